	.target	sm_80

	.elftype	@"ET_EXEC"


//--------------------- .note.nv.tkinfo           --------------------------
	.section	.note.nv.tkinfo,"",@"SHT_NOTE"
	.sectionflags	@"SHF_NOTE_NV_TKINFO"
	.tkinfo
        /*0018*/ 	.word	0x00000002
        /*0030*/ 	.string	""
        /*0030*/ 	.string	"ptxas"
        /*0030*/ 	.string	"Cuda compilation tools, release 13.0, V13.0.88"
        /*0030*/ 	.string	"Build cuda_13.0.r13.0/compiler.36424714_0"
        /*0030*/ 	.string	"-v  -suppress-debug-info  -lineinfo  -arch sm_80 "



//--------------------- .note.nv.cuinfo           --------------------------
	.section	.note.nv.cuinfo,"",@"SHT_NOTE"
	.sectionflags	@"SHF_NOTE_NV_CUINFO"
        /*0018*/ 	.short	0x0002
        /*001a*/ 	.short	0x0050
        /*001c*/ 	.short	0x0082
	.zero		2


//--------------------- .nv.info                  --------------------------
	.section	.nv.info,"",@"SHT_CUDA_INFO"
	.align	4


	//----- nvinfo : EIATTR_REGCOUNT
	.align		4
        /*0000*/ 	.byte	0x04, 0x2f
        /*0002*/ 	.short	(.L_1 - .L_0)
	.align		4
.L_0:
        /*0004*/ 	.word	index@(matmul_kernel)
        /*0008*/ 	.word	0x00000020


	//----- nvinfo : EIATTR_FRAME_SIZE
	.align		4
.L_1:
        /*000c*/ 	.byte	0x04, 0x11
        /*000e*/ 	.short	(.L_3 - .L_2)
	.align		4
.L_2:
        /*0010*/ 	.word	index@(matmul_kernel)
        /*0014*/ 	.word	0x00001ca0


	//----- nvinfo : EIATTR_MIN_STACK_SIZE
	.align		4
.L_3:
        /*0018*/ 	.byte	0x04, 0x12
        /*001a*/ 	.short	(.L_5 - .L_4)
	.align		4
.L_4:
        /*001c*/ 	.word	index@(matmul_kernel)
        /*0020*/ 	.word	0x00001ca0
.L_5:


//--------------------- .nv.info.matmul_kernel    --------------------------
	.section	.nv.info.matmul_kernel,"",@"SHT_CUDA_INFO"
	.sectionflags	@""
	.align	4


	//----- nvinfo : EIATTR_CUDA_API_VERSION
	.align		4
        /*0000*/ 	.byte	0x04, 0x37
        /*0002*/ 	.short	(.L_7 - .L_6)
.L_6:
        /*0004*/ 	.word	0x00000082


	//----- nvinfo : EIATTR_SW2861232_WAR
	.align		4
.L_7:
        /*0008*/ 	.byte	0x01, 0x35
	.zero		2


	//----- nvinfo : EIATTR_PARAM_CBANK
	.align		4
        /*000c*/ 	.byte	0x04, 0x0a
        /*000e*/ 	.short	(.L_9 - .L_8)
	.align		4
.L_8:
        /*0010*/ 	.word	index@(.nv.constant0.matmul_kernel)
        /*0014*/ 	.short	0x0160
        /*0016*/ 	.short	0x0050


	//----- nvinfo : EIATTR_CBANK_PARAM_SIZE
	.align		4
.L_9:
        /*0018*/ 	.byte	0x03, 0x19
        /*001a*/ 	.short	0x0050


	//----- nvinfo : EIATTR_KPARAM_INFO
	.align		4
        /*001c*/ 	.byte	0x04, 0x17
        /*001e*/ 	.short	(.L_11 - .L_10)
.L_10:
        /*0020*/ 	.word	0x00000000
        /*0024*/ 	.short	0x000d
        /*0026*/ 	.short	0x0048
        /*0028*/ 	.byte	0x00, 0xf4, 0x21, 0x00


	//----- nvinfo : EIATTR_KPARAM_INFO
	.align		4
.L_11:
        /*002c*/ 	.byte	0x04, 0x17
        /*002e*/ 	.short	(.L_13 - .L_12)
.L_12:
        /*0030*/ 	.word	0x00000000
        /*0034*/ 	.short	0x000c
        /*0036*/ 	.short	0x0040
        /*0038*/ 	.byte	0x00, 0xf4, 0x21, 0x00


	//----- nvinfo : EIATTR_KPARAM_INFO
	.align		4
.L_13:
        /*003c*/ 	.byte	0x04, 0x17
        /*003e*/ 	.short	(.L_15 - .L_14)
.L_14:
        /*0040*/ 	.word	0x00000000
        /*0044*/ 	.short	0x000b
        /*0046*/ 	.short	0x0038
        /*0048*/ 	.byte	0x00, 0xf0, 0x11, 0x00


	//----- nvinfo : EIATTR_KPARAM_INFO
	.align		4
.L_15:
        /*004c*/ 	.byte	0x04, 0x17
        /*004e*/ 	.short	(.L_17 - .L_16)
.L_16:
        /*0050*/ 	.word	0x00000000
        /*0054*/ 	.short	0x000a
        /*0056*/ 	.short	0x0034
        /*0058*/ 	.byte	0x00, 0xf0, 0x11, 0x00


	//----- nvinfo : EIATTR_KPARAM_INFO
	.align		4
.L_17:
        /*005c*/ 	.byte	0x04, 0x17
        /*005e*/ 	.short	(.L_19 - .L_18)
.L_18:
        /*0060*/ 	.word	0x00000000
        /*0064*/ 	.short	0x0009
        /*0066*/ 	.short	0x0030
        /*0068*/ 	.byte	0x00, 0xf0, 0x11, 0x00


	//----- nvinfo : EIATTR_KPARAM_INFO
	.align		4
.L_19:
        /*006c*/ 	.byte	0x04, 0x17
        /*006e*/ 	.short	(.L_21 - .L_20)
.L_20:
        /*0070*/ 	.word	0x00000000
        /*0074*/ 	.short	0x0008
        /*0076*/ 	.short	0x002c
        /*0078*/ 	.byte	0x00, 0xf0, 0x11, 0x00


	//----- nvinfo : EIATTR_KPARAM_INFO
	.align		4
.L_21:
        /*007c*/ 	.byte	0x04, 0x17
        /*007e*/ 	.short	(.L_23 - .L_22)
.L_22:
        /*0080*/ 	.word	0x00000000
        /*0084*/ 	.short	0x0007
        /*0086*/ 	.short	0x0028
        /*0088*/ 	.byte	0x00, 0xf0, 0x11, 0x00


	//----- nvinfo : EIATTR_KPARAM_INFO
	.align		4
.L_23:
        /*008c*/ 	.byte	0x04, 0x17
        /*008e*/ 	.short	(.L_25 - .L_24)
.L_24:
        /*0090*/ 	.word	0x00000000
        /*0094*/ 	.short	0x0006
        /*0096*/ 	.short	0x0024
        /*0098*/ 	.byte	0x00, 0xf0, 0x11, 0x00


	//----- nvinfo : EIATTR_KPARAM_INFO
	.align		4
.L_25:
        /*009c*/ 	.byte	0x04, 0x17
        /*009e*/ 	.short	(.L_27 - .L_26)
.L_26:
        /*00a0*/ 	.word	0x00000000
        /*00a4*/ 	.short	0x0005
        /*00a6*/ 	.short	0x0020
        /*00a8*/ 	.byte	0x00, 0xf0, 0x11, 0x00


	//----- nvinfo : EIATTR_KPARAM_INFO
	.align		4
.L_27:
        /*00ac*/ 	.byte	0x04, 0x17
        /*00ae*/ 	.short	(.L_29 - .L_28)
.L_28:
        /*00b0*/ 	.word	0x00000000
        /*00b4*/ 	.short	0x0004
        /*00b6*/ 	.short	0x001c
        /*00b8*/ 	.byte	0x00, 0xf0, 0x11, 0x00


	//----- nvinfo : EIATTR_KPARAM_INFO
	.align		4
.L_29:
        /*00bc*/ 	.byte	0x04, 0x17
        /*00be*/ 	.short	(.L_31 - .L_30)
.L_30:
        /*00c0*/ 	.word	0x00000000
        /*00c4*/ 	.short	0x0003
        /*00c6*/ 	.short	0x0018
        /*00c8*/ 	.byte	0x00, 0xf0, 0x11, 0x00


	//----- nvinfo : EIATTR_KPARAM_INFO
	.align		4
.L_31:
        /*00cc*/ 	.byte	0x04, 0x17
        /*00ce*/ 	.short	(.L_33 - .L_32)
.L_32:
        /*00d0*/ 	.word	0x00000000
        /*00d4*/ 	.short	0x0002
        /*00d6*/ 	.short	0x0010
        /*00d8*/ 	.byte	0x00, 0xf4, 0x21, 0x00


	//----- nvinfo : EIATTR_KPARAM_INFO
	.align		4
.L_33:
        /*00dc*/ 	.byte	0x04, 0x17
        /*00de*/ 	.short	(.L_35 - .L_34)
.L_34:
        /*00e0*/ 	.word	0x00000000
        /*00e4*/ 	.short	0x0001
        /*00e6*/ 	.short	0x0008
        /*00e8*/ 	.byte	0x00, 0xf4, 0x21, 0x00


	//----- nvinfo : EIATTR_KPARAM_INFO
	.align		4
.L_35:
        /*00ec*/ 	.byte	0x04, 0x17
        /*00ee*/ 	.short	(.L_37 - .L_36)
.L_36:
        /*00f0*/ 	.word	0x00000000
        /*00f4*/ 	.short	0x0000
        /*00f6*/ 	.short	0x0000
        /*00f8*/ 	.byte	0x00, 0xf4, 0x21, 0x00


	//----- nvinfo : EIATTR_MAXREG_COUNT
	.align		4
.L_37:
        /*00fc*/ 	.byte	0x03, 0x1b
        /*00fe*/ 	.short	0x00ff


	//----- nvinfo : EIATTR_NUM_BARRIERS
	.align		4
        /*0100*/ 	.byte	0x02, 0x4c
        /*0102*/ 	.byte	0x01
	.zero		1


	//----- nvinfo : EIATTR_ANNOTATIONS
	.align		4
        /*0104*/ 	.byte	0x04, 0x55
        /*0106*/ 	.short	(.L_39 - .L_38)


	//   ....[0]....
.L_38:
        /*0108*/ 	.word	0x00000001
        /*010c*/ 	.byte	0x70, 0x00, 0x00, 0x00, 0x01, 0x00, 0x00, 0x00, 0xb0, 0x00, 0x00, 0x00, 0x01, 0x00, 0x00, 0x00
        /* <DEDUP_REMOVED lines=2670> */
        /*a7fc*/ 	.byte	0x40, 0x5a, 0x02, 0x00


	//----- nvinfo : EIATTR_MERCURY_ISA_VERSION
	.align		4
.L_39:
        /*a800*/ 	.byte	0x03, 0x5f
        /*a802*/ 	.short	0x0000


	//----- nvinfo : EIATTR_EXIT_INSTR_OFFSETS
	.align		4
        /*a804*/ 	.byte	0x04, 0x1c
        /*a806*/ 	.short	(.L_41 - .L_40)


	//   ....[0]....
.L_40:
        /*a808*/ 	.word	0x00025b60


	//   ....[1]....
        /*a80c*/ 	.word	0x00025b90


	//----- nvinfo : EIATTR_REQNTID
	.align		4
.L_41:
        /*a810*/ 	.byte	0x04, 0x10
        /*a812*/ 	.short	(.L_43 - .L_42)
.L_42:
        /*a814*/ 	.word	0x00000080
        /*a818*/ 	.word	0x00000001
        /*a81c*/ 	.word	0x00000001
.L_43:


//--------------------- .nv.callgraph             --------------------------
	.section	.nv.callgraph,"",@"SHT_CUDA_CALLGRAPH"
	.align	4
	.sectionentsize	8
	.align		4
        /*0000*/ 	.word	0x00000000
	.align		4
        /*0004*/ 	.word	0xffffffff
	.align		4
        /*0008*/ 	.word	0x00000000
	.align		4
        /*000c*/ 	.word	0xfffffffe
	.align		4
        /*0010*/ 	.word	0x00000000
	.align		4
        /*0014*/ 	.word	0xfffffffd
	.align		4
        /*0018*/ 	.word	0x00000000
	.align		4
        /*001c*/ 	.word	0xfffffffc


//--------------------- .nv.rel.action            --------------------------
	.section	.nv.rel.action,"",@"SHT_CUDA_RELOCINFO"
	.align	8
	.sectionentsize	8
        /*0000*/ 	.byte	0x73, 0x00, 0x00, 0x00, 0x00, 0x00, 0x00, 0x00, 0x00, 0x00, 0x00, 0x11, 0x25, 0x00, 0x05, 0x36


//--------------------- .nv.constant0.matmul_kernel --------------------------
	.section	.nv.constant0.matmul_kernel,"a",@progbits
	.sectionflags	@""
	.align	4
.nv.constant0.matmul_kernel:
	.zero		432


//--------------------- .text.matmul_kernel       --------------------------
	.section	.text.matmul_kernel,"ax",@progbits
	.sectioninfo	@"SHI_REGISTERS=32"
	.align	128
        .global         matmul_kernel
        .type           matmul_kernel,@function
        .size           matmul_kernel,(.L_x_4 - matmul_kernel)
        .other          matmul_kernel,@"STO_CUDA_ENTRY STV_DEFAULT"
matmul_kernel:
.text.matmul_kernel:
[----:B------:R-:W-:-:S04]  /*0000*/  IMAD.MOV.U32 R1, RZ, RZ, c[0x0][0x28] ;  /* 0x00000a00ff017624 */ /* 0x000fc800078e00ff */
[----:B------:R-:W-:Y:S01]  /*0010*/  IMAD.MOV.U32 R0, RZ, RZ, 0x1f ;  /* 0x0000001fff007424 */ /* 0x000fe200078e00ff */
[----:B------:R-:W-:Y:S01]  /*0020*/  IADD3 R1, R1, -0x1ca0, RZ ;  /* 0xffffe36001017810 */ /* 0x000fe20007ffe0ff */
[----:B------:R-:W0:Y:S01]  /*0030*/  S2R R24, SR_TID.X ;  /* 0x0000000000187919 */ /* 0x000e220000002100 */
[----:B------:R-:W-:Y:S01]  /*0040*/  ULDC.64 UR6, c[0x0][0x118] ;  /* 0x0000460000067ab9 */ /* 0x000fe20000000a00 */
[----:B------:R-:W-:Y:S01]  /*0050*/  CS2R R12, SRZ ;  /* 0x00000000000c7805 */ /* 0x000fe2000001ff00 */
[----:B------:R-:W-:Y:S01]  /*0060*/  IADD3 R0, R0, c[0x0][0x17c], RZ ;  /* 0x00005f0000007a10 */ /* 0x000fe20007ffe0ff */
[----:B------:R-:W-:Y:S01]  /*0070*/  STL [R1+0x90], RZ ;  /* 0x000090ff01007387 */ /* 0x000fe20000100800 */
[----:B------:R-:W-:Y:S01]  /*0080*/  CS2R R14, SRZ ;  /* 0x00000000000e7805 */ /* 0x000fe2000001ff00 */
[----:B------:R-:W-:Y:S01]  /*0090*/  CS2R R16, SRZ ;  /* 0x0000000000107805 */ /* 0x000fe2000001ff00 */
[----:B------:R-:W-:Y:S01]  /*00a0*/  SHF.R.S32.HI R3, RZ, 0x1f, R0 ;  /* 0x0000001fff037819 */ /* 0x000fe20000011400 */
[----:B------:R-:W-:Y:S01]  /*00b0*/  STL [R1+0x94], RZ ;  /* 0x000094ff01007387 */ /* 0x000fe20000100800 */
[----:B------:R-:W-:Y:S01]  /*00c0*/  CS2R R18, SRZ ;  /* 0x0000000000127805 */ /* 0x000fe2000001ff00 */
[----:B------:R-:W-:Y:S01]  /*00d0*/  CS2R R20, SRZ ;  /* 0x0000000000147805 */ /* 0x000fe2000001ff00 */
[----:B------:R-:W-:Y:S01]  /*00e0*/  LEA.HI R3, R3, R0, RZ, 0x5 ;  /* 0x0000000003037211 */ /* 0x000fe200078f28ff */
[----:B------:R-:W-:Y:S01]  /*00f0*/  STL [R1+0x98], RZ ;  /* 0x000098ff01007387 */ /* 0x000fe20000100800 */
[----:B------:R-:W-:-:S02]  /*0100*/  CS2R R22, SRZ ;  /* 0x0000000000167805 */ /* 0x000fc4000001ff00 */
[----:B------:R-:W-:Y:S01]  /*0110*/  SHF.R.S32.HI R0, RZ, 0x5, R3 ;  /* 0x00000005ff007819 */ /* 0x000fe20000011403 */
[----:B------:R-:W-:Y:S04]  /*0120*/  STL [R1+0x9c], RZ ;  /* 0x00009cff01007387 */ /* 0x000fe80000100800 */
[----:B------:R-:W-:Y:S01]  /*0130*/  IMAD.SHL.U32 R0, R0, 0x8, RZ ;  /* 0x0000000800007824 */ /* 0x000fe200078e00ff */
[----:B------:R-:W1:Y:S01]  /*0140*/  S2R R3, SR_CTAID.X ;  /* 0x0000000000037919 */ /* 0x000e620000002500 */
[----:B0-----:R-:W-:-:S03]  /*0150*/  LOP3.LUT R26, R24, 0x7f, RZ, 0xc0, !PT ;  /* 0x0000007f181a7812 */ /* 0x001fc600078ec0ff */
[----:B------:R-:W-:Y:S01]  /*0160*/  STL [R1+0x80], RZ ;  /* 0x000080ff01007387 */ /* 0x000fe20000100800 */
[-C--:B------:R-:W-:Y:S01]  /*0170*/  IABS R7, R0.reuse ;  /* 0x0000000000077213 */ /* 0x080fe20000000000 */
[----:B------:R-:W-:Y:S01]  /*0180*/  CS2R R24, SRZ ;  /* 0x0000000000187805 */ /* 0x000fe2000001ff00 */
[----:B------:R-:W-:Y:S01]  /*0190*/  IABS R10, R0 ;  /* 0x00000000000a7213 */ /* 0x000fe20000000000 */
[----:B------:R-:W-:Y:S01]  /*01a0*/  STL [R1+0x84], RZ ;  /* 0x000084ff01007387 */ /* 0x000fe20000100800 */
[----:B------:R-:W0:Y:S03]  /*01b0*/  I2F.RP R2, R7 ;  /* 0x0000000700027306 */ /* 0x000e260000209400 */
[----:B------:R-:W-:Y:S04]  /*01c0*/  STL [R1+0x88], RZ ;  /* 0x000088ff01007387 */ /* 0x000fe80000100800 */
[----:B------:R-:W-:Y:S04]  /*01d0*/  STL [R1+0x8c], RZ ;  /* 0x00008cff01007387 */ /* 0x000fe80000100800 */
[----:B------:R-:W-:Y:S01]  /*01e0*/  STL [R1+0x70], RZ ;  /* 0x000070ff01007387 */ /* 0x000fe20000100800 */
[----:B-1----:R-:W-:Y:S01]  /*01f0*/  IABS R8, R3 ;  /* 0x0000000300087213 */ /* 0x002fe20000000000 */
[----:B0-----:R-:W0:Y:S02]  /*0200*/  MUFU.RCP R2, R2 ;  /* 0x0000000200027308 */ /* 0x001e240000001000 */
[----:B------:R-:W-:Y:S04]  /*0210*/  STL [R1+0x74], RZ ;  /* 0x000074ff01007387 */ /* 0x000fe80000100800 */
[----:B------:R-:W-:Y:S04]  /*0220*/  STL [R1+0x78], RZ ;  /* 0x000078ff01007387 */ /* 0x000fe80000100800 */
[----:B------:R-:W-:Y:S04]  /*0230*/  STL [R1+0x7c], RZ ;  /* 0x00007cff01007387 */ /* 0x000fe80000100800 */
[----:B------:R-:W-:Y:S01]  /*0240*/  STL [R1+0x60], RZ ;  /* 0x000060ff01007387 */ /* 0x000fe20000100800 */
[----:B0-----:R-:W-:Y:S01]  /*0250*/  IADD3 R4, R2, 0xffffffe, RZ ;  /* 0x0ffffffe02047810 */ /* 0x001fe20007ffe0ff */
[----:B------:R-:W-:-:S02]  /*0260*/  IMAD.MOV R2, RZ, RZ, -R10 ;  /* 0x000000ffff027224 */ /* 0x000fc400078e0a0a */
[----:B------:R-:W-:Y:S01]  /*0270*/  STL [R1+0x64], RZ ;  /* 0x000064ff01007387 */ /* 0x000fe20000100800 */
[----:B------:R0:W1:Y:S03]  /*0280*/  F2I.FTZ.U32.TRUNC.NTZ R5, R4 ;  /* 0x0000000400057305 */ /* 0x000066000021f000 */
[----:B------:R-:W-:Y:S04]  /*0290*/  STL [R1+0x68], RZ ;  /* 0x000068ff01007387 */ /* 0x000fe80000100800 */
[----:B------:R-:W-:Y:S01]  /*02a0*/  STL [R1+0x6c], RZ ;  /* 0x00006cff01007387 */ /* 0x000fe20000100800 */
[----:B0-----:R-:W-:-:S03]  /*02b0*/  IMAD.MOV.U32 R4, RZ, RZ, RZ ;  /* 0x000000ffff047224 */ /* 0x001fc600078e00ff */
[----:B------:R-:W-:Y:S04]  /*02c0*/  STL [R1+0x50], RZ ;  /* 0x000050ff01007387 */ /* 0x000fe80000100800 */
[----:B------:R-:W-:Y:S01]  /*02d0*/  STL [R1+0x54], RZ ;  /* 0x000054ff01007387 */ /* 0x000fe20000100800 */
[----:B-1----:R-:W-:-:S03]  /*02e0*/  IMAD.MOV R6, RZ, RZ, -R5 ;  /* 0x000000ffff067224 */ /* 0x002fc600078e0a05 */
[----:B------:R-:W-:Y:S01]  /*02f0*/  STL [R1+0x58], RZ ;  /* 0x000058ff01007387 */ /* 0x000fe20000100800 */
[----:B------:R-:W-:Y:S02]  /*0300*/  IMAD R9, R6, R7, RZ ;  /* 0x0000000706097224 */ /* 0x000fe400078e02ff */
[----:B------:R-:W-:Y:S01]  /*0310*/  IMAD.MOV.U32 R6, RZ, RZ, R8 ;  /* 0x000000ffff067224 */ /* 0x000fe200078e0008 */
[----:B------:R-:W-:Y:S01]  /*0320*/  STL [R1+0x5c], RZ ;  /* 0x00005cff01007387 */ /* 0x000fe20000100800 */
[----:B------:R-:W-:-:S03]  /*0330*/  IMAD.HI.U32 R5, R5, R9, R4 ;  /* 0x0000000905057227 */ /* 0x000fc600078e0004 */
[----:B------:R-:W-:Y:S03]  /*0340*/  STL [R1+0x40], RZ ;  /* 0x000040ff01007387 */ /* 0x000fe60000100800 */
[----:B------:R-:W-:Y:S01]  /*0350*/  IMAD.HI.U32 R5, R5, R6, RZ ;  /* 0x0000000605057227 */ /* 0x000fe200078e00ff */
[----:B------:R-:W-:Y:S03]  /*0360*/  STL [R1+0x44], RZ ;  /* 0x000044ff01007387 */ /* 0x000fe60000100800 */
[----:B------:R-:W-:Y:S01]  /*0370*/  IMAD R2, R5, R2, R6 ;  /* 0x0000000205027224 */ /* 0x000fe200078e0206 */
[----:B------:R-:W-:Y:S04]  /*0380*/  STL [R1+0x48], RZ ;  /* 0x000048ff01007387 */ /* 0x000fe80000100800 */
[----:B------:R-:W-:Y:S01]  /*0390*/  ISETP.GT.U32.AND P1, PT, R7, R2, PT ;  /* 0x000000020700720c */ /* 0x000fe20003f24070 */
[----:B------:R-:W-:Y:S04]  /*03a0*/  STL [R1+0x4c], RZ ;  /* 0x00004cff01007387 */ /* 0x000fe80000100800 */
[----:B------:R-:W-:Y:S04]  /*03b0*/  STL [R1+0x30], RZ ;  /* 0x000030ff01007387 */ /* 0x000fe80000100800 */
[----:B------:R-:W-:Y:S04]  /*03c0*/  STL [R1+0x34], RZ ;  /* 0x000034ff01007387 */ /* 0x000fe80000100800 */
[----:B------:R-:W-:Y:S01]  /*03d0*/  @!P1 IMAD.IADD R2, R2, 0x1, -R7 ;  /* 0x0000000102029824 */ /* 0x000fe200078e0a07 */
[----:B------:R-:W-:Y:S01]  /*03e0*/  @!P1 IADD3 R5, R5, 0x1, RZ ;  /* 0x0000000105059810 */ /* 0x000fe20007ffe0ff */
[----:B------:R-:W-:Y:S01]  /*03f0*/  STL [R1+0x38], RZ ;  /* 0x000038ff01007387 */ /* 0x000fe20000100800 */
[----:B------:R-:W-:-:S02]  /*0400*/  ISETP.NE.AND P1, PT, R0, RZ, PT ;  /* 0x000000ff0000720c */ /* 0x000fc40003f25270 */
[----:B------:R-:W-:Y:S01]  /*0410*/  ISETP.GE.U32.AND P0, PT, R2, R7, PT ;  /* 0x000000070200720c */ /* 0x000fe20003f06070 */
[----:B------:R-:W-:Y:S01]  /*0420*/  STL [R1+0x3c], RZ ;  /* 0x00003cff01007387 */ /* 0x000fe20000100800 */
[----:B------:R-:W-:-:S03]  /*0430*/  LOP3.LUT R2, R3, R0, RZ, 0x3c, !PT ;  /* 0x0000000003027212 */ /* 0x000fc600078e3cff */
[----:B------:R-:W-:Y:S01]  /*0440*/  STL [R1+0x20], RZ ;  /* 0x000020ff01007387 */ /* 0x000fe20000100800 */
[----:B------:R-:W-:Y:S01]  /*0450*/  ISETP.GE.AND P2, PT, R2, RZ, PT ;  /* 0x000000ff0200720c */ /* 0x000fe20003f46270 */
[----:B------:R-:W-:Y:S02]  /*0460*/  IMAD.MOV.U32 R2, RZ, RZ, c[0x0][0x178] ;  /* 0x00005e00ff027624 */ /* 0x000fe400078e00ff */
[----:B------:R-:W-:Y:S03]  /*0470*/  STL [R1+0x24], RZ ;  /* 0x000024ff01007387 */ /* 0x000fe60000100800 */
[----:B------:R-:W-:Y:S01]  /*0480*/  IADD3 R2, R2, 0x1ff, RZ ;  /* 0x000001ff02027810 */ /* 0x000fe20007ffe0ff */
[----:B------:R-:W-:Y:S01]  /*0490*/  STL [R1+0x28], RZ ;  /* 0x000028ff01007387 */ /* 0x000fe20000100800 */
[----:B------:R-:W-:-:S03]  /*04a0*/  @P0 IADD3 R5, R5, 0x1, RZ ;  /* 0x0000000105050810 */ /* 0x000fc60007ffe0ff */
[----:B------:R-:W-:Y:S02]  /*04b0*/  STL [R1+0x2c], RZ ;  /* 0x00002cff01007387 */ /* 0x000fe40000100800 */
[----:B------:R-:W-:Y:S01]  /*04c0*/  IMAD.MOV.U32 R4, RZ, RZ, R5 ;  /* 0x000000ffff047224 */ /* 0x000fe200078e0005 */
[----:B------:R-:W-:Y:S01]  /*04d0*/  SHF.R.S32.HI R5, RZ, 0x1f, R2 ;  /* 0x0000001fff057819 */ /* 0x000fe20000011402 */
[----:B------:R-:W-:Y:S02]  /*04e0*/  STL [R1+0x10], RZ ;  /* 0x000010ff01007387 */ /* 0x000fe40000100800 */
[----:B------:R-:W-:Y:S01]  /*04f0*/  @!P2 IMAD.MOV R4, RZ, RZ, -R4 ;  /* 0x000000ffff04a224 */ /* 0x000fe200078e0a04 */
[----:B------:R-:W-:Y:S01]  /*0500*/  @!P1 LOP3.LUT R4, RZ, R0, RZ, 0x33, !PT ;  /* 0x00000000ff049212 */ /* 0x000fe200078e33ff */
[----:B------:R-:W-:Y:S01]  /*0510*/  STL [R1+0x14], RZ ;  /* 0x000014ff01007387 */ /* 0x000fe20000100800 */
[----:B------:R-:W-:-:S03]  /*0520*/  LEA.HI R5, R5, R2, RZ, 0x9 ;  /* 0x0000000205057211 */ /* 0x000fc600078f48ff */
[----:B------:R-:W-:Y:S01]  /*0530*/  IMAD.SHL.U32 R2, R4, 0x8, RZ ;  /* 0x0000000804027824 */ /* 0x000fe200078e00ff */
[----:B------:R-:W-:Y:S01]  /*0540*/  STL [R1+0x18], RZ ;  /* 0x000018ff01007387 */ /* 0x000fe20000100800 */
[----:B------:R-:W-:-:S03]  /*0550*/  IMAD.MOV R4, RZ, RZ, -R4 ;  /* 0x000000ffff047224 */ /* 0x000fc600078e0a04 */
[----:B------:R-:W-:Y:S01]  /*0560*/  LEA.HI.SX32 R5, R5, -R2, 0x17 ;  /* 0x8000000205057211 */ /* 0x000fe200078fbaff */
[----:B------:R-:W-:Y:S01]  /*0570*/  IMAD R9, R0, R4, R3 ;  /* 0x0000000400097224 */ /* 0x000fe200078e0203 */
[----:B------:R-:W-:Y:S01]  /*0580*/  STL [R1+0x1c], RZ ;  /* 0x00001cff01007387 */ /* 0x000fe20000100800 */
[----:B------:R-:W-:Y:S01]  /*0590*/  IMAD.MOV.U32 R4, RZ, RZ, RZ ;  /* 0x000000ffff047224 */ /* 0x000fe200078e00ff */
[----:B------:R-:W-:Y:S02]  /*05a0*/  IMNMX R10, R5, 0x8, PT ;  /* 0x00000008050a7817 */ /* 0x000fe40003800200 */
[----:B------:R-:W-:Y:S02]  /*05b0*/  STL [R1], RZ ;  /* 0x000000ff01007387 */ /* 0x000fe40000100800 */
[-C--:B------:R-:W-:Y:S02]  /*05c0*/  IABS R8, R10.reuse ;  /* 0x0000000a00087213 */ /* 0x080fe40000000000 */
[----:B------:R-:W-:Y:S01]  /*05d0*/  IABS R0, R10 ;  /* 0x0000000a00007213 */ /* 0x000fe20000000000 */
[----:B------:R-:W-:Y:S01]  /*05e0*/  STL [R1+0x4], RZ ;  /* 0x000004ff01007387 */ /* 0x000fe20000100800 */
[----:B------:R-:W0:Y:S03]  /*05f0*/  I2F.RP R6, R8 ;  /* 0x0000000800067306 */ /* 0x000e260000209400 */
[----:B------:R-:W-:Y:S04]  /*0600*/  STL [R1+0x8], RZ ;  /* 0x000008ff01007387 */ /* 0x000fe80000100800 */
[----:B------:R-:W-:Y:S01]  /*0610*/  STL [R1+0xc], RZ ;  /* 0x00000cff01007387 */ /* 0x000fe20000100800 */
[----:B0-----:R-:W0:Y:S02]  /*0620*/  MUFU.RCP R6, R6 ;  /* 0x0000000600067308 */ /* 0x001e240000001000 */
[----:B0-----:R-:W-:-:S06]  /*0630*/  IADD3 R5, R6, 0xffffffe, RZ ;  /* 0x0ffffffe06057810 */ /* 0x001fcc0007ffe0ff */
[----:B------:R-:W0:Y:S02]  /*0640*/  F2I.FTZ.U32.TRUNC.NTZ R5, R5 ;  /* 0x0000000500057305 */ /* 0x000e24000021f000 */
[----:B0-----:R-:W-:-:S04]  /*0650*/  IMAD.MOV R7, RZ, RZ, -R5 ;  /* 0x000000ffff077224 */ /* 0x001fc800078e0a05 */
[----:B------:R-:W-:Y:S01]  /*0660*/  IMAD.MOV.U32 R3, RZ, RZ, R7 ;  /* 0x000000ffff037224 */ /* 0x000fe200078e0007 */
[----:B------:R-:W-:-:S03]  /*0670*/  IABS R7, R9 ;  /* 0x0000000900077213 */ /* 0x000fc60000000000 */
[----:B------:R-:W-:-:S04]  /*0680*/  IMAD R3, R3, R8, RZ ;  /* 0x0000000803037224 */ /* 0x000fc800078e02ff */
[----:B------:R-:W-:-:S04]  /*0690*/  IMAD.HI.U32 R4, R5, R3, R4 ;  /* 0x0000000305047227 */ /* 0x000fc800078e0004 */
[----:B------:R-:W-:Y:S02]  /*06a0*/  IMAD.MOV R3, RZ, RZ, -R0 ;  /* 0x000000ffff037224 */ /* 0x000fe400078e0a00 */
[----:B------:R-:W-:-:S04]  /*06b0*/  IMAD.HI.U32 R0, R4, R7, RZ ;  /* 0x0000000704007227 */ /* 0x000fc800078e00ff */
[----:B------:R-:W-:Y:S02]  /*06c0*/  IMAD R3, R0, R3, R7 ;  /* 0x0000000300037224 */ /* 0x000fe400078e0207 */
[----:B------:R-:W-:-:S03]  /*06d0*/  CS2R R6, SRZ ;  /* 0x0000000000067805 */ /* 0x000fc6000001ff00 */
[----:B------:R-:W-:-:S13]  /*06e0*/  ISETP.GT.U32.AND P1, PT, R8, R3, PT ;  /* 0x000000030800720c */ /* 0x000fda0003f24070 */
[----:B------:R-:W-:Y:S01]  /*06f0*/  @!P1 IMAD.IADD R3, R3, 0x1, -R8 ;  /* 0x0000000103039824 */ /* 0x000fe200078e0a08 */
[----:B------:R-:W-:Y:S02]  /*0700*/  @!P1 IADD3 R0, R0, 0x1, RZ ;  /* 0x0000000100009810 */ /* 0x000fe40007ffe0ff */
[----:B------:R-:W-:Y:S02]  /*0710*/  ISETP.NE.AND P1, PT, R10, RZ, PT ;  /* 0x000000ff0a00720c */ /* 0x000fe40003f25270 */
[----:B------:R-:W-:Y:S02]  /*0720*/  ISETP.GE.U32.AND P0, PT, R3, R8, PT ;  /* 0x000000080300720c */ /* 0x000fe40003f06070 */
[----:B------:R-:W-:-:S04]  /*0730*/  LOP3.LUT R3, R9, R10, RZ, 0x3c, !PT ;  /* 0x0000000a09037212 */ /* 0x000fc800078e3cff */
[----:B------:R-:W-:Y:S01]  /*0740*/  ISETP.GE.AND P2, PT, R3, RZ, PT ;  /* 0x000000ff0300720c */ /* 0x000fe20003f46270 */
[----:B------:R-:W-:-:S05]  /*0750*/  IMAD.MOV.U32 R3, RZ, RZ, c[0x0][0x180] ;  /* 0x00006000ff037624 */ /* 0x000fca00078e00ff */
[----:B------:R-:W-:Y:S02]  /*0760*/  IADD3 R3, R3, 0x3f, RZ ;  /* 0x0000003f03037810 */ /* 0x000fe40007ffe0ff */
[----:B------:R-:W-:Y:S02]  /*0770*/  @P0 IADD3 R0, R0, 0x1, RZ ;  /* 0x0000000100000810 */ /* 0x000fe40007ffe0ff */
[----:B------:R-:W-:-:S03]  /*0780*/  ISETP.GE.AND P0, PT, R3, 0x40, PT ;  /* 0x000000400300780c */ /* 0x000fc60003f06270 */
[----:B------:R-:W-:Y:S01]  /*0790*/  @!P2 IMAD.MOV R0, RZ, RZ, -R0 ;  /* 0x000000ffff00a224 */ /* 0x000fe200078e0a00 */
[----:B------:R-:W-:-:S05]  /*07a0*/  @!P1 LOP3.LUT R0, RZ, R10, RZ, 0x33, !PT ;  /* 0x0000000aff009212 */ /* 0x000fca00078e33ff */
[----:B------:R-:W-:Y:S02]  /*07b0*/  IMAD.MOV R5, RZ, RZ, -R0 ;  /* 0x000000ffff057224 */ /* 0x000fe400078e0a00 */
[----:B------:R-:W-:Y:S02]  /*07c0*/  IMAD.SHL.U32 R0, R0, 0x20, RZ ;  /* 0x0000002000007824 */ /* 0x000fe400078e00ff */
[----:B------:R-:W-:Y:S02]  /*07d0*/  IMAD R5, R10, R5, R9 ;  /* 0x000000050a057224 */ /* 0x000fe400078e0209 */
[----:B------:R-:W-:Y:S01]  /*07e0*/  CS2R R8, SRZ ;  /* 0x0000000000087805 */ /* 0x000fe2000001ff00 */
[----:B------:R-:W-:Y:S01]  /*07f0*/  CS2R R10, SRZ ;  /* 0x00000000000a7805 */ /* 0x000fe2000001ff00 */
[----:B------:R-:W-:Y:S02]  /*0800*/  IMAD.IADD R2, R2, 0x1, R5 ;  /* 0x0000000102027824 */ /* 0x000fe400078e0205 */
[----:B------:R-:W-:-:S02]  /*0810*/  CS2R R4, SRZ ;  /* 0x0000000000047805 */ /* 0x000fc4000001ff00 */
[----:B------:R-:W-:Y:S02]  /*0820*/  IMAD R28, R2, 0x200, R26 ;  /* 0x00000200021c7824 */ /* 0x000fe400078e021a */
[----:B------:R-:W-:-:S03]  /*0830*/  CS2R R26, SRZ ;  /* 0x00000000001a7805 */ /* 0x000fc6000001ff00 */
[----:B------:R0:W-:Y:S01]  /*0840*/  STL [R1+0xe34], R28 ;  /* 0x000e341c01007387 */ /* 0x0001e20000100800 */
[C---:B------:R-:W-:Y:S02]  /*0850*/  IADD3 R2, R28.reuse, 0x80, RZ ;  /* 0x000000801c027810 */ /* 0x040fe40007ffe0ff */
[C---:B------:R-:W-:Y:S01]  /*0860*/  IADD3 R29, R28.reuse, 0x100, RZ ;  /* 0x000001001c1d7810 */ /* 0x040fe20007ffe0ff */
[----:B------:R1:W-:Y:S04]  /*0870*/  STL [R1+0xe38], R0 ;  /* 0x000e380001007387 */ /* 0x0003e80000100800 */
[----:B------:R1:W-:Y:S01]  /*0880*/  STL [R1+0xe3c], R2 ;  /* 0x000e3c0201007387 */ /* 0x0003e20000100800 */
[----:B0-----:R-:W-:-:S05]  /*0890*/  IADD3 R28, R28, 0x180, RZ ;  /* 0x000001801c1c7810 */ /* 0x001fca0007ffe0ff */
[----:B------:R1:W-:Y:S04]  /*08a0*/  STL [R1+0xe40], R28 ;  /* 0x000e401c01007387 */ /* 0x0003e80000100800 */
[----:B------:R1:W-:Y:S01]  /*08b0*/  STL [R1+0xe44], R29 ;  /* 0x000e441d01007387 */ /* 0x0003e20000100800 */
[----:B------:R-:W-:Y:S05]  /*08c0*/  @!P0 BRA `(.L_x_0) ;  /* 0x00021d9000008947 */ /* 0x000fea0003800000 */
[----:B------:R-:W2:Y:S01]  /*08d0*/  LDL R25, [R1+0xe34] ;  /* 0x000e340001197983 */ /* 0x000ea20000100800 */
[----:B------:R-:W-:Y:S01]  /*08e0*/  IABS R6, c[0x0][0x178] ;  /* 0x00005e0000067a13 */ /* 0x000fe20000000000 */
[----:B------:R-:W-:Y:S01]  /*08f0*/  IMAD.MOV.U32 R23, RZ, RZ, R0 ;  /* 0x000000ffff177224 */ /* 0x000fe200078e0000 */
[----:B------:R-:W-:Y:S01]  /*0900*/  IABS R13, R29 ;  /* 0x0000001d000d7213 */ /* 0x000fe20000000000 */
[----:B------:R-:W-:Y:S01]  /*0910*/  IMAD.MOV.U32 R26, RZ, RZ, R2 ;  /* 0x000000ffff1a7224 */ /* 0x000fe200078e0002 */
[----:B-1----:R-:W0:Y:S01]  /*0920*/  I2F.RP R0, R6 ;  /* 0x0000000600007306 */ /* 0x002e220000209400 */
[----:B------:R-:W-:Y:S01]  /*0930*/  IABS R2, c[0x0][0x17c] ;  /* 0x00005f0000027a13 */ /* 0x000fe20000000000 */
[----:B------:R-:W1:Y:S06]  /*0940*/  S2R R24, SR_TID.X ;  /* 0x0000000000187919 */ /* 0x000e6c0000002100 */
[----:B------:R-:W3:Y:S08]  /*0950*/  I2F.RP R7, R2 ;  /* 0x0000000200077306 */ /* 0x000ef00000209400 */
[----:B0-----:R-:W0:Y:S08]  /*0960*/  MUFU.RCP R0, R0 ;  /* 0x0000000000007308 */ /* 0x001e300000001000 */
[----:B---3--:R-:W3:Y:S01]  /*0970*/  MUFU.RCP R7, R7 ;  /* 0x0000000700077308 */ /* 0x008ee20000001000 */
[----:B-1----:R-:W-:-:S02]  /*0980*/  SHF.R.U32.HI R12, RZ, 0x6, R24 ;  /* 0x00000006ff0c7819 */ /* 0x002fc40000011618 */
[----:B------:R-:W-:Y:S02]  /*0990*/  LOP3.LUT R16, R24, 0x3f, RZ, 0xc0, !PT ;  /* 0x0000003f18107812 */ /* 0x000fe400078ec0ff */
[----:B0-----:R-:W-:-:S04]  /*09a0*/  IADD3 R8, R0, 0xffffffe, RZ ;  /* 0x0ffffffe00087810 */ /* 0x001fc80007ffe0ff */
[----:B------:R0:W1:Y:S01]  /*09b0*/  F2I.FTZ.U32.TRUNC.NTZ R9, R8 ;  /* 0x0000000800097305 */ /* 0x000062000021f000 */
[----:B---3--:R-:W-:Y:S02]  /*09c0*/  IADD3 R4, R7, 0xffffffe, RZ ;  /* 0x0ffffffe07047810 */ /* 0x008fe40007ffe0ff */
[----:B------:R-:W-:-:S05]  /*09d0*/  IABS R7, R26 ;  /* 0x0000001a00077213 */ /* 0x000fca0000000000 */
[----:B------:R3:W4:Y:S01]  /*09e0*/  F2I.FTZ.U32.TRUNC.NTZ R5, R4 ;  /* 0x0000000400057305 */ /* 0x000722000021f000 */
[----:B0-----:R-:W-:Y:S02]  /*09f0*/  IMAD.MOV.U32 R8, RZ, RZ, RZ ;  /* 0x000000ffff087224 */ /* 0x001fe400078e00ff */
[----:B-1----:R-:W-:Y:S02]  /*0a00*/  IMAD.MOV R11, RZ, RZ, -R9 ;  /* 0x000000ffff0b7224 */ /* 0x002fe400078e0a09 */
[----:B---3--:R-:W-:Y:S02]  /*0a10*/  IMAD.MOV.U32 R4, RZ, RZ, RZ ;  /* 0x000000ffff047224 */ /* 0x008fe400078e00ff */
[----:B------:R-:W-:Y:S02]  /*0a20*/  IMAD R11, R11, R6, RZ ;  /* 0x000000060b0b7224 */ /* 0x000fe400078e02ff */
[----:B----4-:R-:W-:Y:S02]  /*0a30*/  IMAD.MOV R27, RZ, RZ, -R5 ;  /* 0x000000ffff1b7224 */ /* 0x010fe400078e0a05 */
[----:B------:R-:W-:Y:S01]  /*0a40*/  IMAD.HI.U32 R0, R9, R11, R8 ;  /* 0x0000000b09007227 */ /* 0x000fe200078e0008 */
[----:B------:R-:W-:-:S03]  /*0a50*/  IABS R11, R28 ;  /* 0x0000001c000b7213 */ /* 0x000fc60000000000 */
[----:B------:R-:W-:Y:S02]  /*0a60*/  IMAD R27, R27, R2, RZ ;  /* 0x000000021b1b7224 */ /* 0x000fe400078e02ff */
[----:B------:R-:W-:-:S04]  /*0a70*/  IMAD.HI.U32 R8, R0, R13, RZ ;  /* 0x0000000d00087227 */ /* 0x000fc800078e00ff */
[----:B------:R-:W-:-:S04]  /*0a80*/  IMAD.HI.U32 R27, R5, R27, R4 ;  /* 0x0000001b051b7227 */ /* 0x000fc800078e0004 */
[----:B------:R-:W-:-:S04]  /*0a90*/  IMAD.HI.U32 R5, R0, R7, RZ ;  /* 0x0000000700057227 */ /* 0x000fc800078e00ff */
[----:B------:R-:W-:Y:S02]  /*0aa0*/  IMAD.MOV R8, RZ, RZ, -R8 ;  /* 0x000000ffff087224 */ /* 0x000fe400078e0a08 */
[----:B------:R-:W-:Y:S02]  /*0ab0*/  IMAD.MOV R5, RZ, RZ, -R5 ;  /* 0x000000ffff057224 */ /* 0x000fe400078e0a05 */
[C---:B------:R-:W-:Y:S01]  /*0ac0*/  IMAD R13, R6.reuse, R8, R13 ;  /* 0x00000008060d7224 */ /* 0x040fe200078e020d */
[----:B------:R-:W-:Y:S01]  /*0ad0*/  SHF.R.S32.HI R8, RZ, 0x6, R24 ;  /* 0x00000006ff087819 */ /* 0x000fe20000011418 */
[----:B------:R-:W-:-:S03]  /*0ae0*/  IMAD R7, R6, R5, R7 ;  /* 0x0000000506077224 */ /* 0x000fc600078e0207 */
[C---:B------:R-:W-:Y:S02]  /*0af0*/  ISETP.GT.U32.AND P2, PT, R6.reuse, R13, PT ;  /* 0x0000000d0600720c */ /* 0x040fe40003f44070 */
[----:B------:R-:W-:-:S11]  /*0b00*/  ISETP.GT.U32.AND P1, PT, R6, R7, PT ;  /* 0x000000070600720c */ /* 0x000fd60003f24070 */
[--C-:B------:R-:W-:Y:S02]  /*0b10*/  @!P2 IMAD.IADD R13, R13, 0x1, -R6.reuse ;  /* 0x000000010d0da824 */ /* 0x100fe400078e0a06 */
[----:B------:R-:W-:-:S03]  /*0b20*/  @!P1 IMAD.IADD R7, R7, 0x1, -R6 ;  /* 0x0000000107079824 */ /* 0x000fc600078e0a06 */
[C---:B------:R-:W-:Y:S02]  /*0b30*/  ISETP.GT.U32.AND P4, PT, R6.reuse, R13, PT ;  /* 0x0000000d0600720c */ /* 0x040fe40003f84070 */
[----:B------:R-:W-:-:S11]  /*0b40*/  ISETP.GT.U32.AND P2, PT, R6, R7, PT ;  /* 0x000000070600720c */ /* 0x000fd60003f44070 */
[--C-:B------:R-:W-:Y:S01]  /*0b50*/  @!P4 IMAD.IADD R13, R13, 0x1, -R6.reuse ;  /* 0x000000010d0dc824 */ /* 0x100fe200078e0a06 */
[----:B------:R-:W-:Y:S01]  /*0b60*/  ISETP.GE.AND P4, PT, R28, RZ, PT ;  /* 0x000000ff1c00720c */ /* 0x000fe20003f86270 */
[----:B------:R-:W-:Y:S01]  /*0b70*/  @!P2 IMAD.IADD R7, R7, 0x1, -R6 ;  /* 0x000000010707a824 */ /* 0x000fe200078e0a06 */
[----:B------:R-:W-:Y:S02]  /*0b80*/  ISETP.GE.AND P2, PT, R29, RZ, PT ;  /* 0x000000ff1d00720c */ /* 0x000fe40003f46270 */
[----:B--2---:R-:W-:-:S05]  /*0b90*/  IABS R10, R25 ;  /* 0x00000019000a7213 */ /* 0x004fca0000000000 */
[----:B------:R-:W-:-:S04]  /*0ba0*/  IMAD.MOV.U32 R9, RZ, RZ, R10 ;  /* 0x000000ffff097224 */ /* 0x000fc800078e000a */
[----:B------:R-:W-:-:S04]  /*0bb0*/  IMAD.HI.U32 R4, R0, R9, RZ ;  /* 0x0000000900047227 */ /* 0x000fc800078e00ff */
[----:B------:R-:W-:Y:S01]  /*0bc0*/  IMAD.MOV R10, RZ, RZ, -R4 ;  /* 0x000000ffff0a7224 */ /* 0x000fe200078e0a04 */
[----:B------:R-:W-:Y:S01]  /*0bd0*/  SGXT.U32 R4, R12, 0x1 ;  /* 0x000000010c04781a */ /* 0x000fe20000000000 */
[----:B------:R-:W-:-:S04]  /*0be0*/  IMAD.HI.U32 R0, R0, R11, RZ ;  /* 0x0000000b00007227 */ /* 0x000fc800078e00ff */
[C---:B------:R-:W-:Y:S02]  /*0bf0*/  IMAD R9, R6.reuse, R10, R9 ;  /* 0x0000000a06097224 */ /* 0x040fe400078e0209 */
[----:B------:R-:W-:Y:S01]  /*0c00*/  IMAD.MOV R12, RZ, RZ, -R0 ;  /* 0x000000ffff0c7224 */ /* 0x000fe200078e0a00 */
[----:B------:R-:W-:Y:S02]  /*0c10*/  LOP3.LUT R0, R23, R4, RZ, 0xfc, !PT ;  /* 0x0000000417007212 */ /* 0x000fe400078efcff */
[C---:B------:R-:W-:Y:S01]  /*0c20*/  ISETP.GT.U32.AND P0, PT, R6.reuse, R9, PT ;  /* 0x000000090600720c */ /* 0x040fe20003f04070 */
[----:B------:R-:W-:Y:S01]  /*0c30*/  IMAD R11, R6, R12, R11 ;  /* 0x0000000c060b7224 */ /* 0x000fe200078e020b */
[----:B------:R-:W-:Y:S02]  /*0c40*/  LOP3.LUT R14, R0, 0x1e, RZ, 0xfc, !PT ;  /* 0x0000001e000e7812 */ /* 0x000fe400078efcff */
[----:B------:R-:W-:Y:S02]  /*0c50*/  SHF.R.S32.HI R4, RZ, 0x1f, R3 ;  /* 0x0000001fff047819 */ /* 0x000fe40000011403 */
[----:B------:R-:W-:-:S02]  /*0c60*/  ISETP.GT.U32.AND P3, PT, R6, R11, PT ;  /* 0x0000000b0600720c */ /* 0x000fc40003f64070 */
[----:B------:R-:W-:Y:S02]  /*0c70*/  IABS R5, R14 ;  /* 0x0000000e00057213 */ /* 0x000fe40000000000 */
[----:B------:R-:W-:Y:S02]  /*0c80*/  LOP3.LUT R15, R0, 0x1c, RZ, 0xfc, !PT ;  /* 0x0000001c000f7812 */ /* 0x000fe400078efcff */
[----:B------:R-:W-:Y:S01]  /*0c90*/  LEA.HI R12, R4, R3, RZ, 0x6 ;  /* 0x00000003040c7211 */ /* 0x000fe200078f30ff */
[--C-:B------:R-:W-:Y:S01]  /*0ca0*/  @!P0 IMAD.IADD R9, R9, 0x1, -R6.reuse ;  /* 0x0000000109098824 */ /* 0x100fe200078e0a06 */
[----:B------:R-:W-:Y:S01]  /*0cb0*/  SGXT R3, R8, 0x1 ;  /* 0x000000010803781a */ /* 0x000fe20000000200 */
[----:B------:R-:W-:Y:S01]  /*0cc0*/  IMAD.HI.U32 R8, R27, R5, RZ ;  /* 0x000000051b087227 */ /* 0x000fe200078e00ff */
[----:B------:R-:W-:Y:S01]  /*0cd0*/  ISETP.GE.AND P0, PT, R25, RZ, PT ;  /* 0x000000ff1900720c */ /* 0x000fe20003f06270 */
[----:B------:R0:W-:Y:S01]  /*0ce0*/  STL [R1+0xc], R12 ;  /* 0x00000c0c01007387 */ /* 0x0001e20000100800 */
[C---:B------:R-:W-:Y:S01]  /*0cf0*/  ISETP.GT.U32.AND P1, PT, R6.reuse, R9, PT ;  /* 0x000000090600720c */ /* 0x040fe20003f24070 */
[----:B------:R-:W-:Y:S01]  /*0d00*/  @!P3 IMAD.IADD R11, R11, 0x1, -R6 ;  /* 0x000000010b0bb824 */ /* 0x000fe200078e0a06 */
[----:B------:R-:W-:Y:S01]  /*0d10*/  IABS R10, R15 ;  /* 0x0000000f000a7213 */ /* 0x000fe20000000000 */
[----:B------:R-:W-:Y:S01]  /*0d20*/  IMAD.MOV R8, RZ, RZ, -R8 ;  /* 0x000000ffff087224 */ /* 0x000fe200078e0a08 */
[----:B------:R-:W-:Y:S01]  /*0d30*/  ISETP.GE.AND P3, PT, R15, RZ, PT ;  /* 0x000000ff0f00720c */ /* 0x000fe20003f66270 */
[----:B------:R-:W-:Y:S01]  /*0d40*/  IMAD.MOV.U32 R15, RZ, RZ, R13 ;  /* 0x000000ffff0f7224 */ /* 0x000fe200078e000d */
[----:B------:R-:W-:Y:S01]  /*0d50*/  ISETP.GT.U32.AND P5, PT, R6, R11, PT ;  /* 0x0000000b0600720c */ /* 0x000fe20003fa4070 */
[----:B------:R-:W-:Y:S01]  /*0d60*/  IMAD.MOV.U32 R4, RZ, RZ, R10 ;  /* 0x000000ffff047224 */ /* 0x000fe200078e000a */
[----:B------:R-:W-:Y:S01]  /*0d70*/  ISETP.GE.AND P6, PT, R14, RZ, PT ;  /* 0x000000ff0e00720c */ /* 0x000fe20003fc6270 */
[----:B------:R-:W-:Y:S01]  /*0d80*/  IMAD R5, R2, R8, R5 ;  /* 0x0000000802057224 */ /* 0x000fe200078e0205 */
[C---:B------:R-:W-:Y:S01]  /*0d90*/  LOP3.LUT R22, R0.reuse, 0x14, RZ, 0xfc, !PT ;  /* 0x0000001400167812 */ /* 0x040fe200078efcff */
[----:B------:R-:W-:Y:S01]  /*0da0*/  IMAD.HI.U32 R10, R27, R4, RZ ;  /* 0x000000041b0a7227 */ /* 0x000fe200078e00ff */
[----:B------:R-:W-:-:S02]  /*0db0*/  LOP3.LUT R23, R0, 0xe, RZ, 0xfc, !PT ;  /* 0x0000000e00177812 */ /* 0x000fc400078efcff */
[----:B------:R-:W-:Y:S01]  /*0dc0*/  LOP3.LUT R25, R0, 0x12, RZ, 0xfc, !PT ;  /* 0x0000001200197812 */ /* 0x000fe200078efcff */
[----:B------:R-:W-:Y:S01]  /*0dd0*/  @!P1 IMAD.IADD R9, R9, 0x1, -R6 ;  /* 0x0000000109099824 */ /* 0x000fe200078e0a06 */
[----:B------:R-:W-:Y:S01]  /*0de0*/  ISETP.GE.AND P1, PT, R26, RZ, PT ;  /* 0x000000ff1a00720c */ /* 0x000fe20003f26270 */
[----:B------:R-:W-:Y:S01]  /*0df0*/  IMAD.MOV R17, RZ, RZ, -R10 ;  /* 0x000000ffff117224 */ /* 0x000fe200078e0a0a */
[----:B------:R-:W-:Y:S01]  /*0e00*/  LOP3.LUT R10, R0, 0x16, RZ, 0xfc, !PT ;  /* 0x00000016000a7812 */ /* 0x000fe200078efcff */
[----:B------:R-:W-:Y:S01]  /*0e10*/  @!P0 IMAD.MOV R9, RZ, RZ, -R9 ;  /* 0x000000ffff098224 */ /* 0x000fe200078e0a09 */
[C---:B------:R-:W-:Y:S01]  /*0e20*/  ISETP.GT.U32.AND P0, PT, R2.reuse, R5, PT ;  /* 0x000000050200720c */ /* 0x040fe20003f04070 */
[----:B------:R-:W-:Y:S01]  /*0e30*/  @!P5 IMAD.IADD R11, R11, 0x1, -R6 ;  /* 0x000000010b0bd824 */ /* 0x000fe200078e0a06 */
[----:B------:R-:W-:Y:S01]  /*0e40*/  ISETP.NE.AND P5, PT, RZ, c[0x0][0x178], PT ;  /* 0x00005e00ff007a0c */ /* 0x000fe20003fa5270 */
[----:B------:R-:W-:Y:S01]  /*0e50*/  IMAD R4, R2, R17, R4 ;  /* 0x0000001102047224 */ /* 0x000fe200078e0204 */
[----:B------:R-:W-:Y:S01]  /*0e60*/  LOP3.LUT R6, RZ, c[0x0][0x178], RZ, 0x33, !PT ;  /* 0x00005e00ff067a12 */ /* 0x000fe200078e33ff */
[----:B0-----:R-:W-:Y:S01]  /*0e70*/  IMAD.SHL.U32 R12, R16, 0x2, RZ ;  /* 0x00000002100c7824 */ /* 0x001fe200078e00ff */
[----:B------:R-:W-:Y:S01]  /*0e80*/  IABS R16, R23 ;  /* 0x0000001700107213 */ /* 0x000fe20000000000 */
[----:B------:R-:W-:Y:S01]  /*0e90*/  IMAD.MOV.U32 R17, RZ, RZ, R11 ;  /* 0x000000ffff117224 */ /* 0x000fe200078e000b */
[----:B------:R-:W-:Y:S01]  /*0ea0*/  LOP3.LUT R29, R0, 0x8, RZ, 0xfc, !PT ;  /* 0x00000008001d7812 */ /* 0x000fe200078efcff */
[----:B------:R-:W-:Y:S01]  /*0eb0*/  @!P1 IMAD.MOV R7, RZ, RZ, -R7 ;  /* 0x000000ffff079224 */ /* 0x000fe200078e0a07 */
[----:B------:R-:W-:Y:S01]  /*0ec0*/  LOP3.LUT R3, R12, 0x90, R3, 0x78, !PT ;  /* 0x000000900c037812 */ /* 0x000fe200078e7803 */
[----:B------:R-:W-:Y:S01]  /*0ed0*/  @!P4 IMAD.MOV R17, RZ, RZ, -R17 ;  /* 0x000000ffff11c224 */ /* 0x000fe200078e0a11 */
[C---:B------:R-:W-:Y:S01]  /*0ee0*/  SEL R12, R6.reuse, R9, !P5 ;  /* 0x00000009060c7207 */ /* 0x040fe20006800000 */
[----:B------:R-:W-:Y:S01]  /*0ef0*/  @!P2 IMAD.MOV R15, RZ, RZ, -R15 ;  /* 0x000000ffff0fa224 */ /* 0x000fe200078e0a0f */
[C---:B------:R-:W-:Y:S01]  /*0f00*/  SEL R13, R6.reuse, R7, !P5 ;  /* 0x00000007060d7207 */ /* 0x040fe20006800000 */
[----:B------:R-:W-:Y:S01]  /*0f10*/  @!P0 IMAD.IADD R5, R5, 0x1, -R2 ;  /* 0x0000000105058824 */ /* 0x000fe200078e0a02 */
[C---:B------:R-:W-:Y:S01]  /*0f20*/  SEL R7, R6.reuse, R17, !P5 ;  /* 0x0000001106077207 */ /* 0x040fe20006800000 */
[----:B------:R0:W-:Y:S01]  /*0f30*/  STL [R1+0x3d8], R3 ;  /* 0x0003d80301007387 */ /* 0x0001e20000100800 */
[----:B------:R-:W-:Y:S01]  /*0f40*/  SEL R11, R6, R15, !P5 ;  /* 0x0000000f060b7207 */ /* 0x000fe20006800000 */
[----:B------:R-:W-:Y:S01]  /*0f50*/  IMAD.HI.U32 R19, R27, R16, RZ ;  /* 0x000000101b137227 */ /* 0x000fe200078e00ff */
[----:B------:R-:W-:Y:S01]  /*0f60*/  ISETP.GT.U32.AND P5, PT, R2, R5, PT ;  /* 0x000000050200720c */ /* 0x000fe20003fa4070 */
[----:B------:R-:W-:Y:S01]  /*0f70*/  STL [R1+0xe78], R12 ;  /* 0x000e780c01007387 */ /* 0x000fe20000100800 */
[----:B------:R-:W-:Y:S01]  /*0f80*/  LOP3.LUT R6, R0, 0x18, RZ, 0xfc, !PT ;  /* 0x0000001800067812 */ /* 0x000fe200078efcff */
[----:B------:R-:W-:Y:S01]  /*0f90*/  IMAD.MOV R19, RZ, RZ, -R19 ;  /* 0x000000ffff137224 */ /* 0x000fe200078e0a13 */
[----:B------:R-:W-:Y:S01]  /*0fa0*/  ISETP.GE.AND P2, PT, R10, RZ, PT ;  /* 0x000000ff0a00720c */ /* 0x000fe20003f46270 */
[----:B------:R-:W-:Y:S01]  /*0fb0*/  STL [R1+0xe7c], R13 ;  /* 0x000e7c0d01007387 */ /* 0x000fe20000100800 */
[----:B------:R-:W-:Y:S01]  /*0fc0*/  ISETP.GE.AND P4, PT, R6, RZ, PT ;  /* 0x000000ff0600720c */ /* 0x000fe20003f86270 */
[----:B------:R-:W-:Y:S01]  /*0fd0*/  IMAD R16, R2, R19, R16 ;  /* 0x0000001302107224 */ /* 0x000fe200078e0210 */
[----:B0-----:R-:W-:Y:S01]  /*0fe0*/  LOP3.LUT R3, R0, 0x1a, RZ, 0xfc, !PT ;  /* 0x0000001a00037812 */ /* 0x001fe200078efcff */
[----:B------:R0:W-:Y:S01]  /*0ff0*/  STL [R1+0x8], R7 ;  /* 0x0000080701007387 */ /* 0x0001e20000100800 */
[----:B------:R-:W-:-:S02]  /*1000*/  IABS R8, R6 ;  /* 0x0000000600087213 */ /* 0x000fc40000000000 */
[----:B------:R-:W-:Y:S01]  /*1010*/  ISETP.GE.AND P1, PT, R3, RZ, PT ;  /* 0x000000ff0300720c */ /* 0x000fe20003f26270 */
[----:B------:R-:W-:Y:S01]  /*1020*/  @!P5 IMAD.IADD R5, R5, 0x1, -R2 ;  /* 0x000000010505d824 */ /* 0x000fe200078e0a02 */
[----:B------:R-:W-:Y:S02]  /*1030*/  ISETP.GT.U32.AND P5, PT, R2, R4, PT ;  /* 0x000000040200720c */ /* 0x000fe40003fa4070 */
[----:B------:R-:W-:Y:S01]  /*1040*/  IABS R10, R10 ;  /* 0x0000000a000a7213 */ /* 0x000fe20000000000 */
[----:B------:R-:W-:Y:S01]  /*1050*/  @!P6 IMAD.MOV R5, RZ, RZ, -R5 ;  /* 0x000000ffff05e224 */ /* 0x000fe200078e0a05 */
[----:B------:R-:W-:Y:S02]  /*1060*/  ISETP.GE.AND P0, PT, R22, RZ, PT ;  /* 0x000000ff1600720c */ /* 0x000fe40003f06270 */
[----:B0-----:R-:W-:Y:S01]  /*1070*/  IABS R7, R3 ;  /* 0x0000000300077213 */ /* 0x001fe20000000000 */
[----:B------:R-:W-:Y:S01]  /*1080*/  IMAD.HI.U32 R3, R27, R8, RZ ;  /* 0x000000081b037227 */ /* 0x000fe200078e00ff */
[----:B------:R-:W-:-:S02]  /*1090*/  IABS R22, R22 ;  /* 0x0000001600167213 */ /* 0x000fc40000000000 */
[C---:B------:R-:W-:Y:S01]  /*10a0*/  LOP3.LUT R13, R0.reuse, 0xc, RZ, 0xfc, !PT ;  /* 0x0000000c000d7812 */ /* 0x040fe200078efcff */
[C---:B------:R-:W-:Y:S01]  /*10b0*/  IMAD.HI.U32 R6, R27.reuse, R7, RZ ;  /* 0x000000071b067227 */ /* 0x040fe200078e00ff */
[----:B------:R-:W-:Y:S02]  /*10c0*/  IABS R18, R25 ;  /* 0x0000001900127213 */ /* 0x000fe40000000000 */
[C---:B------:R-:W-:Y:S01]  /*10d0*/  LOP3.LUT R24, R0.reuse, 0x10, RZ, 0xfc, !PT ;  /* 0x0000001000187812 */ /* 0x040fe200078efcff */
[----:B------:R-:W-:Y:S01]  /*10e0*/  IMAD.MOV R6, RZ, RZ, -R6 ;  /* 0x000000ffff067224 */ /* 0x000fe200078e0a06 */
[----:B------:R-:W-:Y:S01]  /*10f0*/  LOP3.LUT R21, R0, 0x4, RZ, 0xfc, !PT ;  /* 0x0000000400157812 */ /* 0x000fe200078efcff */
[----:B------:R-:W-:Y:S01]  /*1100*/  @!P5 IMAD.IADD R4, R4, 0x1, -R2 ;  /* 0x000000010404d824 */ /* 0x000fe200078e0a02 */
[----:B------:R-:W-:Y:S01]  /*1110*/  IABS R17, R24 ;  /* 0x0000001800117213 */ /* 0x000fe20000000000 */
[----:B------:R-:W-:Y:S01]  /*1120*/  IMAD R7, R2, R6, R7 ;  /* 0x0000000602077224 */ /* 0x000fe200078e0207 */
[----:B------:R-:W-:Y:S01]  /*1130*/  LOP3.LUT R12, R0, 0xa, RZ, 0xfc, !PT ;  /* 0x0000000a000c7812 */ /* 0x000fe200078efcff */
[----:B------:R-:W-:Y:S01]  /*1140*/  IMAD.MOV R3, RZ, RZ, -R3 ;  /* 0x000000ffff037224 */ /* 0x000fe200078e0a03 */
[C---:B------:R-:W-:Y:S01]  /*1150*/  ISETP.GT.U32.AND P5, PT, R2.reuse, R4, PT ;  /* 0x000000040200720c */ /* 0x040fe20003fa4070 */
[----:B------:R-:W-:Y:S01]  /*1160*/  IMAD.HI.U32 R15, R27, R10, RZ ;  /* 0x0000000a1b0f7227 */ /* 0x000fe200078e00ff */
[----:B------:R-:W-:-:S02]  /*1170*/  ISETP.GT.U32.AND P6, PT, R2, R7, PT ;  /* 0x000000070200720c */ /* 0x000fc40003fc4070 */
[----:B------:R-:W-:Y:S01]  /*1180*/  IABS R14, R12 ;  /* 0x0000000c000e7213 */ /* 0x000fe20000000000 */
[----:B------:R-:W-:Y:S02]  /*1190*/  IMAD R8, R2, R3, R8 ;  /* 0x0000000302087224 */ /* 0x000fe400078e0208 */
[----:B------:R-:W-:Y:S02]  /*11a0*/  IMAD.MOV R15, RZ, RZ, -R15 ;  /* 0x000000ffff0f7224 */ /* 0x000fe400078e0a0f */
[----:B------:R-:W-:-:S04]  /*11b0*/  IMAD.HI.U32 R3, R27, R22, RZ ;  /* 0x000000161b037227 */ /* 0x000fc800078e00ff */
[--C-:B------:R-:W-:Y:S01]  /*11c0*/  @!P5 IMAD.IADD R4, R4, 0x1, -R2.reuse ;  /* 0x000000010404d824 */ /* 0x100fe200078e0a02 */
[C---:B------:R-:W-:Y:S01]  /*11d0*/  ISETP.GT.U32.AND P5, PT, R2.reuse, R8, PT ;  /* 0x000000080200720c */ /* 0x040fe20003fa4070 */
[----:B------:R-:W-:Y:S02]  /*11e0*/  @!P6 IMAD.IADD R7, R7, 0x1, -R2 ;  /* 0x000000010707e824 */ /* 0x000fe400078e0a02 */
[C---:B------:R-:W-:Y:S01]  /*11f0*/  IMAD R10, R2.reuse, R15, R10 ;  /* 0x0000000f020a7224 */ /* 0x040fe200078e020a */
[----:B------:R-:W-:Y:S01]  /*1200*/  IABS R15, R13 ;  /* 0x0000000d000f7213 */ /* 0x000fe20000000000 */
[----:B------:R-:W-:Y:S01]  /*1210*/  IMAD.MOV R3, RZ, RZ, -R3 ;  /* 0x000000ffff037224 */ /* 0x000fe200078e0a03 */
[----:B------:R-:W-:Y:S01]  /*1220*/  ISETP.GT.U32.AND P6, PT, R2, R7, PT ;  /* 0x000000070200720c */ /* 0x000fe20003fc4070 */
[----:B------:R-:W-:-:S04]  /*1230*/  IMAD.HI.U32 R9, R27, R18, RZ ;  /* 0x000000121b097227 */ /* 0x000fc800078e00ff */
[----:B------:R-:W-:Y:S01]  /*1240*/  IMAD R22, R2, R3, R22 ;  /* 0x0000000302167224 */ /* 0x000fe200078e0216 */
[----:B------:R-:W-:Y:S01]  /*1250*/  IABS R3, R29 ;  /* 0x0000001d00037213 */ /* 0x000fe20000000000 */
[----:B------:R-:W-:Y:S02]  /*1260*/  @!P5 IMAD.IADD R8, R8, 0x1, -R2 ;  /* 0x000000010808d824 */ /* 0x000fe400078e0a02 */
[----:B------:R-:W-:Y:S01]  /*1270*/  IMAD.HI.U32 R6, R27, R15, RZ ;  /* 0x0000000f1b067227 */ /* 0x000fe200078e00ff */
[----:B------:R-:W-:-:S03]  /*1280*/  ISETP.GT.U32.AND P5, PT, R2, R22, PT ;  /* 0x000000160200720c */ /* 0x000fc60003fa4070 */
[----:B------:R-:W-:Y:S01]  /*1290*/  @!P6 IMAD.IADD R7, R7, 0x1, -R2 ;  /* 0x000000010707e824 */ /* 0x000fe200078e0a02 */
[----:B------:R-:W-:Y:S01]  /*12a0*/  ISETP.GT.U32.AND P6, PT, R2, R10, PT ;  /* 0x0000000a0200720c */ /* 0x000fe20003fc4070 */
[----:B------:R-:W-:Y:S02]  /*12b0*/  IMAD.MOV R19, RZ, RZ, -R6 ;  /* 0x000000ffff137224 */ /* 0x000fe400078e0a06 */
[----:B------:R-:W-:-:S04]  /*12c0*/  IMAD.HI.U32 R6, R27, R3, RZ ;  /* 0x000000031b067227 */ /* 0x000fc800078e00ff */
[----:B------:R-:W-:Y:S02]  /*12d0*/  IMAD.MOV R9, RZ, RZ, -R9 ;  /* 0x000000ffff097224 */ /* 0x000fe400078e0a09 */
[----:B------:R-:W-:-:S04]  /*12e0*/  IMAD.HI.U32 R20, R27, R17, RZ ;  /* 0x000000111b147227 */ /* 0x000fc800078e00ff */
[--C-:B------:R-:W-:Y:S02]  /*12f0*/  @!P6 IMAD.IADD R10, R10, 0x1, -R2.reuse ;  /* 0x000000010a0ae824 */ /* 0x100fe400078e0a02 */
[----:B------:R-:W-:Y:S02]  /*1300*/  @!P5 IMAD.IADD R22, R22, 0x1, -R2 ;  /* 0x000000011616d824 */ /* 0x000fe400078e0a02 */
[----:B------:R-:W-:Y:S01]  /*1310*/  @!P3 IMAD.MOV R4, RZ, RZ, -R4 ;  /* 0x000000ffff04b224 */ /* 0x000fe200078e0a04 */
[C---:B------:R-:W-:Y:S01]  /*1320*/  ISETP.GT.U32.AND P6, PT, R2.reuse, R10, PT ;  /* 0x0000000a0200720c */ /* 0x040fe20003fc4070 */
[----:B------:R-:W-:Y:S01]  /*1330*/  IMAD.MOV R6, RZ, RZ, -R6 ;  /* 0x000000ffff067224 */ /* 0x000fe200078e0a06 */
[C---:B------:R-:W-:Y:S01]  /*1340*/  ISETP.GT.U32.AND P3, PT, R2.reuse, R8, PT ;  /* 0x000000080200720c */ /* 0x040fe20003f64070 */
[C---:B------:R-:W-:Y:S01]  /*1350*/  IMAD R18, R2.reuse, R9, R18 ;  /* 0x0000000902127224 */ /* 0x040fe200078e0212 */
[----:B------:R-:W-:Y:S01]  /*1360*/  ISETP.GT.U32.AND P5, PT, R2, R22, PT ;  /* 0x000000160200720c */ /* 0x000fe20003fa4070 */
[----:B------:R-:W-:-:S02]  /*1370*/  IMAD.MOV R20, RZ, RZ, -R20 ;  /* 0x000000ffff147224 */ /* 0x000fc400078e0a14 */
[C---:B------:R-:W-:Y:S01]  /*1380*/  IMAD R3, R2.reuse, R6, R3 ;  /* 0x0000000602037224 */ /* 0x040fe200078e0203 */
[----:B------:R-:W-:Y:S01]  /*1390*/  IABS R6, R21 ;  /* 0x0000001500067213 */ /* 0x000fe20000000000 */
[----:B------:R-:W-:Y:S01]  /*13a0*/  IMAD R17, R2, R20, R17 ;  /* 0x0000001402117224 */ /* 0x000fe200078e0211 */
[----:B------:R-:W-:Y:S01]  /*13b0*/  LOP3.LUT R20, R0, 0x6, RZ, 0xfc, !PT ;  /* 0x0000000600147812 */ /* 0x000fe200078efcff */
[----:B------:R-:W-:Y:S01]  /*13c0*/  @!P1 IMAD.MOV R7, RZ, RZ, -R7 ;  /* 0x000000ffff079224 */ /* 0x000fe200078e0a07 */
[----:B------:R-:W-:Y:S01]  /*13d0*/  ISETP.GT.U32.AND P1, PT, R2, R18, PT ;  /* 0x000000120200720c */ /* 0x000fe20003f24070 */
[----:B------:R-:W-:Y:S01]  /*13e0*/  @!P6 IMAD.IADD R10, R10, 0x1, -R2 ;  /* 0x000000010a0ae824 */ /* 0x000fe200078e0a02 */
[----:B------:R-:W-:Y:S01]  /*13f0*/  ISETP.GT.U32.AND P6, PT, R2, R17, PT ;  /* 0x000000110200720c */ /* 0x000fe20003fc4070 */
[----:B------:R-:W-:-:S04]  /*1400*/  IMAD.HI.U32 R28, R27, R6, RZ ;  /* 0x000000061b1c7227 */ /* 0x000fc800078e00ff */
[----:B------:R-:W-:-:S04]  /*1410*/  IMAD.HI.U32 R9, R27, R14, RZ ;  /* 0x0000000e1b097227 */ /* 0x000fc800078e00ff */
[----:B------:R-:W-:Y:S01]  /*1420*/  IMAD R15, R2, R19, R15 ;  /* 0x00000013020f7224 */ /* 0x000fe200078e020f */
[----:B------:R-:W-:Y:S01]  /*1430*/  LOP3.LUT R19, R0, 0x2, RZ, 0xfc, !PT ;  /* 0x0000000200137812 */ /* 0x000fe200078efcff */
[----:B------:R-:W-:Y:S01]  /*1440*/  @!P3 IMAD.IADD R8, R8, 0x1, -R2 ;  /* 0x000000010808b824 */ /* 0x000fe200078e0a02 */
[----:B------:R-:W-:Y:S01]  /*1450*/  ISETP.GE.AND P3, PT, R0, RZ, PT ;  /* 0x000000ff0000720c */ /* 0x000fe20003f66270 */
[----:B------:R-:W-:Y:S01]  /*1460*/  IMAD.MOV R28, RZ, RZ, -R28 ;  /* 0x000000ffff1c7224 */ /* 0x000fe200078e0a1c */
[----:B------:R-:W-:Y:S01]  /*1470*/  IABS R0, R0 ;  /* 0x0000000000007213 */ /* 0x000fe20000000000 */
[----:B------:R-:W-:Y:S02]  /*1480*/  IMAD.MOV R9, RZ, RZ, -R9 ;  /* 0x000000ffff097224 */ /* 0x000fe400078e0a09 */
[----:B------:R-:W-:Y:S01]  /*1490*/  @!P5 IMAD.IADD R22, R22, 0x1, -R2 ;  /* 0x000000011616d824 */ /* 0x000fe200078e0a02 */
[C---:B------:R-:W-:Y:S01]  /*14a0*/  ISETP.GT.U32.AND P5, PT, R2.reuse, R16, PT ;  /* 0x000000100200720c */ /* 0x040fe20003fa4070 */
[----:B------:R-:W-:-:S02]  /*14b0*/  IMAD R6, R2, R28, R6 ;  /* 0x0000001c02067224 */ /* 0x000fc400078e0206 */
[----:B------:R-:W-:Y:S01]  /*14c0*/  IMAD R14, R2, R9, R14 ;  /* 0x00000009020e7224 */ /* 0x000fe200078e020e */
[----:B------:R-:W-:Y:S01]  /*14d0*/  IABS R9, R20 ;  /* 0x0000001400097213 */ /* 0x000fe20000000000 */
[----:B------:R-:W-:Y:S01]  /*14e0*/  @!P1 IMAD.IADD R18, R18, 0x1, -R2 ;  /* 0x0000000112129824 */ /* 0x000fe200078e0a02 */
[----:B------:R-:W-:Y:S01]  /*14f0*/  ISETP.GT.U32.AND P1, PT, R2, R15, PT ;  /* 0x0000000f0200720c */ /* 0x000fe20003f24070 */
[----:B------:R-:W-:-:S04]  /*1500*/  IMAD.HI.U32 R28, R27, R0, RZ ;  /* 0x000000001b1c7227 */ /* 0x000fc800078e00ff */
[----:B------:R-:W-:Y:S01]  /*1510*/  @!P6 IMAD.IADD R17, R17, 0x1, -R2 ;  /* 0x000000011111e824 */ /* 0x000fe200078e0a02 */
[----:B------:R-:W-:Y:S01]  /*1520*/  ISETP.GT.U32.AND P6, PT, R2, R14, PT ;  /* 0x0000000e0200720c */ /* 0x000fe20003fc4070 */
[----:B------:R-:W-:Y:S02]  /*1530*/  IMAD.MOV R28, RZ, RZ, -R28 ;  /* 0x000000ffff1c7224 */ /* 0x000fe400078e0a1c */
[----:B------:R-:W-:Y:S01]  /*1540*/  @!P5 IMAD.IADD R16, R16, 0x1, -R2 ;  /* 0x000000011010d824 */ /* 0x000fe200078e0a02 */
[C---:B------:R-:W-:Y:S01]  /*1550*/  ISETP.GT.U32.AND P5, PT, R2.reuse, R18, PT ;  /* 0x000000120200720c */ /* 0x040fe20003fa4070 */
[----:B------:R-:W-:Y:S02]  /*1560*/  IMAD R0, R2, R28, R0 ;  /* 0x0000001c02007224 */ /* 0x000fe400078e0200 */
[----:B------:R-:W0:Y:S01]  /*1570*/  S2R R28, SR_TID.X ;  /* 0x00000000001c7919 */ /* 0x000e220000002100 */
[----:B------:R-:W-:-:S04]  /*1580*/  IMAD.HI.U32 R26, R27, R9, RZ ;  /* 0x000000091b1a7227 */ /* 0x000fc800078e00ff */
[----:B------:R-:W-:Y:S01]  /*1590*/  @!P1 IMAD.IADD R15, R15, 0x1, -R2 ;  /* 0x000000010f0f9824 */ /* 0x000fe200078e0a02 */
[C---:B------:R-:W-:Y:S01]  /*15a0*/  ISETP.GT.U32.AND P1, PT, R2.reuse, R17, PT ;  /* 0x000000110200720c */ /* 0x040fe20003f24070 */
[----:B------:R-:W-:Y:S01]  /*15b0*/  @!P4 IMAD.MOV R8, RZ, RZ, -R8 ;  /* 0x000000ffff08c224 */ /* 0x000fe200078e0a08 */
[----:B------:R-:W-:Y:S01]  /*15c0*/  ISETP.GT.U32.AND P4, PT, R2, R16, PT ;  /* 0x000000100200720c */ /* 0x000fe20003f84070 */
[----:B------:R-:W-:Y:S02]  /*15d0*/  IMAD.MOV R26, RZ, RZ, -R26 ;  /* 0x000000ffff1a7224 */ /* 0x000fe400078e0a1a */
[--C-:B------:R-:W-:Y:S02]  /*15e0*/  @!P6 IMAD.IADD R14, R14, 0x1, -R2.reuse ;  /* 0x000000010e0ee824 */ /* 0x100fe400078e0a02 */
[----:B------:R-:W-:Y:S01]  /*15f0*/  IMAD R9, R2, R26, R9 ;  /* 0x0000001a02097224 */ /* 0x000fe200078e0209 */
[----:B------:R-:W-:Y:S01]  /*1600*/  IABS R26, R19 ;  /* 0x00000013001a7213 */ /* 0x000fe20000000000 */
[----:B------:R-:W-:Y:S01]  /*1610*/  @!P5 IMAD.IADD R18, R18, 0x1, -R2 ;  /* 0x000000011212d824 */ /* 0x000fe200078e0a02 */
[C---:B------:R-:W-:Y:S01]  /*1620*/  ISETP.GT.U32.AND P6, PT, R2.reuse, R14, PT ;  /* 0x0000000e0200720c */ /* 0x040fe20003fc4070 */
[----:B------:R-:W-:Y:S01]  /*1630*/  @!P2 IMAD.MOV R10, RZ, RZ, -R10 ;  /* 0x000000ffff0aa224 */ /* 0x000fe200078e0a0a */
[C---:B------:R-:W-:Y:S01]  /*1640*/  ISETP.GT.U32.AND P5, PT, R2.reuse, R3, PT ;  /* 0x000000030200720c */ /* 0x040fe20003fa4070 */
[----:B------:R-:W-:Y:S01]  /*1650*/  IMAD.HI.U32 R27, R27, R26, RZ ;  /* 0x0000001a1b1b7227 */ /* 0x000fe200078e00ff */
[----:B------:R-:W-:-:S03]  /*1660*/  ISETP.GT.U32.AND P2, PT, R2, R15, PT ;  /* 0x0000000f0200720c */ /* 0x000fc60003f44070 */
[--C-:B------:R-:W-:Y:S01]  /*1670*/  @!P1 IMAD.IADD R17, R17, 0x1, -R2.reuse ;  /* 0x0000000111119824 */ /* 0x100fe200078e0a02 */
[----:B------:R-:W-:Y:S01]  /*1680*/  ISETP.GT.U32.AND P1, PT, R2, R9, PT ;  /* 0x000000090200720c */ /* 0x000fe20003f24070 */
[--C-:B------:R-:W-:Y:S01]  /*1690*/  @!P4 IMAD.IADD R16, R16, 0x1, -R2.reuse ;  /* 0x000000011010c824 */ /* 0x100fe200078e0a02 */
[----:B------:R-:W-:Y:S01]  /*16a0*/  ISETP.GT.U32.AND P4, PT, R2, R0, PT ;  /* 0x000000000200720c */ /* 0x000fe20003f84070 */
[----:B------:R-:W-:Y:S02]  /*16b0*/  IMAD.MOV R27, RZ, RZ, -R27 ;  /* 0x000000ffff1b7224 */ /* 0x000fe400078e0a1b */
[----:B------:R-:W-:Y:S01]  /*16c0*/  @!P6 IMAD.IADD R14, R14, 0x1, -R2 ;  /* 0x000000010e0ee824 */ /* 0x000fe200078e0a02 */
[----:B------:R-:W-:Y:S01]  /*16d0*/  ISETP.GE.AND P6, PT, R25, RZ, PT ;  /* 0x000000ff1900720c */ /* 0x000fe20003fc6270 */
[----:B------:R-:W-:Y:S01]  /*16e0*/  IMAD R26, R2, R27, R26 ;  /* 0x0000001b021a7224 */ /* 0x000fe200078e021a */
[C---:B0-----:R-:W-:Y:S01]  /*16f0*/  LOP3.LUT R27, R28.reuse, 0x7, RZ, 0xc0, !PT ;  /* 0x000000071c1b7812 */ /* 0x041fe200078ec0ff */
[----:B------:R-:W-:-:S02]  /*1700*/  IMAD.SHL.U32 R25, R28, 0x2, RZ ;  /* 0x000000021c197824 */ /* 0x000fc400078e00ff */
[--C-:B------:R-:W-:Y:S01]  /*1710*/  @!P5 IMAD.IADD R3, R3, 0x1, -R2.reuse ;  /* 0x000000010303d824 */ /* 0x100fe200078e0a02 */
[----:B------:R-:W-:Y:S01]  /*1720*/  ISETP.GT.U32.AND P5, PT, R2, R26, PT ;  /* 0x0000001a0200720c */ /* 0x000fe20003fa4070 */
[----:B------:R-:W-:Y:S02]  /*1730*/  IMAD R28, R27, 0x90, RZ ;  /* 0x000000901b1c7824 */ /* 0x000fe400078e02ff */
[--C-:B------:R-:W-:Y:S01]  /*1740*/  @!P1 IMAD.IADD R9, R9, 0x1, -R2.reuse ;  /* 0x0000000109099824 */ /* 0x100fe200078e0a02 */
[----:B------:R-:W-:Y:S01]  /*1750*/  ISETP.GE.AND P1, PT, R24, RZ, PT ;  /* 0x000000ff1800720c */ /* 0x000fe20003f26270 */
[--C-:B------:R-:W-:Y:S01]  /*1760*/  @!P4 IMAD.IADD R0, R0, 0x1, -R2.reuse ;  /* 0x000000010000c824 */ /* 0x100fe200078e0a02 */
[----:B------:R-:W-:Y:S01]  /*1770*/  ISETP.GE.AND P4, PT, R23, RZ, PT ;  /* 0x000000ff1700720c */ /* 0x000fe20003f86270 */
[----:B------:R-:W-:Y:S01]  /*1780*/  @!P2 IMAD.IADD R15, R15, 0x1, -R2 ;  /* 0x000000010f0fa824 */ /* 0x000fe200078e0a02 */
[----:B------:R-:W-:Y:S02]  /*1790*/  LOP3.LUT R24, R28, 0x30, R25, 0x78, !PT ;  /* 0x000000301c187812 */ /* 0x000fe400078e7819 */
[----:B------:R-:W-:-:S02]  /*17a0*/  LOP3.LUT R23, R25, 0x10, RZ, 0xc0, !PT ;  /* 0x0000001019177812 */ /* 0x000fc400078ec0ff */
[----:B------:R-:W0:Y:S01]  /*17b0*/  S2R R25, SR_TID.X ;  /* 0x0000000000197919 */ /* 0x000e220000002100 */
[----:B------:R-:W-:Y:S01]  /*17c0*/  ISETP.GT.U32.AND P2, PT, R2, R6, PT ;  /* 0x000000060200720c */ /* 0x000fe20003f44070 */
[----:B------:R-:W-:Y:S01]  /*17d0*/  @!P5 IMAD.IADD R26, R26, 0x1, -R2 ;  /* 0x000000011a1ad824 */ /* 0x000fe200078e0a02 */
[----:B------:R-:W-:Y:S01]  /*17e0*/  ISETP.GT.U32.AND P5, PT, R2, R9, PT ;  /* 0x000000090200720c */ /* 0x000fe20003fa4070 */
[----:B------:R-:W-:Y:S01]  /*17f0*/  @!P6 IMAD.MOV R18, RZ, RZ, -R18 ;  /* 0x000000ffff12e224 */ /* 0x000fe200078e0a12 */
[----:B------:R-:W-:-:S09]  /*1800*/  ISETP.GE.AND P6, PT, R12, RZ, PT ;  /* 0x000000ff0c00720c */ /* 0x000fd20003fc6270 */
[--C-:B------:R-:W-:Y:S01]  /*1810*/  @!P2 IMAD.IADD R6, R6, 0x1, -R2.reuse ;  /* 0x000000010606a824 */ /* 0x100fe200078e0a02 */
[----:B------:R-:W-:Y:S01]  /*1820*/  ISETP.GE.AND P2, PT, R13, RZ, PT ;  /* 0x000000ff0d00720c */ /* 0x000fe20003f46270 */
[----:B------:R-:W-:Y:S01]  /*1830*/  @!P5 IMAD.IADD R9, R9, 0x1, -R2 ;  /* 0x000000010909d824 */ /* 0x000fe200078e0a02 */
[----:B------:R-:W2:Y:S01]  /*1840*/  LDL.LU R13, [R1+0xe7c] ;  /* 0x000e7c00010d7983 */ /* 0x000ea20000300800 */
[----:B------:R-:W-:Y:S01]  /*1850*/  ISETP.GE.AND P5, PT, R20, RZ, PT ;  /* 0x000000ff1400720c */ /* 0x000fe20003fa6270 */
[----:B------:R-:W-:Y:S01]  /*1860*/  @!P0 IMAD.MOV R22, RZ, RZ, -R22 ;  /* 0x000000ffff168224 */ /* 0x000fe200078e0a16 */
[C---:B------:R-:W-:Y:S01]  /*1870*/  ISETP.GT.U32.AND P0, PT, R2.reuse, R3, PT ;  /* 0x000000030200720c */ /* 0x040fe20003f04070 */
[----:B------:R-:W3:Y:S01]  /*1880*/  LDL.LU R12, [R1+0xe78] ;  /* 0x000e7800010c7983 */ /* 0x000ee20000300800 */
[----:B------:R-:W-:Y:S01]  /*1890*/  @!P1 IMAD.MOV R17, RZ, RZ, -R17 ;  /* 0x000000ffff119224 */ /* 0x000fe200078e0a11 */
[C---:B------:R-:W-:Y:S01]  /*18a0*/  ISETP.GT.U32.AND P1, PT, R2.reuse, R0, PT ;  /* 0x000000000200720c */ /* 0x040fe20003f24070 */
[----:B------:R-:W-:Y:S01]  /*18b0*/  @!P4 IMAD.MOV R16, RZ, RZ, -R16 ;  /* 0x000000ffff10c224 */ /* 0x000fe200078e0a10 */
[----:B0-----:R-:W-:Y:S01]  /*18c0*/  LOP3.LUT R25, R25, 0x3f, RZ, 0xc0, !PT ;  /* 0x0000003f19197812 */ /* 0x001fe200078ec0ff */
[----:B------:R-:W0:Y:S01]  /*18d0*/  S2R R28, SR_TID.X ;  /* 0x00000000001c7919 */ /* 0x000e220000002100 */
[----:B------:R-:W-:Y:S01]  /*18e0*/  ISETP.GT.U32.AND P4, PT, R2, R6, PT ;  /* 0x000000060200720c */ /* 0x000fe20003f84070 */
[----:B------:R-:W-:-:S02]  /*18f0*/  @!P2 IMAD.MOV R15, RZ, RZ, -R15 ;  /* 0x000000ffff0fa224 */ /* 0x000fc400078e0a0f */
[----:B------:R-:W-:Y:S02]  /*1900*/  IMAD R20, R25, c[0x0][0x18c], RZ ;  /* 0x0000630019147a24 */ /* 0x000fe400078e02ff */
[----:B------:R-:W4:Y:S01]  /*1910*/  LDL.LU R25, [R1+0x8] ;  /* 0x0000080001197983 */ /* 0x000f220000300800 */
[----:B------:R-:W-:Y:S01]  /*1920*/  ISETP.GT.U32.AND P2, PT, R2, R26, PT ;  /* 0x0000001a0200720c */ /* 0x000fe20003f44070 */
[--C-:B------:R-:W-:Y:S01]  /*1930*/  @!P0 IMAD.IADD R3, R3, 0x1, -R2.reuse ;  /* 0x0000000103038824 */ /* 0x100fe200078e0a02 */
[----:B------:R-:W-:Y:S01]  /*1940*/  ISETP.GE.AND P0, PT, R29, RZ, PT ;  /* 0x000000ff1d00720c */ /* 0x000fe20003f06270 */
[--C-:B------:R-:W-:Y:S01]  /*1950*/  @!P1 IMAD.IADD R0, R0, 0x1, -R2.reuse ;  /* 0x0000000100009824 */ /* 0x100fe200078e0a02 */
[----:B------:R-:W-:Y:S01]  /*1960*/  ISETP.GE.AND P1, PT, R21, RZ, PT ;  /* 0x000000ff1500720c */ /* 0x000fe20003f26270 */
[----:B------:R-:W-:Y:S02]  /*1970*/  IMAD R27, R27, 0x410, RZ ;  /* 0x000004101b1b7824 */ /* 0x000fe400078e02ff */
[----:B------:R-:W-:Y:S01]  /*1980*/  @!P4 IMAD.IADD R6, R6, 0x1, -R2 ;  /* 0x000000010606c824 */ /* 0x000fe200078e0a02 */
[----:B------:R-:W-:-:S02]  /*1990*/  ISETP.GE.AND P4, PT, R19, RZ, PT ;  /* 0x000000ff1300720c */ /* 0x000fc40003f86270 */
[----:B------:R-:W-:-:S03]  /*19a0*/  LOP3.LUT R19, RZ, c[0x0][0x17c], RZ, 0x33, !PT ;  /* 0x00005f00ff137a12 */ /* 0x000fc600078e33ff */
[----:B------:R-:W-:Y:S01]  /*19b0*/  @!P2 IMAD.IADD R26, R26, 0x1, -R2 ;  /* 0x000000011a1aa824 */ /* 0x000fe200078e0a02 */
[----:B------:R-:W-:Y:S01]  /*19c0*/  ISETP.NE.AND P2, PT, RZ, c[0x0][0x17c], PT ;  /* 0x00005f00ff007a0c */ /* 0x000fe20003f45270 */
[----:B------:R-:W-:Y:S02]  /*19d0*/  @!P6 IMAD.MOV R14, RZ, RZ, -R14 ;  /* 0x000000ffff0ee224 */ /* 0x000fe400078e0a0e */
[----:B------:R-:W-:Y:S01]  /*19e0*/  @!P0 IMAD.MOV R3, RZ, RZ, -R3 ;  /* 0x000000ffff038224 */ /* 0x000fe200078e0a03 */
[C---:B------:R-:W-:Y:S01]  /*19f0*/  SEL R5, R19.reuse, R5, !P2 ;  /* 0x0000000513057207 */ /* 0x040fe20005000000 */
[----:B------:R-:W-:Y:S01]  /*1a00*/  @!P5 IMAD.MOV R9, RZ, RZ, -R9 ;  /* 0x000000ffff09d224 */ /* 0x000fe200078e0a09 */
[----:B------:R-:W-:Y:S01]  /*1a10*/  SEL R4, R19, R4, !P2 ;  /* 0x0000000413047207 */ /* 0x000fe20005000000 */
[----:B------:R-:W-:Y:S01]  /*1a20*/  @!P1 IMAD.MOV R6, RZ, RZ, -R6 ;  /* 0x000000ffff069224 */ /* 0x000fe200078e0a06 */
[----:B0-----:R-:W-:Y:S01]  /*1a30*/  LOP3.LUT R23, R23, 0x60, R28, 0xf8, !PT ;  /* 0x0000006017177812 */ /* 0x001fe200078ef81c */
[----:B------:R-:W-:-:S02]  /*1a40*/  @!P4 IMAD.MOV R26, RZ, RZ, -R26 ;  /* 0x000000ffff1ac224 */ /* 0x000fc400078e0a1a */
[----:B------:R-:W-:Y:S01]  /*1a50*/  @!P3 IMAD.MOV R0, RZ, RZ, -R0 ;  /* 0x000000ffff00b224 */ /* 0x000fe200078e0a00 */
[----:B------:R-:W-:Y:S01]  /*1a60*/  LEA R2, P6, R20, c[0x0][0x168], 0x1 ;  /* 0x00005a0014027a11 */ /* 0x000fe200078c08ff */
[----:B------:R-:W-:Y:S01]  /*1a70*/  IMAD R5, R5, c[0x0][0x190], RZ ;  /* 0x0000640005057a24 */ /* 0x000fe200078e02ff */
[C---:B------:R-:W-:Y:S01]  /*1a80*/  SEL R7, R19.reuse, R7, !P2 ;  /* 0x0000000713077207 */ /* 0x040fe20005000000 */
[----:B------:R-:W-:Y:S01]  /*1a90*/  IMAD R4, R4, c[0x0][0x190], RZ ;  /* 0x0000640004047a24 */ /* 0x000fe200078e02ff */
[C---:B------:R-:W-:Y:S02]  /*1aa0*/  SEL R8, R19.reuse, R8, !P2 ;  /* 0x0000000813087207 */ /* 0x040fe40005000000 */
[C---:B------:R-:W-:Y:S02]  /*1ab0*/  SEL R10, R19.reuse, R10, !P2 ;  /* 0x0000000a130a7207 */ /* 0x040fe40005000000 */
[C---:B------:R-:W-:Y:S02]  /*1ac0*/  SEL R22, R19.reuse, R22, !P2 ;  /* 0x0000001613167207 */ /* 0x040fe40005000000 */
[----:B------:R-:W-:-:S02]  /*1ad0*/  SEL R18, R19, R18, !P2 ;  /* 0x0000001213127207 */ /* 0x000fc40005000000 */
[C---:B------:R-:W-:Y:S02]  /*1ae0*/  SEL R17, R19.reuse, R17, !P2 ;  /* 0x0000001113117207 */ /* 0x040fe40005000000 */
[C---:B------:R-:W-:Y:S02]  /*1af0*/  SEL R16, R19.reuse, R16, !P2 ;  /* 0x0000001013107207 */ /* 0x040fe40005000000 */
[C---:B------:R-:W-:Y:S02]  /*1b00*/  SEL R15, R19.reuse, R15, !P2 ;  /* 0x0000000f130f7207 */ /* 0x040fe40005000000 */
[C---:B------:R-:W-:Y:S02]  /*1b10*/  SEL R14, R19.reuse, R14, !P2 ;  /* 0x0000000e130e7207 */ /* 0x040fe40005000000 */
[C---:B------:R-:W-:Y:S02]  /*1b20*/  SEL R3, R19.reuse, R3, !P2 ;  /* 0x0000000313037207 */ /* 0x040fe40005000000 */
[----:B------:R-:W-:-:S02]  /*1b30*/  SEL R9, R19, R9, !P2 ;  /* 0x0000000913097207 */ /* 0x000fc40005000000 */
[C---:B------:R-:W-:Y:S02]  /*1b40*/  SEL R6, R19.reuse, R6, !P2 ;  /* 0x0000000613067207 */ /* 0x040fe40005000000 */
[C---:B------:R-:W-:Y:S02]  /*1b50*/  SEL R26, R19.reuse, R26, !P2 ;  /* 0x0000001a131a7207 */ /* 0x040fe40005000000 */
[----:B------:R-:W-:Y:S02]  /*1b60*/  SEL R19, R19, R0, !P2 ;  /* 0x0000000013137207 */ /* 0x000fe40005000000 */
[----:B------:R-:W-:Y:S02]  /*1b70*/  LEA.HI.X.SX32 R0, R20, c[0x0][0x16c], 0x1, P6 ;  /* 0x00005b0014007a11 */ /* 0x000fe400030f0eff */
[----:B------:R-:W-:Y:S01]  /*1b80*/  LOP3.LUT R23, R27, R23, RZ, 0x3c, !PT ;  /* 0x000000171b177212 */ /* 0x000fe200078e3cff */
[----:B------:R-:W-:Y:S01]  /*1b90*/  IMAD R7, R7, c[0x0][0x190], RZ ;  /* 0x0000640007077a24 */ /* 0x000fe200078e02ff */
[----:B------:R-:W-:Y:S01]  /*1ba0*/  LEA R27, P5, R5, R2, 0x1 ;  /* 0x00000002051b7211 */ /* 0x000fe200078a08ff */
[----:B------:R-:W-:-:S02]  /*1bb0*/  IMAD R8, R8, c[0x0][0x190], RZ ;  /* 0x0000640008087a24 */ /* 0x000fc400078e02ff */
[----:B------:R-:W-:Y:S02]  /*1bc0*/  IMAD R10, R10, c[0x0][0x190], RZ ;  /* 0x000064000a0a7a24 */ /* 0x000fe400078e02ff */
[----:B------:R0:W-:Y:S01]  /*1bd0*/  STL [R1+0xe18], R27 ;  /* 0x000e181b01007387 */ /* 0x0001e20000100800 */
[----:B------:R-:W-:Y:S02]  /*1be0*/  IMAD R22, R22, c[0x0][0x190], RZ ;  /* 0x0000640016167a24 */ /* 0x000fe400078e02ff */
[----:B------:R-:W-:Y:S01]  /*1bf0*/  IMAD R18, R18, c[0x0][0x190], RZ ;  /* 0x0000640012127a24 */ /* 0x000fe200078e02ff */
[----:B0-----:R-:W-:Y:S01]  /*1c00*/  LEA R27, P0, R7, R2, 0x1 ;  /* 0x00000002071b7211 */ /* 0x001fe200078008ff */
[----:B------:R-:W-:Y:S02]  /*1c10*/  IMAD R17, R17, c[0x0][0x190], RZ ;  /* 0x0000640011117a24 */ /* 0x000fe400078e02ff */
[----:B------:R-:W-:Y:S02]  /*1c20*/  IMAD R16, R16, c[0x0][0x190], RZ ;  /* 0x0000640010107a24 */ /* 0x000fe400078e02ff */
[----:B------:R-:W-:Y:S01]  /*1c30*/  IMAD R15, R15, c[0x0][0x190], RZ ;  /* 0x000064000f0f7a24 */ /* 0x000fe200078e02ff */
[----:B------:R-:W-:Y:S01]  /*1c40*/  LEA.HI.X.SX32 R7, R7, R0, 0x1, P0 ;  /* 0x0000000007077211 */ /* 0x000fe200000f0eff */
[----:B------:R-:W-:-:S02]  /*1c50*/  IMAD R14, R14, c[0x0][0x190], RZ ;  /* 0x000064000e0e7a24 */ /* 0x000fc400078e02ff */
[----:B------:R-:W-:Y:S02]  /*1c60*/  IMAD R3, R3, c[0x0][0x190], RZ ;  /* 0x0000640003037a24 */ /* 0x000fe400078e02ff */
[----:B------:R-:W-:Y:S02]  /*1c70*/  IMAD R9, R9, c[0x0][0x190], RZ ;  /* 0x0000640009097a24 */ /* 0x000fe400078e02ff */
[----:B------:R-:W-:Y:S02]  /*1c80*/  IMAD R6, R6, c[0x0][0x190], RZ ;  /* 0x0000640006067a24 */ /* 0x000fe400078e02ff */
[----:B------:R-:W-:Y:S02]  /*1c90*/  IMAD R26, R26, c[0x0][0x190], RZ ;  /* 0x000064001a1a7a24 */ /* 0x000fe400078e02ff */
[----:B------:R-:W-:Y:S02]  /*1ca0*/  IMAD R19, R19, c[0x0][0x190], RZ ;  /* 0x0000640013137a24 */ /* 0x000fe400078e02ff */
[----:B------:R-:W-:-:S05]  /*1cb0*/  IMAD.SHL.U32 R29, R28, 0x200, RZ ;  /* 0x000002001c1d7824 */ /* 0x000fca00078e00ff */
[----:B------:R-:W-:-:S05]  /*1cc0*/  LOP3.LUT R29, R29, 0x2000, RZ, 0xc0, !PT ;  /* 0x000020001d1d7812 */ /* 0x000fca00078ec0ff */
[----:B------:R-:W-:Y:S02]  /*1cd0*/  IMAD.IADD R29, R29, 0x1, R23 ;  /* 0x000000011d1d7824 */ /* 0x000fe400078e0217 */
[----:B------:R-:W-:-:S04]  /*1ce0*/  IMAD.MOV.U32 R23, RZ, RZ, c[0x0][0x188] ;  /* 0x00006200ff177624 */ /* 0x000fc800078e00ff */
[----:B------:R-:W-:Y:S02]  /*1cf0*/  IMAD R21, R23, 0x3f, RZ ;  /* 0x0000003f17157824 */ /* 0x000fe400078e02ff */
[----:B---3--:R-:W-:Y:S02]  /*1d00*/  IMAD R20, R12, c[0x0][0x184], RZ ;  /* 0x000061000c147a24 */ /* 0x008fe400078e02ff */
[----:B------:R-:W-:Y:S02]  /*1d10*/  IMAD R12, R11, c[0x0][0x184], RZ ;  /* 0x000061000b0c7a24 */ /* 0x000fe400078e02ff */
[----:B----4-:R-:W-:Y:S01]  /*1d20*/  IMAD R11, R25, c[0x0][0x184], RZ ;  /* 0x00006100190b7a24 */ /* 0x010fe200078e02ff */
[----:B------:R-:W-:-:S05]  /*1d30*/  LEA R25, P2, R4, R2, 0x1 ;  /* 0x0000000204197211 */ /* 0x000fca00078408ff */
[----:B------:R0:W-:Y:S04]  /*1d40*/  STL [R1+0xe1c], R25 ;  /* 0x000e1c1901007387 */ /* 0x0001e80000100800 */
[----:B------:R1:W-:Y:S01]  /*1d50*/  STL [R1+0xe20], R27 ;  /* 0x000e201b01007387 */ /* 0x0003e20000100800 */
[-C--:B0-----:R-:W-:Y:S02]  /*1d60*/  LEA R25, P1, R8, R2.reuse, 0x1 ;  /* 0x0000000208197211 */ /* 0x081fe400078208ff */
[----:B-1----:R-:W-:-:S03]  /*1d70*/  LEA R27, P4, R10, R2, 0x1 ;  /* 0x000000020a1b7211 */ /* 0x002fc600078808ff */
[----:B------:R0:W-:Y:S04]  /*1d80*/  STL [R1+0xe24], R25 ;  /* 0x000e241901007387 */ /* 0x0001e80000100800 */
[----:B------:R1:W-:Y:S01]  /*1d90*/  STL [R1+0xe28], R27 ;  /* 0x000e281b01007387 */ /* 0x0003e20000100800 */
[-C--:B0-----:R-:W-:Y:S02]  /*1da0*/  LEA R25, P3, R22, R2.reuse, 0x1 ;  /* 0x0000000216197211 */ /* 0x081fe400078608ff */
[----:B-1----:R-:W-:-:S03]  /*1db0*/  LEA R27, P6, R18, R2, 0x1 ;  /* 0x00000002121b7211 */ /* 0x002fc600078c08ff */
[----:B------:R0:W-:Y:S04]  /*1dc0*/  STL [R1+0xe2c], R25 ;  /* 0x000e2c1901007387 */ /* 0x0001e80000100800 */
[----:B------:R1:W-:Y:S01]  /*1dd0*/  STL [R1+0xe30], R27 ;  /* 0x000e301b01007387 */ /* 0x0003e20000100800 */
[----:B0-----:R-:W-:Y:S02]  /*1de0*/  LEA.HI.X.SX32 R25, R5, R0, 0x1, P5 ;  /* 0x0000000005197211 */ /* 0x001fe400028f0eff */
[----:B-1----:R-:W-:-:S03]  /*1df0*/  LEA R27, P5, R17, R2, 0x1 ;  /* 0x00000002111b7211 */ /* 0x002fc600078a08ff */
[----:B------:R0:W-:Y:S04]  /*1e00*/  STL [R1+0xe10], R25 ;  /* 0x000e101901007387 */ /* 0x0001e80000100800 */
[----:B------:R-:W-:Y:S01]  /*1e10*/  STL [R1+0xe14], R27 ;  /* 0x000e141b01007387 */ /* 0x000fe20000100800 */
[----:B0-----:R-:W-:Y:S02]  /*1e20*/  LEA.HI.X.SX32 R25, R4, R0, 0x1, P2 ;  /* 0x0000000004197211 */ /* 0x001fe400010f0eff */
[----:B------:R-:W-:-:S03]  /*1e30*/  LEA R4, P2, R16, R2, 0x1 ;  /* 0x0000000210047211 */ /* 0x000fc600078408ff */
[----:B------:R0:W-:Y:S04]  /*1e40*/  STL [R1+0xe08], R25 ;  /* 0x000e081901007387 */ /* 0x0001e80000100800 */
[----:B------:R1:W-:Y:S04]  /*1e50*/  STL [R1+0xe0c], R4 ;  /* 0x000e0c0401007387 */ /* 0x0003e80000100800 */
[----:B------:R3:W-:Y:S01]  /*1e60*/  STL [R1+0xe00], R7 ;  /* 0x000e000701007387 */ /* 0x0007e20000100800 */
[----:B0-----:R-:W-:Y:S02]  /*1e70*/  LEA R25, P0, R15, R2, 0x1 ;  /* 0x000000020f197211 */ /* 0x001fe400078008ff */
[----:B-1----:R-:W-:-:S03]  /*1e80*/  LEA.HI.X.SX32 R4, R8, R0, 0x1, P1 ;  /* 0x0000000008047211 */ /* 0x002fc600008f0eff */
[----:B------:R-:W-:Y:S01]  /*1e90*/  STL [R1+0xe04], R25 ;  /* 0x000e041901007387 */ /* 0x000fe20000100800 */
[----:B---3--:R-:W-:-:S03]  /*1ea0*/  LEA R7, P1, R14, R2, 0x1 ;  /* 0x000000020e077211 */ /* 0x008fc600078208ff */
[----:B------:R0:W-:Y:S01]  /*1eb0*/  STL [R1+0xdf8], R4 ;  /* 0x000df80401007387 */ /* 0x0001e20000100800 */
[----:B------:R-:W-:-:S03]  /*1ec0*/  LEA.HI.X.SX32 R8, R10, R0, 0x1, P4 ;  /* 0x000000000a087211 */ /* 0x000fc600020f0eff */
[----:B------:R1:W-:Y:S01]  /*1ed0*/  STL [R1+0xdfc], R7 ;  /* 0x000dfc0701007387 */ /* 0x0003e20000100800 */
[----:B0-----:R-:W-:-:S03]  /*1ee0*/  LEA R4, P4, R3, R2, 0x1 ;  /* 0x0000000203047211 */ /* 0x001fc600078808ff */
[----:B------:R0:W-:Y:S01]  /*1ef0*/  STL [R1+0xdf0], R8 ;  /* 0x000df00801007387 */ /* 0x0001e20000100800 */
[----:B-1----:R-:W-:-:S03]  /*1f00*/  LEA.HI.X.SX32 R7, R22, R0, 0x1, P3 ;  /* 0x0000000016077211 */ /* 0x002fc600018f0eff */
[----:B------:R1:W-:Y:S04]  /*1f10*/  STL [R1+0xdf4], R4 ;  /* 0x000df40401007387 */ /* 0x0003e80000100800 */
[----:B------:R3:W-:Y:S01]  /*1f20*/  STL [R1+0xde8], R7 ;  /* 0x000de80701007387 */ /* 0x0007e20000100800 */
[----:B0-----:R-:W-:Y:S02]  /*1f30*/  LEA R8, P3, R9, R2, 0x1 ;  /* 0x0000000209087211 */ /* 0x001fe400078608ff */
[----:B-1----:R-:W-:-:S03]  /*1f40*/  LEA.HI.X.SX32 R4, R18, R0, 0x1, P6 ;  /* 0x0000000012047211 */ /* 0x002fc600030f0eff */
[----:B------:R0:W-:Y:S01]  /*1f50*/  STL [R1+0xdec], R8 ;  /* 0x000dec0801007387 */ /* 0x0001e20000100800 */
[----:B---3--:R-:W-:-:S03]  /*1f60*/  LEA R7, P6, R6, R2, 0x1 ;  /* 0x0000000206077211 */ /* 0x008fc600078c08ff */
[----:B------:R1:W-:Y:S04]  /*1f70*/  STL [R1+0xde0], R4 ;  /* 0x000de00401007387 */ /* 0x0003e80000100800 */
[----:B------:R3:W-:Y:S01]  /*1f80*/  STL [R1+0xde4], R7 ;  /* 0x000de40701007387 */ /* 0x0007e20000100800 */
[----:B0-----:R-:W-:Y:S02]  /*1f90*/  LEA.HI.X.SX32 R8, R17, R0, 0x1, P5 ;  /* 0x0000000011087211 */ /* 0x001fe400028f0eff */
[----:B-1----:R-:W-:-:S03]  /*1fa0*/  LEA R4, P5, R26, R2, 0x1 ;  /* 0x000000021a047211 */ /* 0x002fc600078a08ff */
[----:B------:R-:W-:Y:S01]  /*1fb0*/  STL [R1+0x5d4], R8 ;  /* 0x0005d40801007387 */ /* 0x000fe20000100800 */
[----:B---3--:R-:W-:-:S03]  /*1fc0*/  LEA.HI.X.SX32 R7, R16, R0, 0x1, P2 ;  /* 0x0000000010077211 */ /* 0x008fc600010f0eff */
[----:B------:R0:W-:Y:S01]  /*1fd0*/  STL [R1+0xdd0], R4 ;  /* 0x000dd00401007387 */ /* 0x0001e20000100800 */
[----:B------:R-:W-:-:S03]  /*1fe0*/  LEA R16, P2, R11, c[0x0][0x160], 0x1 ;  /* 0x000058000b107a11 */ /* 0x000fc600078408ff */
[----:B------:R1:W-:Y:S01]  /*1ff0*/  STL [R1+0x5d8], R7 ;  /* 0x0005d80701007387 */ /* 0x0003e20000100800 */
[----:B0-----:R-:W-:Y:S02]  /*2000*/  LEA.HI.X.SX32 R4, R15, R0, 0x1, P0 ;  /* 0x000000000f047211 */ /* 0x001fe400000f0eff */
[----:B-1----:R-:W-:Y:S02]  /*2010*/  LEA R7, P0, R19, R2, 0x1 ;  /* 0x0000000213077211 */ /* 0x002fe400078008ff */
[-C--:B------:R-:W-:Y:S01]  /*2020*/  LEA.HI.X.SX32 R2, R14, R0.reuse, 0x1, P1 ;  /* 0x000000000e027211 */ /* 0x080fe200008f0eff */
[----:B------:R0:W-:Y:S01]  /*2030*/  STL [R1+0x5dc], R4 ;  /* 0x0005dc0401007387 */ /* 0x0001e20000100800 */
[----:B------:R-:W-:Y:S02]  /*2040*/  LEA.HI.X.SX32 R3, R3, R0, 0x1, P4 ;  /* 0x0000000003037211 */ /* 0x000fe400020f0eff */
[----:B------:R-:W-:Y:S01]  /*2050*/  LEA.HI.X.SX32 R17, R11, c[0x0][0x164], 0x1, P2 ;  /* 0x000059000b117a11 */ /* 0x000fe200010f0eff */
[----:B------:R-:W-:Y:S04]  /*2060*/  STL [R1+0xdd8], R7 ;  /* 0x000dd80701007387 */ /* 0x000fe80000100800 */
[----:B------:R1:W-:Y:S01]  /*2070*/  STL [R1+0x5e0], R2 ;  /* 0x0005e00201007387 */ /* 0x0003e20000100800 */
[----:B0-----:R-:W-:-:S05]  /*2080*/  LEA R4, P1, R12, c[0x0][0x160], 0x1 ;  /* 0x000058000c047a11 */ /* 0x001fca00078208ff */
[----:B------:R-:W-:Y:S01]  /*2090*/  STL [R1+0x350], R4 ;  /* 0x0003500401007387 */ /* 0x000fe20000100800 */
[----:B-1----:R-:W-:-:S03]  /*20a0*/  LEA.HI.X.SX32 R2, R9, R0, 0x1, P3 ;  /* 0x0000000009027211 */ /* 0x002fc600018f0eff */
[----:B------:R-:W-:Y:S04]  /*20b0*/  STL [R1+0xdb8], R3 ;  /* 0x000db80301007387 */ /* 0x000fe80000100800 */
[----:B------:R-:W-:Y:S01]  /*20c0*/  STL.64 [R1+0x348], R16 ;  /* 0x0003481001007387 */ /* 0x000fe20000100a00 */
[----:B--2---:R-:W-:-:S03]  /*20d0*/  IMAD R13, R13, c[0x0][0x184], RZ ;  /* 0x000061000d0d7a24 */ /* 0x004fc600078e02ff */
[----:B------:R0:W-:Y:S01]  /*20e0*/  STL [R1+0xdbc], R2 ;  /* 0x000dbc0201007387 */ /* 0x0001e20000100800 */
[----:B------:R-:W-:Y:S01]  /*20f0*/  IMAD.MOV.U32 R18, RZ, RZ, R16 ;  /* 0x000000ffff127224 */ /* 0x000fe200078e0010 */
[-C--:B0-----:R-:W-:Y:S02]  /*2100*/  LEA.HI.X.SX32 R2, R6, R0.reuse, 0x1, P6 ;  /* 0x0000000006027211 */ /* 0x081fe400030f0eff */
[----:B------:R-:W-:-:S03]  /*2110*/  LEA.HI.X.SX32 R6, R26, R0, 0x1, P5 ;  /* 0x000000001a067211 */ /* 0x000fc600028f0eff */
[----:B------:R0:W-:Y:S01]  /*2120*/  STL [R1+0xdc8], R2 ;  /* 0x000dc80201007387 */ /* 0x0001e20000100800 */
[----:B------:R-:W-:Y:S01]  /*2130*/  LEA.HI.X.SX32 R0, R19, R0, 0x1, P0 ;  /* 0x0000000013007211 */ /* 0x000fe200000f0eff */
[----:B------:R-:W-:Y:S01]  /*2140*/  IMAD.MOV.U32 R27, RZ, RZ, R5 ;  /* 0x000000ffff1b7224 */ /* 0x000fe200078e0005 */
[----:B------:R-:W-:Y:S01]  /*2150*/  LEA R14, P0, R20, c[0x0][0x160], 0x1 ;  /* 0x00005800140e7a11 */ /* 0x000fe200078008ff */
[----:B------:R-:W-:Y:S01]  /*2160*/  IMAD.MOV.U32 R26, RZ, RZ, R4 ;  /* 0x000000ffff1a7224 */ /* 0x000fe200078e0004 */
[----:B------:R-:W-:Y:S01]  /*2170*/  LEA.HI.X.SX32 R27, R12, c[0x0][0x164], 0x1, P1 ;  /* 0x000059000c1b7a11 */ /* 0x000fe200008f0eff */
[--C-:B------:R-:W-:Y:S02]  /*2180*/  IMAD.MOV.U32 R19, RZ, RZ, R17.reuse ;  /* 0x000000ffff137224 */ /* 0x100fe400078e0011 */
[----:B0-----:R-:W-:Y:S01]  /*2190*/  IMAD.WIDE R2, R21, 0x2, R16 ;  /* 0x0000000215027825 */ /* 0x001fe200078e0210 */
[C---:B------:R-:W-:Y:S01]  /*21a0*/  LEA R16, P2, R13.reuse, c[0x0][0x160], 0x1 ;  /* 0x000058000d107a11 */ /* 0x040fe200078408ff */
[----:B------:R0:W-:Y:S02]  /*21b0*/  STL [R1+0xdcc], R6 ;  /* 0x000dcc0601007387 */ /* 0x0001e40000100800 */
[----:B------:R-:W-:Y:S01]  /*21c0*/  IMAD.MOV.U32 R26, RZ, RZ, R4 ;  /* 0x000000ffff1a7224 */ /* 0x000fe200078e0004 */
[----:B------:R-:W-:Y:S01]  /*21d0*/  LEA.HI.X.SX32 R17, R13, c[0x0][0x164], 0x1, P2 ;  /* 0x000059000d117a11 */ /* 0x000fe200010f0eff */
[----:B------:R1:W-:Y:S01]  /*21e0*/  STL [R1+0xdd4], R0 ;  /* 0x000dd40001007387 */ /* 0x0003e20000100800 */
[----:B------:R-:W-:Y:S01]  /*21f0*/  LEA.HI.X.SX32 R15, R20, c[0x0][0x164], 0x1, P0 ;  /* 0x00005900140f7a11 */ /* 0x000fe200000f0eff */
[----:B------:R-:W-:-:S02]  /*2200*/  IMAD.WIDE R4, R21, 0x2, R26 ;  /* 0x0000000215047825 */ /* 0x000fc400078e021a */
[----:B------:R-:W-:Y:S02]  /*2210*/  STL [R1+0xddc], R2 ;  /* 0x000ddc0201007387 */ /* 0x000fe40000100800 */
[----:B0-----:R-:W-:Y:S02]  /*2220*/  IMAD.WIDE R6, R21, 0x2, R16 ;  /* 0x0000000215067825 */ /* 0x001fe400078e0210 */
[----:B------:R0:W-:Y:S02]  /*2230*/  STL [R1+0xdc0], R3 ;  /* 0x000dc00301007387 */ /* 0x0001e40000100800 */
[----:B-1----:R-:W-:Y:S02]  /*2240*/  IMAD R0, R23, 0x3e, RZ ;  /* 0x0000003e17007824 */ /* 0x002fe400078e02ff */
[----:B------:R-:W-:Y:S04]  /*2250*/  STL [R1+0x354], R27 ;  /* 0x0003541b01007387 */ /* 0x000fe80000100800 */
[----:B------:R-:W-:Y:S01]  /*2260*/  STL.64 [R1+0x360], R14 ;  /* 0x0003600e01007387 */ /* 0x000fe20000100a00 */
[----:B0-----:R-:W-:-:S03]  /*2270*/  IMAD.WIDE R2, R21, 0x2, R14 ;  /* 0x0000000215027825 */ /* 0x001fc600078e020e */
[----:B------:R-:W-:Y:S04]  /*2280*/  STL.64 [R1+0x358], R16 ;  /* 0x0003581001007387 */ /* 0x000fe80000100a00 */
[----:B------:R-:W-:Y:S04]  /*2290*/  STL [R1+0xdc4], R4 ;  /* 0x000dc40401007387 */ /* 0x000fe80000100800 */
[----:B------:R0:W-:Y:S04]  /*22a0*/  STL [R1+0xdb0], R5 ;  /* 0x000db00501007387 */ /* 0x0001e80000100800 */
[----:B------:R-:W-:Y:S04]  /*22b0*/  STL [R1+0xdb4], R6 ;  /* 0x000db40601007387 */ /* 0x000fe80000100800 */
[----:B------:R1:W-:Y:S01]  /*22c0*/  STL [R1+0xd98], R7 ;  /* 0x000d980701007387 */ /* 0x0003e20000100800 */
[----:B0-----:R-:W-:-:S03]  /*22d0*/  IMAD.WIDE R4, R0, 0x2, R18 ;  /* 0x0000000200047825 */ /* 0x001fc600078e0212 */
[----:B------:R-:W-:Y:S04]  /*22e0*/  STL [R1+0xdac], R2 ;  /* 0x000dac0201007387 */ /* 0x000fe80000100800 */
[----:B------:R0:W-:Y:S01]  /*22f0*/  STL [R1+0xda4], R3 ;  /* 0x000da40301007387 */ /* 0x0001e20000100800 */
[----:B-1----:R-:W-:-:S03]  /*2300*/  IMAD.WIDE R6, R0, 0x2, R16 ;  /* 0x0000000200067825 */ /* 0x002fc600078e0210 */
[----:B------:R-:W-:Y:S01]  /*2310*/  STL [R1+0xda8], R4 ;  /* 0x000da80401007387 */ /* 0x000fe20000100800 */
[----:B------:R-:W-:Y:S02]  /*2320*/  IMAD R8, R23, 0x3d, RZ ;  /* 0x0000003d17087824 */ /* 0x000fe400078e02ff */
[C---:B0-----:R-:W-:Y:S01]  /*2330*/  IMAD.WIDE R2, R0.reuse, 0x2, R26 ;  /* 0x0000000200027825 */ /* 0x041fe200078e021a */
[----:B------:R0:W-:Y:S04]  /*2340*/  STL [R1+0xd9c], R5 ;  /* 0x000d9c0501007387 */ /* 0x0001e80000100800 */
[----:B------:R-:W-:Y:S04]  /*2350*/  STL [R1+0xda0], R2 ;  /* 0x000da00201007387 */ /* 0x000fe80000100800 */
[----:B------:R1:W-:Y:S01]  /*2360*/  STL [R1+0xd90], R3 ;  /* 0x000d900301007387 */ /* 0x0003e20000100800 */
[----:B0-----:R-:W-:-:S03]  /*2370*/  IMAD.WIDE R4, R0, 0x2, R14 ;  /* 0x0000000200047825 */ /* 0x001fc600078e020e */
[----:B------:R-:W-:Y:S04]  /*2380*/  STL [R1+0xd94], R6 ;  /* 0x000d940601007387 */ /* 0x000fe80000100800 */
[----:B------:R0:W-:Y:S01]  /*2390*/  STL [R1+0xd78], R7 ;  /* 0x000d780701007387 */ /* 0x0001e20000100800 */
[----:B-1----:R-:W-:-:S03]  /*23a0*/  IMAD.WIDE R2, R8, 0x2, R18 ;  /* 0x0000000208027825 */ /* 0x002fc600078e0212 */
[----:B------:R-:W-:Y:S04]  /*23b0*/  STL [R1+0xd8c], R4 ;  /* 0x000d8c0401007387 */ /* 0x000fe80000100800 */
[----:B------:R1:W-:Y:S01]  /*23c0*/  STL [R1+0xd84], R5 ;  /* 0x000d840501007387 */ /* 0x0003e20000100800 */
[----:B0-----:R-:W-:-:S03]  /*23d0*/  IMAD.WIDE R6, R8, 0x2, R16 ;  /* 0x0000000208067825 */ /* 0x001fc600078e0210 */
[----:B------:R-:W-:Y:S01]  /*23e0*/  STL [R1+0xd88], R2 ;  /* 0x000d880201007387 */ /* 0x000fe20000100800 */
[----:B------:R-:W-:Y:S02]  /*23f0*/  IMAD R0, R23, 0x3c, RZ ;  /* 0x0000003c17007824 */ /* 0x000fe400078e02ff */
[C---:B-1----:R-:W-:Y:S01]  /*2400*/  IMAD.WIDE R4, R8.reuse, 0x2, R26 ;  /* 0x0000000208047825 */ /* 0x042fe200078e021a */
        /* <DEDUP_REMOVED lines=89> */
[----:B-1----:R-:W-:-:S03]  /*29a0*/  IMAD.WIDE R2, R0, 0x2, R26 ;  /* 0x0000000200027825 */ /* 0x002fc600078e021a */
[----:B------:R0:W-:Y:S01]  /*29b0*/  STL [R1+0xc9c], R5 ;  /* 0x000c9c0501007387 */ /* 0x0001e20000100800 */
[----:B------:R-:W-:-:S03]  /*29c0*/  IMAD R8, R23, 0x35, RZ ;  /* 0x0000003517087824 */ /* 0x000fc600078e02ff */
        /* <DEDUP_REMOVED lines=8> */
[----:B------:R-:W-:Y:S02]  /*2a50*/  IMAD R0, R23, 0x34, RZ ;  /* 0x0000003417007824 */ /* 0x000fe400078e02ff */
[C---:B0-----:R-:W-:Y:S01]  /*2a60*/  IMAD.WIDE R6, R8.reuse, 0x2, R16 ;  /* 0x0000000208067825 */ /* 0x041fe200078e0210 */
[----:B------:R-:W-:Y:S03]  /*2a70*/  STL [R1+0xc88], R2 ;  /* 0x000c880201007387 */ /* 0x000fe60000100800 */
        /* <DEDUP_REMOVED lines=10> */
[----:B------:R-:W-:-:S03]  /*2b20*/  IMAD R10, R23, 0x33, RZ ;  /* 0x00000033170a7824 */ /* 0x000fc600078e02ff */
[----:B------:R-:W-:Y:S01]  /*2b30*/  STL [R1+0xc68], R4 ;  /* 0x000c680401007387 */ /* 0x000fe20000100800 */
[----:B0-----:R-:W-:-:S03]  /*2b40*/  IMAD.WIDE R6, R0, 0x2, R14 ;  /* 0x0000000200067825 */ /* 0x001fc600078e020e */
[----:B------:R0:W-:Y:S01]  /*2b50*/  STL [R1+0x5e8], R5 ;  /* 0x0005e80501007387 */ /* 0x0001e20000100800 */
[----:B-1----:R-:W-:-:S04]  /*2b60*/  IMAD.WIDE R2, R0, 0x2, R26 ;  /* 0x0000000200027825 */ /* 0x002fc800078e021a */
[----:B------:R-:W-:Y:S01]  /*2b70*/  IMAD.WIDE R8, R10, 0x2, R18 ;  /* 0x000000020a087825 */ /* 0x000fe200078e0212 */
[----:B------:R-:W-:Y:S03]  /*2b80*/  STL [R1+0xc60], R2 ;  /* 0x000c600201007387 */ /* 0x000fe60000100800 */
[----:B0-----:R-:W-:Y:S01]  /*2b90*/  IMAD.WIDE R4, R0, 0x2, R16 ;  /* 0x0000000200047825 */ /* 0x001fe200078e0210 */
[----:B------:R0:W-:Y:S04]  /*2ba0*/  STL [R1+0x5ec], R3 ;  /* 0x0005ec0301007387 */ /* 0x0001e80000100800 */
[----:B------:R-:W-:Y:S01]  /*2bb0*/  STL [R1+0x5f4], R4 ;  /* 0x0005f40401007387 */ /* 0x000fe20000100800 */
[----:B------:R-:W-:-:S03]  /*2bc0*/  IMAD R0, R23, 0x32, RZ ;  /* 0x0000003217007824 */ /* 0x000fc600078e02ff */
        /* <DEDUP_REMOVED lines=8> */
[----:B------:R-:W-:Y:S04]  /*2c50*/  STL [R1+0x60c], R2 ;  /* 0x00060c0201007387 */ /* 0x000fe80000100800 */
[----:B------:R0:W-:Y:S01]  /*2c60*/  STL [R1+0x608], R3 ;  /* 0x0006080301007387 */ /* 0x0001e20000100800 */
[----:B-1----:R-:W-:-:S03]  /*2c70*/  IMAD.WIDE R8, R0, 0x2, R18 ;  /* 0x0000000200087825 */ /* 0x002fc600078e0212 */
        /* <DEDUP_REMOVED lines=222> */
[----:B------:R-:W-:-:S03]  /*3a60*/  IMAD.SHL.U32 R0, R23, 0x20, RZ ;  /* 0x0000002017007824 */ /* 0x000fc600078e00ff */
        /* <DEDUP_REMOVED lines=394> */
[----:B------:R1:W-:Y:S04]  /*5310*/  STL [R1+0xc04], R8 ;  /* 0x000c040801007387 */ /* 0x0003e80000100800 */
[----:B------:R-:W-:Y:S01]  /*5320*/  STL [R1+0xc00], R9 ;  /* 0x000c000901007387 */ /* 0x000fe20000100800 */
[----:B0-----:R-:W-:-:S03]  /*5330*/  IMAD.WIDE R6, R10, 0x2, R14 ;  /* 0x000000020a067825 */ /* 0x001fc600078e020e */
[----:B------:R-:W-:Y:S01]  /*5340*/  STL [R1+0xc0c], R2 ;  /* 0x000c0c0201007387 */ /* 0x000fe20000100800 */
[----:B-1----:R-:W-:-:S03]  /*5350*/  IMAD.SHL.U32 R8, R23, 0x2, RZ ;  /* 0x0000000217087824 */ /* 0x002fc600078e00ff */
        /* <DEDUP_REMOVED lines=11> */
[----:B------:R-:W-:-:S03]  /*5410*/  IMAD.WIDE R8, R8, 0x2, R14 ;  /* 0x0000000208087825 */ /* 0x000fc600078e020e */
[----:B------:R0:W-:Y:S01]  /*5420*/  STL [R1+0xc28], R5 ;  /* 0x000c280501007387 */ /* 0x0001e20000100800 */
[----:B-1----:R-:W-:-:S03]  /*5430*/  IMAD.WIDE R2, R23, 0x2, R18 ;  /* 0x0000000217027825 */ /* 0x002fc600078e0212 */
[----:B------:R-:W-:Y:S04]  /*5440*/  STL [R1+0xc34], R6 ;  /* 0x000c340601007387 */ /* 0x000fe80000100800 */
[----:B------:R1:W-:Y:S01]  /*5450*/  STL [R1+0xc30], R7 ;  /* 0x000c300701007387 */ /* 0x0003e20000100800 */
[----:B0-----:R-:W-:-:S03]  /*5460*/  IMAD.WIDE R4, R23, 0x2, R26 ;  /* 0x0000000217047825 */ /* 0x001fc600078e021a */
[----:B------:R-:W-:Y:S04]  /*5470*/  STL [R1+0xc3c], R8 ;  /* 0x000c3c0801007387 */ /* 0x000fe80000100800 */
[----:B------:R-:W-:Y:S01]  /*5480*/  STL [R1+0xc38], R9 ;  /* 0x000c380901007387 */ /* 0x000fe20000100800 */
[----:B-1----:R-:W-:-:S03]  /*5490*/  IMAD.WIDE R6, R23, 0x2, R16 ;  /* 0x0000000217067825 */ /* 0x002fc600078e0210 */
[----:B------:R-:W-:Y:S04]  /*54a0*/  STL [R1+0xc44], R2 ;  /* 0x000c440201007387 */ /* 0x000fe80000100800 */
[----:B------:R0:W-:Y:S04]  /*54b0*/  STL [R1+0xc40], R3 ;  /* 0x000c400301007387 */ /* 0x0001e80000100800 */
[----:B------:R-:W-:Y:S04]  /*54c0*/  STL [R1+0xc4c], R4 ;  /* 0x000c4c0401007387 */ /* 0x000fe80000100800 */
[----:B------:R-:W-:Y:S01]  /*54d0*/  STL [R1+0xc48], R5 ;  /* 0x000c480501007387 */ /* 0x000fe20000100800 */
[----:B0-----:R-:W-:-:S03]  /*54e0*/  IMAD.WIDE R2, R23, 0x2, R14 ;  /* 0x0000000217027825 */ /* 0x001fc600078e020e */
[----:B------:R-:W-:Y:S04]  /*54f0*/  STL [R1+0xc54], R6 ;  /* 0x000c540601007387 */ /* 0x000fe80000100800 */
[----:B------:R-:W-:Y:S04]  /*5500*/  STL [R1+0xc50], R7 ;  /* 0x000c500701007387 */ /* 0x000fe80000100800 */
[----:B------:R-:W-:Y:S04]  /*5510*/  STL [R1+0xc5c], R2 ;  /* 0x000c5c0201007387 */ /* 0x000fe80000100800 */
[----:B------:R0:W-:Y:S04]  /*5520*/  STL [R1+0xc58], R3 ;  /* 0x000c580301007387 */ /* 0x0001e80000100800 */
[----:B------:R-:W-:Y:S04]  /*5530*/  STL [R1+0x5d0], RZ ;  /* 0x0005d0ff01007387 */ /* 0x000fe80000100800 */
        /* <DEDUP_REMOVED lines=72> */
[----:B------:R-:W2:Y:S04]  /*59c0*/  LDL.LU R27, [R1+0xc] ;  /* 0x00000c00011b7983 */ /* 0x000ea80000300800 */
        /* <DEDUP_REMOVED lines=8> */
[----:B------:R-:W3:Y:S04]  /*5a50*/  LDL R25, [R1+0x3d8] ;  /* 0x0003d80001197983 */ /* 0x000ee80000100800 */
        /* <DEDUP_REMOVED lines=16> */
[----:B------:R-:W-:Y:S01]  /*5b60*/  STL [R1+0x220], RZ ;  /* 0x000220ff01007387 */ /* 0x000fe20000100800 */
[----:B------:R-:W-:Y:S01]  /*5b70*/  LOP3.LUT R28, R28, 0x7f, RZ, 0xc0, !PT ;  /* 0x0000007f1c1c7812 */ /* 0x000fe200078ec0ff */
[----:B------:R-:W-:Y:S01]  /*5b80*/  IMAD.SHL.U32 R23, R23, 0x40, RZ ;  /* 0x0000004017177824 */ /* 0x000fe200078e00ff */
[----:B------:R-:W-:-:S03]  /*5b90*/  ULDC UR4, c[0x0][0x18c] ;  /* 0x0000630000047ab9 */ /* 0x000fc60000000800 */
[----:B------:R-:W-:Y:S01]  /*5ba0*/  IMAD.SHL.U32 R28, R28, 0x2, RZ ;  /* 0x000000021c1c7824 */ /* 0x000fe200078e00ff */
[----:B------:R-:W-:Y:S01]  /*5bb0*/  USHF.L.U32 UR4, UR4, 0x6, URZ ;  /* 0x0000000604047899 */ /* 0x000fe2000800063f */
[----:B------:R-:W-:-:S03]  /*5bc0*/  SHF.R.S32.HI R0, RZ, 0x1f, R23 ;  /* 0x0000001fff007819 */ /* 0x000fc60000011417 */
[C---:B0-----:R-:W-:Y:S01]  /*5bd0*/  LOP3.LUT R3, R28.reuse, 0x10, RZ, 0x3c, !PT ;  /* 0x000000101c037812 */ /* 0x041fe200078e3cff */
[----:B------:R-:W-:Y:S01]  /*5be0*/  USHF.R.S32.HI UR5, URZ, 0x1f, UR4 ;  /* 0x0000001f3f057899 */ /* 0x000fe20008011404 */
[C---:B------:R-:W-:Y:S02]  /*5bf0*/  LOP3.LUT R4, R28.reuse, 0x30, RZ, 0x3c, !PT ;  /* 0x000000301c047812 */ /* 0x040fe400078e3cff */
[C---:B------:R-:W-:Y:S02]  /*5c00*/  LOP3.LUT R3, R28.reuse, 0x40, RZ, 0x3c, !PT ;  /* 0x000000401c037812 */ /* 0x040fe400078e3cff */
[C---:B------:R-:W-:Y:S02]  /*5c10*/  LOP3.LUT R4, R28.reuse, 0x60, RZ, 0x3c, !PT ;  /* 0x000000601c047812 */ /* 0x040fe400078e3cff */
[----:B------:R-:W-:Y:S02]  /*5c20*/  LOP3.LUT R3, R28, 0x70, RZ, 0x3c, !PT ;  /* 0x000000701c037812 */ /* 0x000fe400078e3cff */
[----:B------:R-:W-:Y:S01]  /*5c30*/  SHF.L.U64.HI R0, R23, 0x1, R0 ;  /* 0x0000000117007819 */ /* 0x000fe20000010200 */
[----:B------:R-:W-:-:S02]  /*5c40*/  USHF.L.U32 UR8, UR4, 0x1, URZ ;  /* 0x0000000104087899 */ /* 0x000fc4000800063f */
[----:B------:R-:W-:Y:S01]  /*5c50*/  USHF.L.U64.HI UR5, UR4, 0x1, UR5 ;  /* 0x0000000104057899 */ /* 0x000fe20008010205 */
[----:B--2---:R-:W-:-:S05]  /*5c60*/  SHF.R.S32.HI R2, RZ, 0x6, R27 ;  /* 0x00000006ff027819 */ /* 0x004fca000001141b */
[----:B------:R0:W-:Y:S04]  /*5c70*/  STL [R1+0xe64], R2 ;  /* 0x000e640201007387 */ /* 0x0001e80000100800 */
[----:B------:R1:W-:Y:S04]  /*5c80*/  STL [R1+0x224], RZ ;  /* 0x000224ff01007387 */ /* 0x0003e80000100800 */
        /* <DEDUP_REMOVED lines=29> */
[----:B------:R1:W-:Y:S01]  /*5e60*/  STL [R1+0x1cc], RZ ;  /* 0x0001ccff01007387 */ /* 0x0003e20000100800 */
[----:B0-----:R-:W-:-:S02]  /*5e70*/  LOP3.LUT R2, R28, 0x20, RZ, 0x3c, !PT ;  /* 0x000000201c027812 */ /* 0x001fc400078e3cff */
[----:B------:R-:W-:Y:S02]  /*5e80*/  LOP3.LUT R2, R28, 0x50, RZ, 0x3c, !PT ;  /* 0x000000501c027812 */ /* 0x000fe400078e3cff */
[C---:B---3--:R-:W-:Y:S02]  /*5e90*/  LOP3.LUT R2, R25.reuse, 0x20, RZ, 0x3c, !PT ;  /* 0x0000002019027812 */ /* 0x048fe400078e3cff */
[C---:B------:R-:W-:Y:S02]  /*5ea0*/  LOP3.LUT R4, R25.reuse, 0x40, RZ, 0x3c, !PT ;  /* 0x0000004019047812 */ /* 0x040fe400078e3cff */
[----:B------:R-:W-:Y:S02]  /*5eb0*/  LOP3.LUT R3, R25, 0x60, RZ, 0x3c, !PT ;  /* 0x0000006019037812 */ /* 0x000fe400078e3cff */
[----:B-1----:R-:W-:-:S06]  /*5ec0*/  LOP3.LUT R2, R24, 0x40, RZ, 0x3c, !PT ;  /* 0x0000004018027812 */ /* 0x002fcc00078e3cff */
.L_x_2:
[----:B------:R-:W2:Y:S01]  /*5ed0*/  LDL.64 R2, [R1+0x360] ;  /* 0x0003600001027983 */ /* 0x000ea20000100a00 */
[----:B------:R-:W-:-:S03]  /*5ee0*/  IMAD.MOV.U32 R4, RZ, RZ, c[0x0][0x180] ;  /* 0x00006000ff047624 */ /* 0x000fc600078e00ff */
[----:B--2---:R0:W-:Y:S04]  /*5ef0*/  STL [R1+0x1c98], R3 ;  /* 0x001c980301007387 */ /* 0x0041e80000100800 */
[----:B0-----:R-:W2:Y:S04]  /*5f00*/  LDL R3, [R1+0x5d0] ;  /* 0x0005d00001037983 */ /* 0x001ea80000100800 */
[----:B-----5:R-:W-:Y:S04]  /*5f10*/  STL [R1+0x198c], R12 ;  /* 0x00198c0c01007387 */ /* 0x020fe80000100800 */
[----:B------:R-:W-:Y:S04]  /*5f20*/  STL [R1+0x1994], R12 ;  /* 0x0019940c01007387 */ /* 0x000fe80000100800 */
        /* <DEDUP_REMOVED lines=72> */
[----:B------:R-:W-:Y:S01]  /*63b0*/  STL [R1+0x1bdc], R12 ;  /* 0x001bdc0c01007387 */ /* 0x000fe20000100800 */
[----:B--2---:R-:W-:-:S03]  /*63c0*/  IMAD R4, R3, -0x40, R4 ;  /* 0xffffffc003047824 */ /* 0x004fc600078e0204 */
        /* <DEDUP_REMOVED lines=22> */
[----:B------:R0:W-:Y:S04]  /*6530*/  STL [R1+0x1c94], R12 ;  /* 0x001c940c01007387 */ /* 0x0001e80000100800 */
        /* <DEDUP_REMOVED lines=122> */
[----:B------:R-:W2:Y:S01]  /*6ce0*/  LDL.LU R3, [R1+0x1c98] ;  /* 0x001c980001037983 */ /* 0x000ea20000300800 */
[----:B------:R-:W-:-:S02]  /*6cf0*/  ISETP.GT.AND P0, PT, R4, RZ, PT ;  /* 0x000000ff0400720c */ /* 0x000fc40003f04270 */
[----:B0-----:R-:W-:Y:S02]  /*6d00*/  PRMT R12, RZ, 0x7610, R12 ;  /* 0x00007610ff0c7816 */ /* 0x001fe4000000000c */
[----:B-1----:R-:W-:Y:S02]  /*6d10*/  PRMT R27, RZ, 0x7610, R27 ;  /* 0x00007610ff1b7816 */ /* 0x002fe4000000001b */
[----:B------:R-:W-:-:S07]  /*6d20*/  ISETP.GT.AND P1, PT, R4, 0x1, PT ;  /* 0x000000010400780c */ /* 0x000fce0003f24270 */
[----:B--2---:R-:W2:Y:S04]  /*6d30*/  @P0 LDG.E.U16 R12, [R2.64] ;  /* 0x00000006020c0981 */ /* 0x004ea8000c1e1500 */
[----:B--2---:R0:W-:Y:S04]  /*6d40*/  STL [R1+0x5cc], R12 ;  /* 0x0005cc0c01007387 */ /* 0x0041e80000100800 */
[----:B0-----:R-:W2:Y:S04]  /*6d50*/  LDL.LU R12, [R1+0x1c94] ;  /* 0x001c9400010c7983 */ /* 0x001ea80000300800 */
[----:B------:R-:W3:Y:S01]  /*6d60*/  LDL.64 R2, [R1+0x358] ;  /* 0x0003580001027983 */ /* 0x000ee20000100a00 */
[----:B--2---:R-:W-:-:S03]  /*6d70*/  PRMT R12, RZ, 0x7610, R12 ;  /* 0x00007610ff0c7816 */ /* 0x004fc6000000000c */
[----:B---3--:R-:W2:Y:S04]  /*6d80*/  @P0 LDG.E.U16 R27, [R2.64] ;  /* 0x00000006021b0981 */ /* 0x008ea8000c1e1500 */
        /* <DEDUP_REMOVED lines=12> */
[----:B------:R-:W3:Y:S04]  /*6e50*/  LDL R2, [R1+0xc58] ;  /* 0x000c580001027983 */ /* 0x000ee80000100800 */
[----:B------:R-:W3:Y:S01]  /*6e60*/  LDL R3, [R1+0xc5c] ;  /* 0x000c5c0001037983 */ /* 0x000ee20000100800 */
[----:B------:R-:W-:-:S02]  /*6e70*/  ISETP.GT.AND P0, PT, R4, 0x2, PT ;  /* 0x000000020400780c */ /* 0x000fc40003f04270 */
[----:B--2---:R-:W-:Y:S02]  /*6e80*/  PRMT R27, RZ, 0x7610, R27 ;  /* 0x00007610ff1b7816 */ /* 0x004fe4000000001b */
[----:B---3--:R-:W-:-:S04]  /*6e90*/  @P1 LOP3.LUT R3, R3, R2, RZ, 0x3c, !PT ;  /* 0x0000000203031212 */ /* 0x008fc800078e3cff */
[----:B------:R-:W-:-:S04]  /*6ea0*/  @P1 LOP3.LUT R2, R3, R2, RZ, 0x3c, !PT ;  /* 0x0000000203021212 */ /* 0x000fc800078e3cff */
[----:B------:R-:W-:-:S05]  /*6eb0*/  @P1 LOP3.LUT R3, R3, R2, RZ, 0x3c, !PT ;  /* 0x0000000203031212 */ /* 0x000fca00078e3cff */
[----:B------:R-:W2:Y:S04]  /*6ec0*/  @P1 LDG.E.U16 R12, [R2.64] ;  /* 0x00000006020c1981 */ /* 0x000ea8000c1e1500 */
[----:B--2---:R0:W-:Y:S04]  /*6ed0*/  STL [R1+0x5bc], R12 ;  /* 0x0005bc0c01007387 */ /* 0x0041e80000100800 */
[----:B0-----:R-:W2:Y:S04]  /*6ee0*/  LDL.LU R12, [R1+0x1c84] ;  /* 0x001c8400010c7983 */ /* 0x001ea80000300800 */
[----:B------:R-:W3:Y:S04]  /*6ef0*/  LDL R2, [R1+0xc50] ;  /* 0x000c500001027983 */ /* 0x000ee80000100800 */
[----:B------:R-:W3:Y:S01]  /*6f00*/  LDL R3, [R1+0xc54] ;  /* 0x000c540001037983 */ /* 0x000ee20000100800 */
[----:B--2---:R-:W-:-:S02]  /*6f10*/  PRMT R12, RZ, 0x7610, R12 ;  /* 0x00007610ff0c7816 */ /* 0x004fc4000000000c */
        /* <DEDUP_REMOVED lines=1402> */
[----:B0-----:R-:W2:Y:S01]  /*c6c0*/  LDL.LU R12, [R1+0x1a24] ;  /* 0x001a2400010c7983 */ /* 0x001ea20000300800 */
[----:B------:R-:W3:Y:S02]  /*c6d0*/  LDL R2, [R1+0x790] ;  /* 0x0007900001027983 */ /* 0x000ee40000100800 */
[----:B------:R-:W3:Y:S01]  /*c6e0*/  LDL R3, [R1+0x794] ;  /* 0x0007940001037983 */ /* 0x000ee20000100800 */
[----:B--2---:R-:W-:-:S02]  /*c6f0*/  PRMT R12, RZ, 0x7610, R12 ;  /* 0x00007610ff0c7816 */ /* 0x004fc4000000000c */
        /* <DEDUP_REMOVED lines=350> */
[----:B------:R-:W-:-:S02]  /*dce0*/  PRMT R28, RZ, 0x7610, R28 ;  /* 0x00007610ff1c7816 */ /* 0x000fc4000000001c */
[----:B------:R-:W-:Y:S02]  /*dcf0*/  PRMT R24, RZ, 0x7610, R24 ;  /* 0x00007610ff187816 */ /* 0x000fe40000000018 */
[----:B------:R-:W-:Y:S02]  /*dd00*/  PRMT R23, RZ, 0x7610, R23 ;  /* 0x00007610ff177816 */ /* 0x000fe40000000017 */
[----:B------:R-:W-:Y:S02]  /*dd10*/  ISETP.GT.AND P1, PT, R4, 0x32, PT ;  /* 0x000000320400780c */ /* 0x000fe40003f24270 */
[----:B---3--:R-:W-:-:S04]  /*dd20*/  @P2 LOP3.LUT R3, R3, R2, RZ, 0x3c, !PT ;  /* 0x0000000203032212 */ /* 0x008fc800078e3cff */
[----:B------:R-:W-:-:S04]  /*dd30*/  @P2 LOP3.LUT R2, R3, R2, RZ, 0x3c, !PT ;  /* 0x0000000203022212 */ /* 0x000fc800078e3cff */
[----:B------:R-:W-:-:S05]  /*dd40*/  @P2 LOP3.LUT R3, R3, R2, RZ, 0x3c, !PT ;  /* 0x0000000203032212 */ /* 0x000fca00078e3cff */
[----:B------:R-:W3:Y:S04]  /*dd50*/  @P2 LDG.E.U16 R27, [R2.64] ;  /* 0x00000006021b2981 */ /* 0x000ee8000c1e1500 */
[----:B---3--:R0:W-:Y:S04]  /*dd60*/  STL [R1+0xa4], R27 ;  /* 0x0000a41b01007387 */ /* 0x0081e80000100800 */
[----:B0-----:R-:W3:Y:S01]  /*dd70*/  LDL.LU R27, [R1+0x1988] ;  /* 0x00198800011b7983 */ /* 0x001ee20000300800 */
[----:B------:R-:W4:Y:S02]  /*dd80*/  LDL R2, [R1+0x650] ;  /* 0x0006500001027983 */ /* 0x000f240000100800 */
[----:B------:R-:W4:Y:S02]  /*dd90*/  LDL R3, [R1+0x654] ;  /* 0x0006540001037983 */ /* 0x000f240000100800 */
[----:B----4-:R-:W-:-:S04]  /*dda0*/  @P2 LOP3.LUT R3, R3, R2, RZ, 0x3c, !PT ;  /* 0x0000000203032212 */ /* 0x010fc800078e3cff */
[----:B------:R-:W-:-:S04]  /*ddb0*/  @P2 LOP3.LUT R2, R3, R2, RZ, 0x3c, !PT ;  /* 0x0000000203022212 */ /* 0x000fc800078e3cff */
[----:B------:R-:W-:-:S05]  /*ddc0*/  @P2 LOP3.LUT R3, R3, R2, RZ, 0x3c, !PT ;  /* 0x0000000203032212 */ /* 0x000fca00078e3cff */
[----:B------:R-:W4:Y:S04]  /*ddd0*/  @P2 LDG.E.U16 R28, [R2.64] ;  /* 0x00000006021c2981 */ /* 0x000f28000c1e1500 */
[----:B----4-:R0:W-:Y:S04]  /*dde0*/  STL [R1+0xa0], R28 ;  /* 0x0000a01c01007387 */ /* 0x0101e80000100800 */
[----:B0-----:R-:W4:Y:S01]  /*ddf0*/  LDL.LU R28, [R1+0x1984] ;  /* 0x00198400011c7983 */ /* 0x001f220000300800 */
[----:B------:R-:W2:Y:S02]  /*de00*/  LDL R2, [R1+0x648] ;  /* 0x0006480001027983 */ /* 0x000ea40000100800 */
[----:B------:R-:W2:Y:S02]  /*de10*/  LDL R3, [R1+0x64c] ;  /* 0x00064c0001037983 */ /* 0x000ea40000100800 */
[----:B--2---:R-:W-:-:S04]  /*de20*/  @P2 LOP3.LUT R3, R3, R2, RZ, 0x3c, !PT ;  /* 0x0000000203032212 */ /* 0x004fc800078e3cff */
[----:B------:R-:W-:-:S04]  /*de30*/  @P2 LOP3.LUT R2, R3, R2, RZ, 0x3c, !PT ;  /* 0x0000000203022212 */ /* 0x000fc800078e3cff */
[----:B------:R-:W-:-:S05]  /*de40*/  @P2 LOP3.LUT R3, R3, R2, RZ, 0x3c, !PT ;  /* 0x0000000203032212 */ /* 0x000fca00078e3cff */
[----:B------:R-:W2:Y:S04]  /*de50*/  @P2 LDG.E.U16 R24, [R2.64] ;  /* 0x0000000602182981 */ /* 0x000ea8000c1e1500 */
[----:B--2---:R0:W-:Y:S04]  /*de60*/  STL [R1+0x8c], R24 ;  /* 0x00008c1801007387 */ /* 0x0041e80000100800 */
[----:B0-----:R-:W2:Y:S01]  /*de70*/  LDL.LU R24, [R1+0x1980] ;  /* 0x0019800001187983 */ /* 0x001ea20000300800 */
[----:B------:R-:W2:Y:S02]  /*de80*/  LDL R2, [R1+0x640] ;  /* 0x0006400001027983 */ /* 0x000ea40000100800 */
[----:B------:R-:W2:Y:S01]  /*de90*/  LDL R3, [R1+0x644] ;  /* 0x0006440001037983 */ /* 0x000ea20000100800 */
[----:B------:R-:W-:-:S02]  /*dea0*/  PRMT R22, RZ, 0x7610, R22 ;  /* 0x00007610ff167816 */ /* 0x000fc40000000016 */
        /* <DEDUP_REMOVED lines=9> */
[----:B------:R-:W-:Y:S02]  /*df40*/  PRMT R19, RZ, 0x7610, R19 ;  /* 0x00007610ff137816 */ /* 0x000fe40000000013 */
[----:B------:R-:W-:Y:S02]  /*df50*/  PRMT R17, RZ, 0x7610, R17 ;  /* 0x00007610ff117816 */ /* 0x000fe40000000011 */
[----:B------:R-:W-:Y:S02]  /*df60*/  ISETP.GT.AND P2, PT, R4, 0x33, PT ;  /* 0x000000330400780c */ /* 0x000fe40003f44270 */
[----:B--2---:R-:W-:-:S04]  /*df70*/  @P1 LOP3.LUT R3, R3, R2, RZ, 0x3c, !PT ;  /* 0x0000000203031212 */ /* 0x004fc800078e3cff */
[----:B------:R-:W-:-:S04]  /*df80*/  @P1 LOP3.LUT R2, R3, R2, RZ, 0x3c, !PT ;  /* 0x0000000203021212 */ /* 0x000fc800078e3cff */
[----:B------:R-:W-:-:S05]  /*df90*/  @P1 LOP3.LUT R3, R3, R2, RZ, 0x3c, !PT ;  /* 0x0000000203031212 */ /* 0x000fca00078e3cff */
[----:B------:R-:W2:Y:S04]  /*dfa0*/  @P1 LDG.E.U16 R22, [R2.64] ;  /* 0x0000000602161981 */ /* 0x000ea8000c1e1500 */
[----:B--2---:R0:W-:Y:S04]  /*dfb0*/  STL [R1+0x84], R22 ;  /* 0x0000841601007387 */ /* 0x0041e80000100800 */
[----:B0-----:R-:W2:Y:S01]  /*dfc0*/  LDL.LU R22, [R1+0x1978] ;  /* 0x0019780001167983 */ /* 0x001ea20000300800 */
        /* <DEDUP_REMOVED lines=142> */
[----:B------:R0:W2:Y:S04]  /*e8b0*/  @P1 LDG.E.U16 R12, [R2.64] ;  /* 0x00000006020c1981 */ /* 0x0000a8000c1e1500 */
[----:B0-----:R-:W3:Y:S04]  /*e8c0*/  LDL R2, [R1+0xce4] ;  /* 0x000ce40001027983 */ /* 0x001ee80000100800 */
[----:B------:R-:W3:Y:S01]  /*e8d0*/  LDL R3, [R1+0xcec] ;  /* 0x000cec0001037983 */ /* 0x000ee20000100800 */
[----:B------:R-:W-:-:S03]  /*e8e0*/  PRMT R25, RZ, 0x7610, R25 ;  /* 0x00007610ff197816 */ /* 0x000fc60000000019 */
[----:B--2---:R0:W-:Y:S04]  /*e8f0*/  STL [R1+0x3c], R12 ;  /* 0x00003c0c01007387 */ /* 0x0041e80000100800 */
[----:B0-----:R-:W2:Y:S01]  /*e900*/  LDL R12, [R1+0xc74] ;  /* 0x000c7400010c7983 */ /* 0x001ea20000100800 */
[----:B---3--:R-:W-:-:S04]  /*e910*/  @P2 LOP3.LUT R3, R3, R2, RZ, 0x3c, !PT ;  /* 0x0000000203032212 */ /* 0x008fc800078e3cff */
[----:B------:R-:W-:-:S04]  /*e920*/  @P2 LOP3.LUT R2, R3, R2, RZ, 0x3c, !PT ;  /* 0x0000000203022212 */ /* 0x000fc800078e3cff */
[----:B------:R-:W-:-:S05]  /*e930*/  @P2 LOP3.LUT R3, R3, R2, RZ, 0x3c, !PT ;  /* 0x0000000203032212 */ /* 0x000fca00078e3cff */
[----:B------:R-:W3:Y:S04]  /*e940*/  @P2 LDG.E.U16 R25, [R2.64] ;  /* 0x0000000602192981 */ /* 0x000ee8000c1e1500 */
[----:B---3--:R0:W-:Y:S04]  /*e950*/  STL [R1+0xc], R25 ;  /* 0x00000c1901007387 */ /* 0x0081e80000100800 */
[----:B0-----:R-:W3:Y:S01]  /*e960*/  LDL.LU R25, [R1+0x1938] ;  /* 0x0019380001197983 */ /* 0x001ee20000300800 */
        /* <DEDUP_REMOVED lines=24> */
[----:B------:R0:W2:Y:S04]  /*eaf0*/  @P2 LDG.E.U16 R27, [R2.64] ;  /* 0x00000006021b2981 */ /* 0x0000a8000c1e1500 */
[----:B0-----:R-:W3:Y:S01]  /*eb00*/  LDL R3, [R1+0x5e4] ;  /* 0x0005e40001037983 */ /* 0x001ee20000100800 */
[----:B----4-:R-:W-:Y:S01]  /*eb10*/  PRMT R28, RZ, 0x7610, R28 ;  /* 0x00007610ff1c7816 */ /* 0x010fe2000000001c */
[----:B------:R-:W-:Y:S02]  /*eb20*/  @P1 IMAD.MOV.U32 R2, RZ, RZ, R12 ;  /* 0x000000ffff021224 */ /* 0x000fe400078e000c */
[----:B--2---:R0:W-:Y:S01]  /*eb30*/  STL [R1+0x191c], R27 ;  /* 0x00191c1b01007387 */ /* 0x0041e20000100800 */
[----:B------:R-:W2:Y:S03]  /*eb40*/  LDL R12, [R1+0xd28] ;  /* 0x000d2800010c7983 */ /* 0x000ea60000100800 */
[----:B---3--:R-:W3:Y:S04]  /*eb50*/  @P1 LDG.E.U16 R28, [R2.64] ;  /* 0x00000006021c1981 */ /* 0x008ee8000c1e1500 */
[----:B0-----:R-:W4:Y:S01]  /*eb60*/  LDL R27, [R1+0xd20] ;  /* 0x000d2000011b7983 */ /* 0x001f220000100800 */
[----:B------:R-:W-:-:S03]  /*eb70*/  ISETP.GT.AND P2, PT, R4, 0x3a, PT ;  /* 0x0000003a0400780c */ /* 0x000fc60003f44270 */
[----:B---3--:R-:W-:Y:S01]  /*eb80*/  STL [R1+0x1c], R28 ;  /* 0x00001c1c01007387 */ /* 0x008fe20000100800 */
[----:B------:R-:W3:Y:S02]  /*eb90*/  LDL R2, [R1+0xd04] ;  /* 0x000d040001027983 */ /* 0x000ee40000100800 */
[----:B------:R-:W3:Y:S01]  /*eba0*/  LDL R3, [R1+0xd0c] ;  /* 0x000d0c0001037983 */ /* 0x000ee20000100800 */
[----:B------:R-:W-:-:S06]  /*ebb0*/  PRMT R24, RZ, 0x7610, R24 ;  /* 0x00007610ff187816 */ /* 0x000fcc0000000018 */
[----:B---3--:R-:W-:-:S04]  /*ebc0*/  @P2 LOP3.LUT R3, R3, R2, RZ, 0x3c, !PT ;  /* 0x0000000203032212 */ /* 0x008fc800078e3cff */
[----:B------:R-:W-:-:S04]  /*ebd0*/  @P2 LOP3.LUT R2, R3, R2, RZ, 0x3c, !PT ;  /* 0x0000000203022212 */ /* 0x000fc800078e3cff */
[----:B------:R-:W-:-:S05]  /*ebe0*/  @P2 LOP3.LUT R3, R3, R2, RZ, 0x3c, !PT ;  /* 0x0000000203032212 */ /* 0x000fca00078e3cff */
[----:B------:R0:W3:Y:S04]  /*ebf0*/  @P2 LDG.E.U16 R24, [R2.64] ;  /* 0x0000000602182981 */ /* 0x0000e8000c1e1500 */
[----:B0-----:R-:W2:Y:S04]  /*ec00*/  LDL R2, [R1+0xcf8] ;  /* 0x000cf80001027983 */ /* 0x001ea80000100800 */
[----:B------:R-:W2:Y:S01]  /*ec10*/  LDL R3, [R1+0xd14] ;  /* 0x000d140001037983 */ /* 0x000ea20000100800 */
[----:B------:R-:W-:Y:S02]  /*ec20*/  PRMT R23, RZ, 0x7610, R23 ;  /* 0x00007610ff177816 */ /* 0x000fe40000000017 */
[----:B--2---:R-:W-:-:S04]  /*ec30*/  @P2 LOP3.LUT R3, R3, R2, RZ, 0x3c, !PT ;  /* 0x0000000203032212 */ /* 0x004fc800078e3cff */
[----:B------:R-:W-:-:S04]  /*ec40*/  @P2 LOP3.LUT R2, R3, R2, RZ, 0x3c, !PT ;  /* 0x0000000203022212 */ /* 0x000fc800078e3cff */
[----:B------:R-:W-:Y:S01]  /*ec50*/  @P2 LOP3.LUT R3, R3, R2, RZ, 0x3c, !PT ;  /* 0x0000000203032212 */ /* 0x000fe200078e3cff */
[----:B---3--:R0:W-:Y:S04]  /*ec60*/  STL [R1+0x1908], R24 ;  /* 0x0019081801007387 */ /* 0x0081e80000100800 */
[----:B------:R4:W2:Y:S04]  /*ec70*/  @P2 LDG.E.U16 R23, [R2.64] ;  /* 0x0000000602172981 */ /* 0x0008a8000c1e1500 */
[----:B0-----:R-:W3:Y:S01]  /*ec80*/  LDL R24, [R1+0xd10] ;  /* 0x000d100001187983 */ /* 0x001ee20000100800 */
[----:B------:R-:W-:Y:S01]  /*ec90*/  PRMT R22, RZ, 0x7610, R22 ;  /* 0x00007610ff167816 */ /* 0x000fe20000000016 */
[----:B----4-:R-:W-:-:S02]  /*eca0*/  @P2 IMAD.MOV.U32 R2, RZ, RZ, R27 ;  /* 0x000000ffff022224 */ /* 0x010fc400078e001b */
[----:B--2---:R0:W-:Y:S01]  /*ecb0*/  STL [R1+0x190c], R23 ;  /* 0x00190c1701007387 */ /* 0x0041e20000100800 */
[----:B------:R-:W-:Y:S01]  /*ecc0*/  PRMT R20, RZ, 0x7610, R20 ;  /* 0x00007610ff147816 */ /* 0x000fe20000000014 */
[----:B------:R-:W2:Y:S02]  /*ecd0*/  LDL R27, [R1+0xd18] ;  /* 0x000d1800011b7983 */ /* 0x000ea40000100800 */
[----:B---3--:R-:W-:Y:S02]  /*ece0*/  @P2 IMAD.MOV.U32 R3, RZ, RZ, R24 ;  /* 0x000000ffff032224 */ /* 0x008fe400078e0018 */
[----:B------:R-:W3:Y:S04]  /*ecf0*/  LDL R24, [R1+0xd34] ;  /* 0x000d340001187983 */ /* 0x000ee80000100800 */
[----:B0-----:R-:W4:Y:S04]  /*ed00*/  LDL R23, [R1+0xd1c] ;  /* 0x000d1c0001177983 */ /* 0x001f280000100800 */
[----:B------:R0:W2:Y:S02]  /*ed10*/  @P2 LDG.E.U16 R22, [R2.64] ;  /* 0x0000000602162981 */ /* 0x0000a4000c1e1500 */
[----:B0-----:R-:W-:-:S02]  /*ed20*/  @P2 IMAD.MOV.U32 R2, RZ, RZ, R12 ;  /* 0x000000ffff022224 */ /* 0x001fc400078e000c */
[----:B----4-:R-:W-:Y:S01]  /*ed30*/  @P2 IMAD.MOV.U32 R3, RZ, RZ, R23 ;  /* 0x000000ffff032224 */ /* 0x010fe200078e0017 */
[----:B--2---:R0:W-:Y:S01]  /*ed40*/  STL [R1+0x1910], R22 ;  /* 0x0019101601007387 */ /* 0x0041e20000100800 */
[----:B------:R-:W2:Y:S02]  /*ed50*/  LDL R23, [R1+0xd30] ;  /* 0x000d300001177983 */ /* 0x000ea40000100800 */
[----:B------:R-:W4:Y:S01]  /*ed60*/  LDL R12, [R1+0xd40] ;  /* 0x000d4000010c7983 */ /* 0x000f220000100800 */
[----:B------:R1:W2:Y:S04]  /*ed70*/  @P2 LDG.E.U16 R20, [R2.64] ;  /* 0x0000000602142981 */ /* 0x0002a8000c1e1500 */
[----:B-1----:R-:W2:Y:S04]  /*ed80*/  LDL R2, [R1+0xc70] ;  /* 0x000c700001027983 */ /* 0x002ea80000100800 */
[----:B------:R-:W2:Y:S01]  /*ed90*/  LDL R3, [R1+0xc80] ;  /* 0x000c800001037983 */ /* 0x000ea20000100800 */
[----:B0-----:R-:W-:-:S02]  /*eda0*/  PRMT R22, RZ, 0x7610, R22 ;  /* 0x00007610ff167816 */ /* 0x001fc40000000016 */
[----:B--2---:R-:W-:-:S04]  /*edb0*/  @P1 LOP3.LUT R3, R3, R2, RZ, 0x3c, !PT ;  /* 0x0000000203031212 */ /* 0x004fc800078e3cff */
[----:B------:R-:W-:-:S04]  /*edc0*/  @P1 LOP3.LUT R2, R3, R2, RZ, 0x3c, !PT ;  /* 0x0000000203021212 */ /* 0x000fc800078e3cff */
[----:B------:R-:W-:Y:S01]  /*edd0*/  @P1 LOP3.LUT R3, R3, R2, RZ, 0x3c, !PT ;  /* 0x0000000203031212 */ /* 0x000fe200078e3cff */
[----:B------:R0:W-:Y:S04]  /*ede0*/  STL [R1+0x1914], R20 ;  /* 0x0019141401007387 */ /* 0x0001e80000100800 */
[----:B------:R1:W2:Y:S04]  /*edf0*/  @P1 LDG.E.U16 R22, [R2.64] ;  /* 0x0000000602161981 */ /* 0x0002a8000c1e1500 */
[----:B-1----:R-:W2:Y:S04]  /*ee00*/  LDL R2, [R1+0xd24] ;  /* 0x000d240001027983 */ /* 0x002ea80000100800 */
[----:B------:R-:W2:Y:S01]  /*ee10*/  LDL R3, [R1+0xd2c] ;  /* 0x000d2c0001037983 */ /* 0x000ea20000100800 */
[----:B------:R-:W-:-:S02]  /*ee20*/  ISETP.GT.AND P2, PT, R4, 0x3b, PT ;  /* 0x0000003b0400780c */ /* 0x000fc40003f44270 */
[----:B------:R-:W-:Y:S02]  /*ee30*/  PRMT R19, RZ, 0x7610, R19 ;  /* 0x00007610ff137816 */ /* 0x000fe40000000013 */
[----:B------:R-:W-:Y:S02]  /*ee40*/  PRMT R17, RZ, 0x7610, R17 ;  /* 0x00007610ff117816 */ /* 0x000fe40000000011 */
[----:B------:R-:W-:-:S07]  /*ee50*/  PRMT R16, RZ, 0x7610, R16 ;  /* 0x00007610ff107816 */ /* 0x000fce0000000010 */
[----:B--2---:R-:W-:-:S04]  /*ee60*/  @P2 LOP3.LUT R3, R3, R2, RZ, 0x3c, !PT ;  /* 0x0000000203032212 */ /* 0x004fc800078e3cff */
[----:B------:R-:W-:-:S04]  /*ee70*/  @P2 LOP3.LUT R2, R3, R2, RZ, 0x3c, !PT ;  /* 0x0000000203022212 */ /* 0x000fc800078e3cff */
[----:B------:R-:W-:-:S05]  /*ee80*/  @P2 LOP3.LUT R3, R3, R2, RZ, 0x3c, !PT ;  /* 0x0000000203032212 */ /* 0x000fca00078e3cff */
[----:B------:R3:W2:Y:S04]  /*ee90*/  @P2 LDG.E.U16 R19, [R2.64] ;  /* 0x0000000602132981 */ /* 0x0006a8000c1e1500 */
[----:B------:R1:W-:Y:S01]  /*eea0*/  STL [R1+0x14], R22 ;  /* 0x0000141601007387 */ /* 0x0003e20000100800 */
[----:B0-----:R-:W2:Y:S02]  /*eeb0*/  LDL R20, [R1+0xd48] ;  /* 0x000d480001147983 */ /* 0x001ea40000100800 */
[----:B---3--:R-:W-:Y:S02]  /*eec0*/  @P2 IMAD.MOV.U32 R2, RZ, RZ, R24 ;  /* 0x000000ffff022224 */ /* 0x008fe400078e0018 */
[----:B------:R-:W-:Y:S01]  /*eed0*/  @P2 IMAD.MOV.U32 R3, RZ, RZ, R27 ;  /* 0x000000ffff032224 */ /* 0x000fe200078e001b */
[----:B-1----:R-:W3:Y:S04]  /*eee0*/  LDL R22, [R1+0xd3c] ;  /* 0x000d3c0001167983 */ /* 0x002ee80000100800 */
[----:B------:R4:W3:Y:S02]  /*eef0*/  @P2 LDG.E.U16 R17, [R2.64] ;  /* 0x0000000602112981 */ /* 0x0008e4000c1e1500 */
[----:B----4-:R-:W-:-:S02]  /*ef00*/  @P2 IMAD.MOV.U32 R2, RZ, RZ, R12 ;  /* 0x000000ffff022224 */ /* 0x010fc400078e000c */
[----:B------:R-:W-:-:S05]  /*ef10*/  @P2 IMAD.MOV.U32 R3, RZ, RZ, R23 ;  /* 0x000000ffff032224 */ /* 0x000fca00078e0017 */
[----:B------:R0:W4:Y:S01]  /*ef20*/  @P2 LDG.E.U16 R16, [R2.64] ;  /* 0x0000000602102981 */ /* 0x000122000c1e1500 */
[----:B------:R-:W-:-:S03]  /*ef30*/  PRMT R15, RZ, 0x7610, R15 ;  /* 0x00007610ff0f7816 */ /* 0x000fc6000000000f */
[----:B--2---:R-:W-:Y:S01]  /*ef40*/  STL [R1+0x18f4], R19 ;  /* 0x0018f41301007387 */ /* 0x004fe20000100800 */
[----:B0-----:R-:W-:Y:S02]  /*ef50*/  @P2 IMAD.MOV.U32 R2, RZ, RZ, R20 ;  /* 0x000000ffff022224 */ /* 0x001fe400078e0014 */
[----:B---3--:R-:W-:Y:S01]  /*ef60*/  @P2 IMAD.MOV.U32 R3, RZ, RZ, R22 ;  /* 0x000000ffff032224 */ /* 0x008fe200078e0016 */
[----:B------:R-:W-:Y:S01]  /*ef70*/  STL [R1+0x18f8], R17 ;  /* 0x0018f81101007387 */ /* 0x000fe20000100800 */
[----:B------:R-:W2:Y:S02]  /*ef80*/  LDL R27, [R1+0xd44] ;  /* 0x000d4400011b7983 */ /* 0x000ea40000100800 */
[----:B------:R-:W3:Y:S02]  /*ef90*/  LDL R12, [R1+0xd4c] ;  /* 0x000d4c00010c7983 */ /* 0x000ee40000100800 */
[----:B------:R-:W2:Y:S01]  /*efa0*/  LDL R24, [R1+0xd38] ;  /* 0x000d380001187983 */ /* 0x000ea20000100800 */
[----:B------:R-:W2:Y:S04]  /*efb0*/  LDL R23, [R1+0xd54] ;  /* 0x000d540001177983 */ /* 0x000ea80000100800 */
[----:B------:R0:W2:Y:S04]  /*efc0*/  @P2 LDG.E.U16 R15, [R2.64] ;  /* 0x00000006020f2981 */ /* 0x0000a8000c1e1500 */
[----:B----4-:R-:W-:Y:S01]  /*efd0*/  STL [R1+0x18fc], R16 ;  /* 0x0018fc1001007387 */ /* 0x010fe20000100800 */
[----:B0-----:R-:W4:Y:S02]  /*efe0*/  LDL R2, [R1+0xc7c] ;  /* 0x000c7c0001027983 */ /* 0x001f240000100800 */
[----:B------:R-:W4:Y:S01]  /*eff0*/  LDL R3, [R1+0xc88] ;  /* 0x000c880001037983 */ /* 0x000f220000100800 */
[----:B------:R-:W-:-:S02]  /*f000*/  ISETP.GT.AND P2, PT, R4, 0x3c, PT ;  /* 0x0000003c0400780c */ /* 0x000fc40003f44270 */
[----:B------:R-:W-:Y:S02]  /*f010*/  PRMT R26, RZ, 0x7610, R26 ;  /* 0x00007610ff1a7816 */ /* 0x000fe4000000001a */
[----:B------:R-:W-:Y:S02]  /*f020*/  PRMT R14, RZ, 0x7610, R14 ;  /* 0x00007610ff0e7816 */ /* 0x000fe4000000000e */
[----:B------:R-:W-:Y:S01]  /*f030*/  PRMT R11, RZ, 0x7610, R11 ;  /* 0x00007610ff0b7816 */ /* 0x000fe2000000000b */
[----:B------:R-:W2:Y:S04]  /*f040*/  LDL R22, [R1+0xd50] ;  /* 0x000d500001167983 */ /* 0x000ea80000100800 */
[----:B------:R-:W2:Y:S01]  /*f050*/  LDL R20, [R1+0xd60] ;  /* 0x000d600001147983 */ /* 0x000ea20000100800 */
[----:B----4-:R-:W-:-:S04]  /*f060*/  @P1 LOP3.LUT R3, R3, R2, RZ, 0x3c, !PT ;  /* 0x0000000203031212 */ /* 0x010fc800078e3cff */
[----:B------:R-:W-:-:S04]  /*f070*/  @P1 LOP3.LUT R2, R3, R2, RZ, 0x3c, !PT ;  /* 0x0000000203021212 */ /* 0x000fc800078e3cff */
[----:B------:R-:W-:-:S05]  /*f080*/  @P1 LOP3.LUT R3, R3, R2, RZ, 0x3c, !PT ;  /* 0x0000000203031212 */ /* 0x000fca00078e3cff */
[----:B------:R3:W4:Y:S02]  /*f090*/  @P1 LDG.E.U16 R26, [R2.64] ;  /* 0x00000006021a1981 */ /* 0x000724000c1e1500 */
[----:B---3--:R-:W-:Y:S02]  /*f0a0*/  @P2 IMAD.MOV.U32 R2, RZ, RZ, R12 ;  /* 0x000000ffff022224 */ /* 0x008fe400078e000c */
[----:B--2---:R-:W-:-:S05]  /*f0b0*/  @P2 IMAD.MOV.U32 R3, RZ, RZ, R27 ;  /* 0x000000ffff032224 */ /* 0x004fca00078e001b */
[----:B------:R0:W2:Y:S02]  /*f0c0*/  @P2 LDG.E.U16 R14, [R2.64] ;  /* 0x00000006020e2981 */ /* 0x0000a4000c1e1500 */
[----:B0-----:R-:W-:Y:S02]  /*f0d0*/  @P2 IMAD.MOV.U32 R2, RZ, RZ, R23 ;  /* 0x000000ffff022224 */ /* 0x001fe400078e0017 */
[----:B------:R-:W-:-:S05]  /*f0e0*/  @P2 IMAD.MOV.U32 R3, RZ, RZ, R24 ;  /* 0x000000ffff032224 */ /* 0x000fca00078e0018 */
[----:B------:R0:W3:Y:S04]  /*f0f0*/  @P2 LDG.E.U16 R11, [R2.64] ;  /* 0x00000006020b2981 */ /* 0x0000e8000c1e1500 */
[----:B------:R-:W-:Y:S01]  /*f100*/  STL [R1+0x1900], R15 ;  /* 0x0019000f01007387 */ /* 0x000fe20000100800 */
[----:B0-----:R-:W-:Y:S02]  /*f110*/  @P2 IMAD.MOV.U32 R2, RZ, RZ, R20 ;  /* 0x000000ffff022224 */ /* 0x001fe400078e0014 */
[----:B------:R-:W-:Y:S01]  /*f120*/  @P2 IMAD.MOV.U32 R3, RZ, RZ, R22 ;  /* 0x000000ffff032224 */ /* 0x000fe200078e0016 */
[----:B----4-:R0:W-:Y:S01]  /*f130*/  STL [R1+0x18b8], R26 ;  /* 0x0018b81a01007387 */ /* 0x0101e20000100800 */
[----:B------:R-:W4:Y:S03]  /*f140*/  LDL R12, [R1+0xd68] ;  /* 0x000d6800010c7983 */ /* 0x000f260000100800 */
[----:B--2---:R-:W-:Y:S01]  /*f150*/  STL [R1+0x18dc], R14 ;  /* 0x0018dc0e01007387 */ /* 0x004fe20000100800 */
[----:B------:R-:W2:Y:S02]  /*f160*/  LDL R27, [R1+0xd64] ;  /* 0x000d6400011b7983 */ /* 0x000ea40000100800 */
[----:B0-----:R-:W2:Y:S01]  /*f170*/  LDL R26, [R1+0xd6c] ;  /* 0x000d6c00011a7983 */ /* 0x001ea20000100800 */
[----:B---3--:R0:W-:Y:S01]  /*f180*/  STL [R1+0x18e0], R11 ;  /* 0x0018e00b01007387 */ /* 0x0081e20000100800 */
[----:B------:R-:W3:Y:S02]  /*f190*/  LDL R24, [R1+0xd58] ;  /* 0x000d580001187983 */ /* 0x000ee40000100800 */
[----:B------:R-:W2:Y:S02]  /*f1a0*/  LDL R23, [R1+0xd74] ;  /* 0x000d740001177983 */ /* 0x000ea40000100800 */
[----:B------:R-:W2:Y:S01]  /*f1b0*/  LDL R22, [R1+0xd70] ;  /* 0x000d700001167983 */ /* 0x000ea20000100800 */
[----:B------:R-:W2:Y:S04]  /*f1c0*/  LDL R20, [R1+0xd80] ;  /* 0x000d800001147983 */ /* 0x000ea80000100800 */
[----:B0-----:R-:W2:Y:S01]  /*f1d0*/  LDL R11, [R1+0xd5c] ;  /* 0x000d5c00010b7983 */ /* 0x001ea20000100800 */
[----:B------:R-:W-:-:S02]  /*f1e0*/  PRMT R10, RZ, 0x7610, R10 ;  /* 0x00007610ff0a7816 */ /* 0x000fc4000000000a */
[----:B------:R-:W-:Y:S02]  /*f1f0*/  ISETP.GT.AND P1, PT, R4, 0x3d, PT ;  /* 0x0000003d0400780c */ /* 0x000fe40003f24270 */
[----:B------:R-:W-:Y:S02]  /*f200*/  PRMT R9, RZ, 0x7610, R9 ;  /* 0x00007610ff097816 */ /* 0x000fe40000000009 */
[----:B------:R4:W3:Y:S01]  /*f210*/  @P2 LDG.E.U16 R10, [R2.64] ;  /* 0x00000006020a2981 */ /* 0x0008e2000c1e1500 */
[----:B------:R-:W-:Y:S02]  /*f220*/  PRMT R8, RZ, 0x7610, R8 ;  /* 0x00007610ff087816 */ /* 0x000fe40000000008 */
[----:B------:R-:W-:Y:S02]  /*f230*/  PRMT R7, RZ, 0x7610, R7 ;  /* 0x00007610ff077816 */ /* 0x000fe40000000007 */
[----:B------:R-:W-:Y:S01]  /*f240*/  PRMT R6, RZ, 0x7610, R6 ;  /* 0x00007610ff067816 */ /* 0x000fe20000000006 */
[----:B----4-:R-:W-:-:S02]  /*f250*/  @P2 IMAD.MOV.U32 R2, RZ, RZ, R12 ;  /* 0x000000ffff022224 */ /* 0x010fc400078e000c */
[----:B--2---:R-:W-:-:S05]  /*f260*/  @P2 IMAD.MOV.U32 R3, RZ, RZ, R11 ;  /* 0x000000ffff032224 */ /* 0x004fca00078e000b */
[----:B------:R0:W2:Y:S02]  /*f270*/  @P2 LDG.E.U16 R9, [R2.64] ;  /* 0x0000000602092981 */ /* 0x0000a4000c1e1500 */
[----:B0-----:R-:W-:Y:S02]  /*f280*/  @P1 IMAD.MOV.U32 R2, RZ, RZ, R26 ;  /* 0x000000ffff021224 */ /* 0x001fe400078e001a */
[----:B------:R-:W-:-:S05]  /*f290*/  @P1 IMAD.MOV.U32 R3, RZ, RZ, R27 ;  /* 0x000000ffff031224 */ /* 0x000fca00078e001b */
[----:B------:R0:W4:Y:S02]  /*f2a0*/  @P1 LDG.E.U16 R8, [R2.64] ;  /* 0x0000000602081981 */ /* 0x000124000c1e1500 */
[----:B0-----:R-:W-:Y:S02]  /*f2b0*/  @P1 IMAD.MOV.U32 R2, RZ, RZ, R23 ;  /* 0x000000ffff021224 */ /* 0x001fe400078e0017 */
[----:B---3--:R-:W-:-:S05]  /*f2c0*/  @P1 IMAD.MOV.U32 R3, RZ, RZ, R24 ;  /* 0x000000ffff031224 */ /* 0x008fca00078e0018 */
[----:B------:R0:W3:Y:S02]  /*f2d0*/  @P1 LDG.E.U16 R7, [R2.64] ;  /* 0x0000000602071981 */ /* 0x0000e4000c1e1500 */
[----:B0-----:R-:W-:Y:S02]  /*f2e0*/  @P1 IMAD.MOV.U32 R2, RZ, RZ, R20 ;  /* 0x000000ffff021224 */ /* 0x001fe400078e0014 */
[----:B------:R-:W-:-:S05]  /*f2f0*/  @P1 IMAD.MOV.U32 R3, RZ, RZ, R22 ;  /* 0x000000ffff031224 */ /* 0x000fca00078e0016 */
[----:B------:R-:W3:Y:S04]  /*f300*/  @P1 LDG.E.U16 R6, [R2.64] ;  /* 0x0000000602061981 */ /* 0x000ee8000c1e1500 */
[----:B------:R-:W-:Y:S01]  /*f310*/  STL [R1+0x18e4], R10 ;  /* 0x0018e40a01007387 */ /* 0x000fe20000100800 */
[----:B------:R-:W3:Y:S02]  /*f320*/  LDL R12, [R1+0xd7c] ;  /* 0x000d7c00010c7983 */ /* 0x000ee40000100800 */
[----:B------:R-:W3:Y:S01]  /*f330*/  LDL R11, [R1+0xd88] ;  /* 0x000d8800010b7983 */ /* 0x000ee20000100800 */
[----:B--2---:R0:W-:Y:S04]  /*f340*/  STL [R1+0x18e8], R9 ;  /* 0x0018e80901007387 */ /* 0x0041e80000100800 */
[----:B----4-:R-:W-:Y:S01]  /*f350*/  STL [R1+0x18bc], R8 ;  /* 0x0018bc0801007387 */ /* 0x010fe20000100800 */
[----:B------:R-:W2:Y:S02]  /*f360*/  LDL R24, [R1+0x680] ;  /* 0x0006800001187983 */ /* 0x000ea40000100800 */
[----:B------:R-:W4:Y:S01]  /*f370*/  LDL R23, [R1+0x684] ;  /* 0x0006840001177983 */ /* 0x000f220000100800 */
[----:B---3--:R1:W-:Y:S01]  /*f380*/  STL [R1+0x18c0], R7 ;  /* 0x0018c00701007387 */ /* 0x0083e20000100800 */
[----:B------:R-:W3:Y:S02]  /*f390*/  LDL R22, [R1+0xc84] ;  /* 0x000c840001167983 */ /* 0x000ee40000100800 */
[----:B0-----:R-:W3:Y:S01]  /*f3a0*/  LDL R9, [R1+0xc8c] ;  /* 0x000c8c0001097983 */ /* 0x001ee20000100800 */
[----:B------:R0:W-:Y:S01]  /*f3b0*/  STL [R1+0x18c4], R6 ;  /* 0x0018c40601007387 */ /* 0x0001e20000100800 */
[----:B------:R-:W3:Y:S03]  /*f3c0*/  LDL R20, [R1+0xc78] ;  /* 0x000c780001147983 */ /* 0x000ee60000100800 */
[----:B-1----:R-:W3:Y:S01]  /*f3d0*/  LDL R7, [R1+0xc94] ;  /* 0x000c940001077983 */ /* 0x002ee20000100800 */
[----:B------:R-:W-:Y:S01]  /*f3e0*/  PRMT R5, RZ, 0x7610, R5 ;  /* 0x00007610ff057816 */ /* 0x000fe20000000005 */
[----:B------:R-:W-:-:S02]  /*f3f0*/  @P1 IMAD.MOV.U32 R2, RZ, RZ, R11 ;  /* 0x000000ffff021224 */ /* 0x000fc400078e000b */
[----:B------:R-:W-:Y:S01]  /*f400*/  @P1 IMAD.MOV.U32 R3, RZ, RZ, R12 ;  /* 0x000000ffff031224 */ /* 0x000fe200078e000c */
[----:B------:R-:W-:Y:S02]  /*f410*/  PRMT R10, RZ, 0x7610, R10 ;  /* 0x00007610ff0a7816 */ /* 0x000fe4000000000a */
[----:B------:R-:W-:Y:S01]  /*f420*/  PRMT R8, RZ, 0x7610, R8 ;  /* 0x00007610ff087816 */ /* 0x000fe20000000008 */
[----:B------:R-:W3:Y:S04]  /*f430*/  LDL R12, [R1+0xc90] ;  /* 0x000c9000010c7983 */ /* 0x000ee80000100800 */
[----:B------:R2:W3:Y:S01]  /*f440*/  @P1 LDG.E.U16 R5, [R2.64] ;  /* 0x0000000602051981 */ /* 0x0004e2000c1e1500 */
[----:B------:R-:W-:Y:S02]  /*f450*/  ISETP.GT.AND P1, PT, R4, 0x36, PT ;  /* 0x000000360400780c */ /* 0x000fe40003f24270 */
[----:B0-----:R-:W-:Y:S01]  /*f460*/  PRMT R6, RZ, 0x7610, R6 ;  /* 0x00007610ff067816 */ /* 0x001fe20000000006 */
[----:B------:R-:W3:Y:S01]  /*f470*/  LDL R11, [R1+0xca0] ;  /* 0x000ca000010b7983 */ /* 0x000ee20000100800 */
[----:B--2---:R-:W-:-:S02]  /*f480*/  @P0 IMAD.MOV.U32 R3, RZ, RZ, R24 ;  /* 0x000000ffff030224 */ /* 0x004fc400078e0018 */
[----:B----4-:R-:W-:-:S05]  /*f490*/  @P0 IMAD.MOV.U32 R2, RZ, RZ, R23 ;  /* 0x000000ffff020224 */ /* 0x010fca00078e0017 */
[----:B------:R3:W2:Y:S02]  /*f4a0*/  @P0 LDG.E.U16 R10, [R2.64] ;  /* 0x00000006020a0981 */ /* 0x0006a4000c1e1500 */
[----:B---3--:R-:W-:Y:S02]  /*f4b0*/  @P1 IMAD.MOV.U32 R3, RZ, RZ, R22 ;  /* 0x000000ffff031224 */ /* 0x008fe400078e0016 */
[----:B------:R-:W-:-:S05]  /*f4c0*/  @P1 IMAD.MOV.U32 R2, RZ, RZ, R9 ;  /* 0x000000ffff021224 */ /* 0x000fca00078e0009 */
[----:B------:R0:W3:Y:S02]  /*f4d0*/  @P1 LDG.E.U16 R6, [R2.64] ;  /* 0x0000000602061981 */ /* 0x0000e4000c1e1500 */
[----:B0-----:R-:W-:Y:S02]  /*f4e0*/  @P1 IMAD.MOV.U32 R3, RZ, RZ, R20 ;  /* 0x000000ffff031224 */ /* 0x001fe400078e0014 */
[----:B------:R-:W-:-:S05]  /*f4f0*/  @P1 IMAD.MOV.U32 R2, RZ, RZ, R7 ;  /* 0x000000ffff021224 */ /* 0x000fca00078e0007 */
[----:B------:R0:W4:Y:S04]  /*f500*/  @P1 LDG.E.U16 R8, [R2.64] ;  /* 0x0000000602081981 */ /* 0x000128000c1e1500 */
[----:B------:R1:W-:Y:S01]  /*f510*/  STL [R1+0x18c8], R5 ;  /* 0x0018c80501007387 */ /* 0x0003e20000100800 */
[----:B0-----:R-:W-:Y:S02]  /*f520*/  @P1 IMAD.MOV.U32 R2, RZ, RZ, R11 ;  /* 0x000000ffff021224 */ /* 0x001fe400078e000b */
[----:B------:R-:W-:Y:S01]  /*f530*/  @P1 IMAD.MOV.U32 R3, RZ, RZ, R12 ;  /* 0x000000ffff031224 */ /* 0x000fe200078e000c */
[----:B--2---:R0:W-:Y:S01]  /*f540*/  STL [R1+0x48], R10 ;  /* 0x0000480a01007387 */ /* 0x0041e20000100800 */
[----:B-1----:R-:W2:Y:S02]  /*f550*/  LDL R5, [R1+0xca8] ;  /* 0x000ca80001057983 */ /* 0x002ea40000100800 */
[----:B------:R-:W2:Y:S01]  /*f560*/  LDL R9, [R1+0xca4] ;  /* 0x000ca40001097983 */ /* 0x000ea20000100800 */
[----:B0-----:R-:W2:Y:S04]  /*f570*/  LDL R10, [R1+0xc9c] ;  /* 0x000c9c00010a7983 */ /* 0x001ea80000100800 */
[----:B---3--:R0:W-:Y:S01]  /*f580*/  STL [R1+0x44], R6 ;  /* 0x0000440601007387 */ /* 0x0081e20000100800 */
[----:B------:R-:W3:Y:S03]  /*f590*/  LDL R7, [R1+0xcb4] ;  /* 0x000cb40001077983 */ /* 0x000ee60000100800 */
[----:B0-----:R-:W3:Y:S04]  /*f5a0*/  LDL R6, [R1+0xcac] ;  /* 0x000cac0001067983 */ /* 0x001ee80000100800 */
[----:B----4-:R0:W-:Y:S01]  /*f5b0*/  STL [R1+0x40], R8 ;  /* 0x0000400801007387 */ /* 0x0101e20000100800 */
[----:B------:R-:W4:Y:S02]  /*f5c0*/  LDL R12, [R1+0xcb0] ;  /* 0x000cb000010c7983 */ /* 0x000f240000100800 */
[----:B------:R-:W4:Y:S01]  /*f5d0*/  LDL R11, [R1+0xcc0] ;  /* 0x000cc000010b7983 */ /* 0x000f220000100800 */
[----:B0-----:R-:W4:Y:S01]  /*f5e0*/  LDL R8, [R1+0xc98] ;  /* 0x000c980001087983 */ /* 0x001f220000100800 */
[----:B------:R-:W-:-:S02]  /*f5f0*/  PRMT R19, RZ, 0x7610, R19 ;  /* 0x00007610ff137816 */ /* 0x000fc40000000013 */
[----:B------:R-:W-:Y:S02]  /*f600*/  ISETP.GT.AND P0, PT, R4, 0x37, PT ;  /* 0x000000370400780c */ /* 0x000fe40003f04270 */
[----:B------:R-:W-:Y:S02]  /*f610*/  PRMT R17, RZ, 0x7610, R17 ;  /* 0x00007610ff117816 */ /* 0x000fe40000000011 */
[----:B------:R2:W4:Y:S01]  /*f620*/  @P1 LDG.E.U16 R19, [R2.64] ;  /* 0x0000000602131981 */ /* 0x000522000c1e1500 */
[----:B------:R-:W-:Y:S02]  /*f630*/  PRMT R16, RZ, 0x7610, R16 ;  /* 0x00007610ff107816 */ /* 0x000fe40000000010 */
[----:B------:R-:W-:Y:S02]  /*f640*/  PRMT R14, RZ, 0x7610, R14 ;  /* 0x00007610ff0e7816 */ /* 0x000fe4000000000e */
[----:B------:R-:W-:Y:S01]  /*f650*/  PRMT R29, RZ, 0x7610, R29 ;  /* 0x00007610ff1d7816 */ /* 0x000fe2000000001d */
[----:B--2---:R-:W-:-:S02]  /*f660*/  @P1 IMAD.MOV.U32 R2, RZ, RZ, R5 ;  /* 0x000000ffff021224 */ /* 0x004fc400078e0005 */
[----:B------:R-:W2:Y:S01]  /*f670*/  LDL R5, [R1+0xcc8] ;  /* 0x000cc80001057983 */ /* 0x000ea20000100800 */
[----:B------:R-:W-:-:S03]  /*f680*/  @P1 IMAD.MOV.U32 R3, RZ, RZ, R10 ;  /* 0x000000ffff031224 */ /* 0x000fc600078e000a */
[----:B------:R-:W2:Y:S04]  /*f690*/  LDL R10, [R1+0xcbc] ;  /* 0x000cbc00010a7983 */ /* 0x000ea80000100800 */
[----:B------:R0:W2:Y:S02]  /*f6a0*/  @P1 LDG.E.U16 R17, [R2.64] ;  /* 0x0000000602111981 */ /* 0x0000a4000c1e1500 */
[----:B0-----:R-:W-:Y:S02]  /*f6b0*/  @P0 IMAD.MOV.U32 R3, RZ, RZ, R9 ;  /* 0x000000ffff030224 */ /* 0x001fe400078e0009 */
[----:B------:R-:W2:Y:S01]  /*f6c0*/  LDL R9, [R1+0xd84] ;  /* 0x000d840001097983 */ /* 0x000ea20000100800 */
[----:B---3--:R-:W-:-:S03]  /*f6d0*/  @P0 IMAD.MOV.U32 R2, RZ, RZ, R6 ;  /* 0x000000ffff020224 */ /* 0x008fc600078e0006 */
[----:B------:R-:W3:Y:S04]  /*f6e0*/  LDL R6, [R1+0xd8c] ;  /* 0x000d8c0001067983 */ /* 0x000ee80000100800 */
[----:B------:R0:W3:Y:S02]  /*f6f0*/  @P0 LDG.E.U16 R16, [R2.64] ;  /* 0x0000000602100981 */ /* 0x0000e4000c1e1500 */
[----:B0-----:R-:W-:Y:S02]  /*f700*/  @P0 IMAD.MOV.U32 R2, RZ, RZ, R7 ;  /* 0x000000ffff020224 */ /* 0x001fe400078e0007 */
[----:B----4-:R-:W-:Y:S01]  /*f710*/  @P0 IMAD.MOV.U32 R3, RZ, RZ, R8 ;  /* 0x000000ffff030224 */ /* 0x010fe200078e0008 */
[----:B------:R-:W-:Y:S02]  /*f720*/  ISETP.GT.AND P1, PT, R4, 0x3e, PT ;  /* 0x0000003e0400780c */ /* 0x000fe40003f24270 */
[----:B------:R-:W-:Y:S01]  /*f730*/  PRMT R0, RZ, 0x7610, R0 ;  /* 0x00007610ff007816 */ /* 0x000fe20000000000 */
[----:B------:R-:W4:Y:S04]  /*f740*/  LDL R8, [R1+0xd78] ;  /* 0x000d780001087983 */ /* 0x000f280000100800 */
[----:B------:R0:W4:Y:S04]  /*f750*/  @P0 LDG.E.U16 R14, [R2.64] ;  /* 0x00000006020e0981 */ /* 0x000128000c1e1500 */
[----:B------:R-:W4:Y:S01]  /*f760*/  LDL R7, [R1+0xd94] ;  /* 0x000d940001077983 */ /* 0x000f220000100800 */
[----:B0-----:R-:W-:-:S02]  /*f770*/  @P0 IMAD.MOV.U32 R2, RZ, RZ, R11 ;  /* 0x000000ffff020224 */ /* 0x001fc400078e000b */
[----:B------:R-:W-:-:S05]  /*f780*/  @P0 IMAD.MOV.U32 R3, RZ, RZ, R12 ;  /* 0x000000ffff030224 */ /* 0x000fca00078e000c */
[----:B------:R2:W4:Y:S02]  /*f790*/  @P0 LDG.E.U16 R29, [R2.64] ;  /* 0x00000006021d0981 */ /* 0x000524000c1e1500 */
[----:B--2---:R-:W-:Y:S02]  /*f7a0*/  @P0 IMAD.MOV.U32 R2, RZ, RZ, R5 ;  /* 0x000000ffff020224 */ /* 0x004fe400078e0005 */
[----:B------:R-:W-:-:S05]  /*f7b0*/  @P0 IMAD.MOV.U32 R3, RZ, RZ, R10 ;  /* 0x000000ffff030224 */ /* 0x000fca00078e000a */
[----:B------:R3:W2:Y:S02]  /*f7c0*/  @P0 LDG.E.U16 R0, [R2.64] ;  /* 0x0000000602000981 */ /* 0x0006a4000c1e1500 */
[----:B---3--:R-:W-:Y:S02]  /*f7d0*/  @P1 IMAD.MOV.U32 R2, RZ, RZ, R6 ;  /* 0x000000ffff021224 */ /* 0x008fe400078e0006 */
[----:B------:R-:W-:Y:S01]  /*f7e0*/  @P1 IMAD.MOV.U32 R3, RZ, RZ, R9 ;  /* 0x000000ffff031224 */ /* 0x000fe200078e0009 */
[----:B----4-:R0:W-:Y:S02]  /*f7f0*/  STL [R1+0x185c], R29 ;  /* 0x00185c1d01007387 */ /* 0x0101e40000100800 */
[----:B0-----:R-:W-:-:S06]  /*f800*/  PRMT R29, RZ, 0x7610, R29 ;  /* 0x00007610ff1d7816 */ /* 0x001fcc000000001d */
[----:B------:R0:W3:Y:S04]  /*f810*/  @P1 LDG.E.U16 R29, [R2.64] ;  /* 0x00000006021d1981 */ /* 0x0000e8000c1e1500 */
[----:B------:R1:W-:Y:S01]  /*f820*/  STL [R1+0x28], R14 ;  /* 0x0000280e01007387 */ /* 0x0003e20000100800 */
[----:B------:R-:W4:Y:S03]  /*f830*/  LDL R5, [R1+0xda0] ;  /* 0x000da00001057983 */ /* 0x000f260000100800 */
[----:B-1----:R-:W4:Y:S01]  /*f840*/  LDL R14, [R1+0xd90] ;  /* 0x000d9000010e7983 */ /* 0x002f220000100800 */
[----:B0-----:R-:W-:-:S03]  /*f850*/  @P1 IMAD.MOV.U32 R3, RZ, RZ, R8 ;  /* 0x000000ffff031224 */ /* 0x001fc600078e0008 */
[----:B--2---:R0:W-:Y:S01]  /*f860*/  STL [R1+0x1860], R0 ;  /* 0x0018600001007387 */ /* 0x0041e20000100800 */
[----:B------:R-:W2:Y:S02]  /*f870*/  LDL R12, [R1+0xd9c] ;  /* 0x000d9c00010c7983 */ /* 0x000ea40000100800 */
[----:B------:R-:W-:Y:S02]  /*f880*/  STL [R1+0x38], R19 ;  /* 0x0000381301007387 */ /* 0x000fe40000100800 */
[----:B------:R-:W2:Y:S01]  /*f890*/  LDL R6, [R1+0xda8] ;  /* 0x000da80001067983 */ /* 0x000ea20000100800 */
[----:B---3--:R-:W-:Y:S01]  /*f8a0*/  STL [R1+0x18cc], R29 ;  /* 0x0018cc1d01007387 */ /* 0x008fe20000100800 */
[----:B------:R-:W3:Y:S02]  /*f8b0*/  LDL R11, [R1+0xda4] ;  /* 0x000da400010b7983 */ /* 0x000ee40000100800 */
[----:B------:R-:W-:Y:S02]  /*f8c0*/  STL [R1+0x34], R17 ;  /* 0x0000341101007387 */ /* 0x000fe40000100800 */
[----:B------:R-:W3:Y:S01]  /*f8d0*/  LDL R10, [R1+0xdac] ;  /* 0x000dac00010a7983 */ /* 0x000ee20000100800 */
[----:B------:R-:W3:Y:S04]  /*f8e0*/  LDL R9, [R1+0xd98] ;  /* 0x000d980001097983 */ /* 0x000ee80000100800 */
[----:B------:R-:W3:Y:S01]  /*f8f0*/  LDL R8, [R1+0xdb4] ;  /* 0x000db40001087983 */ /* 0x000ee20000100800 */
[----:B------:R-:W-:Y:S01]  /*f900*/  PRMT R15, RZ, 0x7610, R15 ;  /* 0x00007610ff0f7816 */ /* 0x000fe2000000000f */
[----:B------:R-:W-:Y:S01]  /*f910*/  @P1 IMAD.MOV.U32 R2, RZ, RZ, R7 ;  /* 0x000000ffff021224 */ /* 0x000fe200078e0007 */
[----:B------:R-:W-:-:S02]  /*f920*/  PRMT R13, RZ, 0x7610, R13 ;  /* 0x00007610ff0d7816 */ /* 0x000fc4000000000d */
[----:B------:R-:W-:Y:S02]  /*f930*/  ISETP.GT.AND P0, PT, R4, 0x3f, PT ;  /* 0x0000003f0400780c */ /* 0x000fe40003f04270 */
[----:B------:R-:W-:Y:S02]  /*f940*/  PRMT R25, RZ, 0x7610, R25 ;  /* 0x00007610ff197816 */ /* 0x000fe40000000019 */
[----:B------:R-:W-:Y:S01]  /*f950*/  PRMT R21, RZ, 0x7610, R21 ;  /* 0x00007610ff157816 */ /* 0x000fe20000000015 */
[----:B------:R4:W3:Y:S01]  /*f960*/  @P1 LDG.E.U16 R15, [R2.64] ;  /* 0x00000006020f1981 */ /* 0x0008e2000c1e1500 */
[----:B------:R-:W-:-:S03]  /*f970*/  PRMT R18, RZ, 0x7610, R18 ;  /* 0x00007610ff127816 */ /* 0x000fc60000000012 */
[----:B------:R-:W3:Y:S04]  /*f980*/  LDL R7, [R1+0xdb0] ;  /* 0x000db00001077983 */ /* 0x000ee80000100800 */
[----:B0-----:R-:W3:Y:S01]  /*f990*/  LDL R0, [R1+0xdc4] ;  /* 0x000dc40001007983 */ /* 0x001ee20000100800 */
[----:B----4-:R-:W-:Y:S02]  /*f9a0*/  @P1 IMAD.MOV.U32 R2, RZ, RZ, R5 ;  /* 0x000000ffff021224 */ /* 0x010fe400078e0005 */
[----:B------:R-:W-:-:S05]  /*f9b0*/  @P1 IMAD.MOV.U32 R3, RZ, RZ, R14 ;  /* 0x000000ffff031224 */ /* 0x000fca00078e000e */
[----:B------:R2:W4:Y:S04]  /*f9c0*/  @P1 LDG.E.U16 R13, [R2.64] ;  /* 0x00000006020d1981 */ /* 0x000528000c1e1500 */
[----:B------:R-:W-:Y:S01]  /*f9d0*/  STL [R1+0x2c], R16 ;  /* 0x00002c1001007387 */ /* 0x000fe20000100800 */
[----:B------:R-:W4:Y:S02]  /*f9e0*/  LDL R5, [R1+0xddc] ;  /* 0x000ddc0001057983 */ /* 0x000f240000100800 */
[----:B--2---:R-:W-:Y:S02]  /*f9f0*/  @P1 IMAD.MOV.U32 R3, RZ, RZ, R12 ;  /* 0x000000ffff031224 */ /* 0x004fe400078e000c */
[----:B------:R-:W-:Y:S02]  /*fa00*/  @P1 IMAD.MOV.U32 R2, RZ, RZ, R6 ;  /* 0x000000ffff021224 */ /* 0x000fe400078e0006 */
[----:B------:R-:W2:Y:S04]  /*fa10*/  LDL R6, [R1+0xdc0] ;  /* 0x000dc00001067983 */ /* 0x000ea80000100800 */
[----:B------:R3:W2:Y:S02]  /*fa20*/  @P1 LDG.E.U16 R25, [R2.64] ;  /* 0x0000000602191981 */ /* 0x0006a4000c1e1500 */
[----:B---3--:R-:W-:-:S02]  /*fa30*/  @P0 IMAD.MOV.U32 R3, RZ, RZ, R11 ;  /* 0x000000ffff030224 */ /* 0x008fc400078e000b */
[----:B------:R-:W-:-:S05]  /*fa40*/  @P0 IMAD.MOV.U32 R2, RZ, RZ, R10 ;  /* 0x000000ffff020224 */ /* 0x000fca00078e000a */
[----:B------:R0:W3:Y:S02]  /*fa50*/  @P0 LDG.E.U16 R21, [R2.64] ;  /* 0x0000000602150981 */ /* 0x0000e4000c1e1500 */
[----:B0-----:R-:W-:Y:S02]  /*fa60*/  @P0 IMAD.MOV.U32 R2, RZ, RZ, R8 ;  /* 0x000000ffff020224 */ /* 0x001fe400078e0008 */
[----:B------:R-:W-:-:S05]  /*fa70*/  @P0 IMAD.MOV.U32 R3, RZ, RZ, R9 ;  /* 0x000000ffff030224 */ /* 0x000fca00078e0009 */
[----:B------:R0:W4:Y:S01]  /*fa80*/  @P0 LDG.E.U16 R18, [R2.64] ;  /* 0x0000000602120981 */ /* 0x000122000c1e1500 */
[----:B------:R-:W-:Y:S01]  /*fa90*/  @P0 IMAD.MOV.U32 R12, RZ, RZ, R0 ;  /* 0x000000ffff0c0224 */ /* 0x000fe200078e0000 */
[----:B0-----:R-:W-:Y:S02]  /*faa0*/  PRMT R2, RZ, 0x7610, R2 ;  /* 0x00007610ff027816 */ /* 0x001fe40000000002 */
[----:B------:R-:W-:Y:S01]  /*fab0*/  PRMT R3, RZ, 0x7610, R3 ;  /* 0x00007610ff037816 */ /* 0x000fe20000000003 */
[----:B--2---:R-:W-:Y:S04]  /*fac0*/  STL [R1+0x18b0], R25 ;  /* 0x0018b01901007387 */ /* 0x004fe80000100800 */
[----:B---3--:R-:W-:Y:S04]  /*fad0*/  STL [R1+0x1864], R21 ;  /* 0x0018641501007387 */ /* 0x008fe80000100800 */
[----:B----4-:R-:W-:Y:S01]  /*fae0*/  STL [R1+0x1868], R18 ;  /* 0x0018681201007387 */ /* 0x010fe20000100800 */
[----:B------:R0:W-:Y:S02]  /*faf0*/  STL [R1], R13 ;  /* 0x0000000d01007387 */ /* 0x0001e40000100800 */
[----:B0-----:R-:W-:-:S05]  /*fb00*/  @P0 IMAD.MOV.U32 R13, RZ, RZ, R7 ;  /* 0x000000ffff0d0224 */ /* 0x001fca00078e0007 */
[----:B------:R0:W2:Y:S02]  /*fb10*/  @P0 LDG.E.U16 R2, [R12.64] ;  /* 0x000000060c020981 */ /* 0x0000a4000c1e1500 */
[----:B0-----:R-:W-:Y:S02]  /*fb20*/  @P0 IMAD.MOV.U32 R12, RZ, RZ, R5 ;  /* 0x000000ffff0c0224 */ /* 0x001fe400078e0005 */
[----:B------:R-:W-:-:S05]  /*fb30*/  @P0 IMAD.MOV.U32 R13, RZ, RZ, R6 ;  /* 0x000000ffff0d0224 */ /* 0x000fca00078e0006 */
[----:B------:R-:W3:Y:S04]  /*fb40*/  @P0 LDG.E.U16 R3, [R12.64] ;  /* 0x000000060c030981 */ /* 0x000ee8000c1e1500 */
[----:B------:R-:W0:Y:S04]  /*fb50*/  S2R R27, SR_TID.X ;  /* 0x00000000001b7919 */ /* 0x000e280000002100 */
[----:B------:R-:W1:Y:S01]  /*fb60*/  S2R R28, SR_TID.X ;  /* 0x00000000001c7919 */ /* 0x000e620000002100 */
[----:B------:R-:W-:Y:S06]  /*fb70*/  BAR.SYNC.DEFER_BLOCKING 0x0 ;  /* 0x0000000000007b1d */ /* 0x000fec0000010000 */
[----:B--2---:R-:W-:Y:S04]  /*fb80*/  STL [R1+0x186c], R2 ;  /* 0x00186c0201007387 */ /* 0x004fe80000100800 */
[----:B---3--:R2:W-:Y:S04]  /*fb90*/  STL [R1+0x1870], R3 ;  /* 0x0018700301007387 */ /* 0x0085e80000100800 */
[----:B--2---:R-:W2:Y:S01]  /*fba0*/  LDL.LU R3, [R1+0x5c0] ;  /* 0x0005c00001037983 */ /* 0x004ea20000300800 */
[----:B------:R-:W-:Y:S03]  /*fbb0*/  STL [R1+0x10], R15 ;  /* 0x0000100f01007387 */ /* 0x000fe60000100800 */
[----:B--2---:R2:W-:Y:S04]  /*fbc0*/  STL [R1+0x1928], R3 ;  /* 0x0019280301007387 */ /* 0x0045e80000100800 */
[----:B--2---:R-:W2:Y:S01]  /*fbd0*/  LDL.LU R3, [R1+0x5c8] ;  /* 0x0005c80001037983 */ /* 0x004ea20000300800 */
[----:B0-----:R-:W-:-:S04]  /*fbe0*/  LOP3.LUT R0, R27, 0x3f, RZ, 0xc0, !PT ;  /* 0x0000003f1b007812 */ /* 0x001fc800078ec0ff */
[----:B------:R-:W-:Y:S02]  /*fbf0*/  ISETP.GE.AND P0, PT, R0, R4, PT ;  /* 0x000000040000720c */ /* 0x000fe40003f06270 */
[----:B-1----:R-:W-:Y:S01]  /*fc00*/  LOP3.LUT R28, R28, 0x7f, RZ, 0xc0, !PT ;  /* 0x0000007f1c1c7812 */ /* 0x002fe200078ec0ff */
[----:B--2---:R0:W-:Y:S04]  /*fc10*/  STL [R1+0x192c], R3 ;  /* 0x00192c0301007387 */ /* 0x0041e80000100800 */
[----:B0-----:R-:W2:Y:S01]  /*fc20*/  LDL.LU R3, [R1+0x5cc] ;  /* 0x0005cc0001037983 */ /* 0x001ea20000300800 */
[----:B------:R-:W3:Y:S02]  /*fc30*/  LDL.LU R12, [R1+0x548] ;  /* 0x00054800010c7983 */ /* 0x000ee40000300800 */
[----:B------:R-:W4:Y:S02]  /*fc40*/  LDL.LU R13, [R1+0x544] ;  /* 0x00054400010d7983 */ /* 0x000f240000300800 */
[----:B------:R-:W3:Y:S01]  /*fc50*/  LDL.LU R2, [R1+0x540] ;  /* 0x0005400001027983 */ /* 0x000ee20000300800 */
[----:B------:R-:W3:Y:S01]  /*fc60*/  LDL.LU R18, [R1+0x53c] ;  /* 0x00053c0001127983 */ /* 0x000ee20000300800 */
[----:B------:R-:W3:Y:S02]  /*fc70*/  LDL.LU R21, [R1+0x4c8] ;  /* 0x0004c80001157983 */ /* 0x000ee40000300800 */
[----:B------:R-:W3:Y:S02]  /*fc80*/  LDL.LU R25, [R1+0x4c0] ;  /* 0x0004c00001197983 */ /* 0x000ee40000300800 */
        /* <DEDUP_REMOVED lines=16> */
[----:B------:R-:W-:Y:S01]  /*fd90*/  IMAD.SHL.U32 R28, R28, 0x2, RZ ;  /* 0x000000021c1c7824 */ /* 0x000fe200078e00ff */
[----:B------:R-:W3:Y:S01]  /*fda0*/  LDL.LU R22, [R1+0xac] ;  /* 0x0000ac0001167983 */ /* 0x000ee20000300800 */
[----:B------:R-:W3:Y:S02]  /*fdb0*/  LDL.LU R27, [R1+0xa8] ;  /* 0x0000a800011b7983 */ /* 0x000ee40000300800 */
[----:B------:R-:W4:Y:S02]  /*fdc0*/  LDL.LU R23, [R1+0x54] ;  /* 0x0000540001177983 */ /* 0x000f240000300800 */
[----:B------:R-:W4:Y:S01]  /*fdd0*/  LDL.LU R24, [R1+0x50] ;  /* 0x0000500001187983 */ /* 0x000f220000300800 */
[----:B------:R0:W-:Y:S04]  /*fde0*/  STL [R1+0x18d0], R4 ;  /* 0x0018d00401007387 */ /* 0x0001e80000100800 */
[----:B0-----:R-:W4:Y:S04]  /*fdf0*/  LDL.LU R4, [R1+0x5c4] ;  /* 0x0005c40001047983 */ /* 0x001f280000300800 */
[----:B--2---:R0:W-:Y:S04]  /*fe00*/  STS.U16 [R28], R3 ;  /* 0x000000031c007388 */ /* 0x0041e80000000400 */
[----:B0-----:R-:W2:Y:S04]  /*fe10*/  LDL.LU R3, [R1+0x192c] ;  /* 0x00192c0001037983 */ /* 0x001ea80000300800 */
[----:B---3--:R-:W-:Y:S04]  /*fe20*/  STS.U16 [R28+0xc300], R27 ;  /* 0x00c3001b1c007388 */ /* 0x008fe80000000400 */
[----:B----4-:R-:W-:Y:S04]  /*fe30*/  STS.U16 [R28+0x200], R4 ;  /* 0x000200041c007388 */ /* 0x010fe80000000400 */
[----:B--2---:R0:W-:Y:S04]  /*fe40*/  STS.U16 [R28+0x100], R3 ;  /* 0x000100031c007388 */ /* 0x0041e80000000400 */
[----:B0-----:R-:W2:Y:S01]  /*fe50*/  LDL.LU R3, [R1+0x1928] ;  /* 0x0019280001037983 */ /* 0x001ea20000300800 */
[----:B------:R-:W3:Y:S02]  /*fe60*/  LDL.LU R27, [R1+0x4c] ;  /* 0x00004c00011b7983 */ /* 0x000ee40000300800 */
[----:B------:R-:W4:Y:S02]  /*fe70*/  LDL.LU R4, [R1+0x5ac] ;  /* 0x0005ac0001047983 */ /* 0x000f240000300800 */
[----:B----4-:R0:W-:Y:S04]  /*fe80*/  STL [R1+0x1920], R4 ;  /* 0x0019200401007387 */ /* 0x0101e80000100800 */
[----:B0-----:R-:W4:Y:S04]  /*fe90*/  LDL.LU R4, [R1+0x5bc] ;  /* 0x0005bc0001047983 */ /* 0x001f280000300800 */
[----:B--2---:R-:W-:Y:S04]  /*fea0*/  STS.U16 [R28+0x300], R3 ;  /* 0x000300031c007388 */ /* 0x004fe80000000400 */
[----:B------:R-:W-:Y:S04]  /*feb0*/  STS.U16 [R28+0x2000], R12 ;  /* 0x0020000c1c007388 */ /* 0x000fe80000000400 */
        /* <DEDUP_REMOVED lines=11> */
[----:B----4-:R0:W-:Y:S04]  /*ff70*/  STL [R1+0x1924], R4 ;  /* 0x0019240401007387 */ /* 0x0101e80000100800 */
[----:B0-----:R-:W2:Y:S01]  /*ff80*/  LDL.LU R4, [R1+0x30] ;  /* 0x0000300001047983 */ /* 0x001ea20000300800 */
[----:B------:R-:W4:Y:S02]  /*ff90*/  LDL.LU R3, [R1+0x5a0] ;  /* 0x0005a00001037983 */ /* 0x000f240000300800 */
[----:B------:R-:W4:Y:S02]  /*ffa0*/  LDL.LU R12, [R1+0x538] ;  /* 0x00053800010c7983 */ /* 0x000f240000300800 */
[----:B------:R-:W4:Y:S01]  /*ffb0*/  LDL.LU R13, [R1+0x530] ;  /* 0x00053000010d7983 */ /* 0x000f220000300800 */
[----:B------:R-:W4:Y:S01]  /*ffc0*/  LDL.LU R2, [R1+0x528] ;  /* 0x0005280001027983 */ /* 0x000f220000300800 */
[----:B------:R-:W4:Y:S02]  /*ffd0*/  LDL.LU R18, [R1+0x520] ;  /* 0x0005200001127983 */ /* 0x000f240000300800 */
[----:B------:R-:W4:Y:S02]  /*ffe0*/  LDL.LU R21, [R1+0x4a8] ;  /* 0x0004a80001157983 */ /* 0x000f240000300800 */
[----:B------:R-:W4:Y:S01]  /*fff0*/  LDL.LU R25, [R1+0x4a0] ;  /* 0x0004a00001197983 */ /* 0x000f220000300800 */
[----:B------:R-:W4:Y:S01]  /*10000*/  LDL.LU R29, [R1+0x498] ;  /* 0x00049800011d7983 */ /* 0x000f220000300800 */
[----:B------:R-:W4:Y:S02]  /*10010*/  LDL.LU R5, [R1+0x490] ;  /* 0x0004900001057983 */ /* 0x000f240000300800 */
[----:B------:R-:W4:Y:S02]  /*10020*/  LDL.LU R6, [R1+0x428] ;  /* 0x0004280001067983 */ /* 0x000f240000300800 */
[----:B------:R-:W4:Y:S01]  /*10030*/  LDL.LU R7, [R1+0x420] ;  /* 0x0004200001077983 */ /* 0x000f220000300800 */
[----:B------:R-:W4:Y:S04]  /*10040*/  LDL.LU R8, [R1+0x418] ;  /* 0x0004180001087983 */ /* 0x000f280000300800 */
[----:B------:R0:W-:Y:S01]  /*10050*/  STS.U16 [R28+0x8100], R10 ;  /* 0x0081000a1c007388 */ /* 0x0001e20000000400 */
[----:B------:R-:W4:Y:S03]  /*10060*/  LDL.LU R9, [R1+0x410] ;  /* 0x0004100001097983 */ /* 0x000f260000300800 */
[----:B------:R1:W-:Y:S04]  /*10070*/  STS.U16 [R28+0x8200], R11 ;  /* 0x0082000b1c007388 */ /* 0x0003e80000000400 */
[----:B------:R1:W-:Y:S04]  /*10080*/  STS.U16 [R28+0x8300], R14 ;  /* 0x0083000e1c007388 */ /* 0x0003e80000000400 */
[----:B------:R3:W-:Y:S04]  /*10090*/  STS.U16 [R28+0xa000], R26 ;  /* 0x00a0001a1c007388 */ /* 0x0007e80000000400 */
[----:B------:R3:W-:Y:S04]  /*100a0*/  STS.U16 [R28+0xa100], R15 ;  /* 0x00a1000f1c007388 */ /* 0x0007e80000000400 */
[----:B------:R3:W-:Y:S04]  /*100b0*/  STS.U16 [R28+0xa200], R16 ;  /* 0x00a200101c007388 */ /* 0x0007e80000000400 */
[----:B0-----:R-:W4:Y:S01]  /*100c0*/  LDL.LU R10, [R1+0x3a4] ;  /* 0x0003a400010a7983 */ /* 0x001f220000300800 */
[----:B-1----:R-:W4:Y:S02]  /*100d0*/  LDL.LU R11, [R1+0x39c] ;  /* 0x00039c00010b7983 */ /* 0x002f240000300800 */
[----:B------:R-:W4:Y:S01]  /*100e0*/  LDL.LU R14, [R1+0x394] ;  /* 0x00039400010e7983 */ /* 0x000f220000300800 */
[----:B---3--:R-:W3:Y:S01]  /*100f0*/  LDL.LU R26, [R1+0x36c] ;  /* 0x00036c00011a7983 */ /* 0x008ee20000300800 */
[----:B------:R-:W3:Y:S03]  /*10100*/  LDL.LU R15, [R1+0x110] ;  /* 0x00011000010f7983 */ /* 0x000ee60000300800 */
[----:B------:R0:W-:Y:S01]  /*10110*/  STS.U16 [R28+0xa300], R17 ;  /* 0x00a300111c007388 */ /* 0x0001e20000000400 */
[----:B------:R-:W3:Y:S03]  /*10120*/  LDL.LU R16, [R1+0x108] ;  /* 0x0001080001107983 */ /* 0x000ee60000300800 */
[----:B------:R1:W-:Y:S04]  /*10130*/  STS.U16 [R28+0xc000], R19 ;  /* 0x00c000131c007388 */ /* 0x0003e80000000400 */
[----:B------:R1:W-:Y:S04]  /*10140*/  STS.U16 [R28+0xe100], R24 ;  /* 0x00e100181c007388 */ /* 0x0003e80000000400 */
[----:B------:R1:W-:Y:S04]  /*10150*/  STS.U16 [R28+0xc100], R20 ;  /* 0x00c100141c007388 */ /* 0x0003e80000000400 */
[----:B------:R1:W-:Y:S04]  /*10160*/  STS.U16 [R28+0xc200], R22 ;  /* 0x00c200161c007388 */ /* 0x0003e80000000400 */
[----:B------:R1:W-:Y:S04]  /*10170*/  STS.U16 [R28+0xe000], R23 ;  /* 0x00e000171c007388 */ /* 0x0003e80000000400 */
[----:B0-----:R-:W3:Y:S01]  /*10180*/  LDL.LU R17, [R1+0x100] ;  /* 0x0001000001117983 */ /* 0x001ee20000300800 */
[----:B-1----:R-:W3:Y:S02]  /*10190*/  LDL.LU R19, [R1+0xf8] ;  /* 0x0000f80001137983 */ /* 0x002ee40000300800 */
[----:B------:R-:W3:Y:S01]  /*101a0*/  LDL.LU R24, [R1+0xa4] ;  /* 0x0000a40001187983 */ /* 0x000ee20000300800 */
[----:B------:R-:W3:Y:S01]  /*101b0*/  LDL.LU R20, [R1+0xa0] ;  /* 0x0000a00001147983 */ /* 0x000ee20000300800 */
[----:B------:R-:W3:Y:S03]  /*101c0*/  LDL.LU R22, [R1+0x8c] ;  /* 0x00008c0001167983 */ /* 0x000ee60000300800 */
[----:B------:R0:W-:Y:S01]  /*101d0*/  STS.U16 [R28+0xe200], R27 ;  /* 0x00e2001b1c007388 */ /* 0x0001e20000000400 */
[----:B------:R-:W3:Y:S03]  /*101e0*/  LDL.LU R23, [R1+0x88] ;  /* 0x0000880001177983 */ /* 0x000ee60000300800 */
[----:B0-----:R-:W3:Y:S04]  /*101f0*/  LDL.LU R27, [R1+0xc] ;  /* 0x00000c00011b7983 */ /* 0x001ee80000300800 */
[----:B--2---:R0:W-:Y:S04]  /*10200*/  STS.U16 [R28+0xe300], R4 ;  /* 0x00e300041c007388 */ /* 0x0041e80000000400 */
[----:B0-----:R-:W2:Y:S04]  /*10210*/  LDL.LU R4, [R1+0x1924] ;  /* 0x0019240001047983 */ /* 0x001ea80000300800 */
[----:B------:R0:W-:Y:S02]  /*10220*/  STS.U16 [R28+0x4300], R0 ;  /* 0x004300001c007388 */ /* 0x0001e40000000400 */
[----:B0-----:R-:W-:-:S02]  /*10230*/  LOP3.LUT R0, R28, 0x10, RZ, 0x3c, !PT ;  /* 0x000000101c007812 */ /* 0x001fc400078e3cff */
[----:B------:R-:W3:Y:S04]  /*10240*/  LDL.LU R28, [R1+0x5b4] ;  /* 0x0005b400011c7983 */ /* 0x000ee80000300800 */
[----:B--2---:R0:W-:Y:S04]  /*10250*/  STS.U16 [R0+0x400], R4 ;  /* 0x0004000400007388 */ /* 0x0041e80000000400 */
[----:B0-----:R-:W2:Y:S04]  /*10260*/  LDL.LU R4, [R1+0x1920] ;  /* 0x0019200001047983 */ /* 0x001ea80000300800 */
[----:B---3--:R-:W-:Y:S04]  /*10270*/  STS.U16 [R0+0x500], R28 ;  /* 0x0005001c00007388 */ /* 0x008fe80000000400 */
[----:B--2---:R-:W-:Y:S01]  /*10280*/  STS.U16 [R0+0x600], R4 ;  /* 0x0006000400007388 */ /* 0x004fe20000000400 */
[----:B----4-:R-:W-:Y:S02]  /*10290*/  STS.U16 [R0+0x700], R3 ;  /* 0x0007000300007388 */ /* 0x010fe40000000400 */
[----:B------:R-:W-:Y:S02]  /*102a0*/  STS.U16 [R0+0x2400], R12 ;  /* 0x0024000c00007388 */ /* 0x000fe40000000400 */
[----:B------:R-:W-:Y:S01]  /*102b0*/  STS.U16 [R0+0x2500], R13 ;  /* 0x0025000d00007388 */ /* 0x000fe20000000400 */
[----:B------:R-:W-:Y:S01]  /*102c0*/  STS.U16 [R0+0x2600], R2 ;  /* 0x0026000200007388 */ /* 0x000fe20000000400 */
[----:B------:R-:W-:Y:S02]  /*102d0*/  STS.U16 [R0+0x2700], R18 ;  /* 0x0027001200007388 */ /* 0x000fe40000000400 */
        /* <DEDUP_REMOVED lines=14> */
[----:B------:R0:W-:Y:S01]  /*103c0*/  STS.U16 [R0+0xa600], R17 ;  /* 0x00a6001100007388 */ /* 0x0001e20000000400 */
[----:B------:R-:W-:Y:S02]  /*103d0*/  STS.U16 [R0+0xa700], R19 ;  /* 0x00a7001300007388 */ /* 0x000fe40000000400 */
[----:B------:R-:W-:Y:S02]  /*103e0*/  STS.U16 [R0+0xc400], R24 ;  /* 0x00c4001800007388 */ /* 0x000fe40000000400 */
[----:B------:R-:W-:Y:S01]  /*103f0*/  STS.U16 [R0+0xc500], R20 ;  /* 0x00c5001400007388 */ /* 0x000fe20000000400 */
[----:B------:R-:W-:Y:S01]  /*10400*/  STS.U16 [R0+0xc600], R22 ;  /* 0x00c6001600007388 */ /* 0x000fe20000000400 */
[----:B------:R-:W-:Y:S02]  /*10410*/  STS.U16 [R0+0xc700], R23 ;  /* 0x00c7001700007388 */ /* 0x000fe40000000400 */
[----:B------:R1:W-:Y:S01]  /*10420*/  STS.U16 [R0+0xe400], R27 ;  /* 0x00e4001b00007388 */ /* 0x0003e20000000400 */
[----:B0-----:R-:W2:Y:S04]  /*10430*/  LDL.LU R17, [R1+0x8] ;  /* 0x0000080001117983 */ /* 0x001ea80000300800 */
[----:B-1----:R-:W3:Y:S01]  /*10440*/  LDL.LU R27, [R1+0x4] ;  /* 0x00000400011b7983 */ /* 0x002ee20000300800 */
[----:B------:R-:W4:Y:S03]  /*10450*/  LDL.LU R20, [R1+0x598] ;  /* 0x0005980001147983 */ /* 0x000f260000300800 */
[----:B------:R-:W0:Y:S02]  /*10460*/  S2R R24, SR_TID.X ;  /* 0x0000000000187919 */ /* 0x000e240000002100 */
[----:B0-----:R-:W-:-:S05]  /*10470*/  LOP3.LUT R19, R24, 0x7f, RZ, 0xc0, !PT ;  /* 0x0000007f18137812 */ /* 0x001fca00078ec0ff */
[C---:B------:R-:W-:Y:S01]  /*10480*/  IMAD.SHL.U32 R14, R19.reuse, 0x2, RZ ;  /* 0x00000002130e7824 */ /* 0x040fe200078e00ff */
[----:B----4-:R0:W-:Y:S01]  /*10490*/  STL [R1+0x1918], R20 ;  /* 0x0019181401007387 */ /* 0x0101e20000100800 */
        /* <DEDUP_REMOVED lines=14> */
[----:B------:R-:W4:Y:S02]  /*10580*/  LDL.LU R5, [R1+0x344] ;  /* 0x0003440001057983 */ /* 0x000f240000300800 */
[----:B0-----:R-:W-:Y:S01]  /*10590*/  IMAD.SHL.U32 R20, R19, 0x2, RZ ;  /* 0x0000000213147824 */ /* 0x001fe200078e00ff */
[----:B------:R-:W4:Y:S01]  /*105a0*/  LDL.LU R6, [R1+0x16c] ;  /* 0x00016c0001067983 */ /* 0x000f220000300800 */
[----:B------:R-:W4:Y:S02]  /*105b0*/  LDL.LU R7, [R1+0x168] ;  /* 0x0001680001077983 */ /* 0x000f240000300800 */
[----:B------:R-:W4:Y:S02]  /*105c0*/  LDL.LU R8, [R1+0x164] ;  /* 0x0001640001087983 */ /* 0x000f240000300800 */
[----:B------:R-:W4:Y:S01]  /*105d0*/  LDL.LU R9, [R1+0xf4] ;  /* 0x0000f40001097983 */ /* 0x000f220000300800 */
[----:B------:R-:W4:Y:S01]  /*105e0*/  LDL.LU R10, [R1+0xf0] ;  /* 0x0000f000010a7983 */ /* 0x000f220000300800 */
[----:B------:R-:W-:Y:S01]  /*105f0*/  LOP3.LUT R20, R20, 0x10, RZ, 0x3c, !PT ;  /* 0x0000001014147812 */ /* 0x000fe200078e3cff */
[----:B------:R-:W4:Y:S02]  /*10600*/  LDL.LU R11, [R1+0xec] ;  /* 0x0000ec00010b7983 */ /* 0x000f240000300800 */
[----:B------:R-:W4:Y:S01]  /*10610*/  LDL.LU R26, [R1+0xe8] ;  /* 0x0000e800011a7983 */ /* 0x000f220000300800 */
[----:B------:R-:W4:Y:S01]  /*10620*/  LDL.LU R15, [R1+0x84] ;  /* 0x00008400010f7983 */ /* 0x000f220000300800 */
[----:B------:R-:W4:Y:S03]  /*10630*/  LDL.LU R19, [R1+0x80] ;  /* 0x0000800001137983 */ /* 0x000f260000300800 */
[----:B--2---:R0:W-:Y:S01]  /*10640*/  STS.U16 [R20+0xe500], R17 ;  /* 0x00e5001114007388 */ /* 0x0041e20000000400 */
[----:B------:R-:W2:Y:S02]  /*10650*/  LDL.LU R16, [R1+0x7c] ;  /* 0x00007c0001107983 */ /* 0x000ea40000300800 */
[----:B---3--:R1:W-:Y:S01]  /*10660*/  STS.U16 [R20+0xe600], R27 ;  /* 0x00e6001b14007388 */ /* 0x0083e20000000400 */
[----:B0-----:R-:W3:Y:S01]  /*10670*/  LDL.LU R17, [R1+0x78] ;  /* 0x0000780001117983 */ /* 0x001ee20000300800 */
[----:B-1----:R-:W2:Y:S01]  /*10680*/  LDL.LU R27, [R1+0x191c] ;  /* 0x00191c00011b7983 */ /* 0x002ea20000300800 */
[----:B------:R-:W-:-:S02]  /*10690*/  LOP3.LUT R14, R14, 0x20, RZ, 0x3c, !PT ;  /* 0x000000200e0e7812 */ /* 0x000fc400078e3cff */
[----:B--2---:R0:W-:Y:S04]  /*106a0*/  STS.U16 [R20+0xe700], R27 ;  /* 0x00e7001b14007388 */ /* 0x0041e80000000400 */
[----:B0-----:R-:W2:Y:S01]  /*106b0*/  LDL.LU R20, [R1+0x1918] ;  /* 0x0019180001147983 */ /* 0x001ea20000300800 */
[----:B------:R-:W3:Y:S03]  /*106c0*/  LDL.LU R27, [R1+0x518] ;  /* 0x00051800011b7983 */ /* 0x000ee60000300800 */
[----:B--2---:R0:W-:Y:S01]  /*106d0*/  STS.U16 [R14+0x800], R20 ;  /* 0x000800140e007388 */ /* 0x0041e20000000400 */
[----:B----4-:R1:W-:Y:S02]  /*106e0*/  STS.U16 [R14+0x900], R22 ;  /* 0x000900160e007388 */ /* 0x0103e40000000400 */
[----:B------:R2:W-:Y:S02]  /*106f0*/  STS.U16 [R14+0xa00], R23 ;  /* 0x000a00170e007388 */ /* 0x0005e40000000400 */
[----:B------:R4:W-:Y:S01]  /*10700*/  STS.U16 [R14+0xb00], R24 ;  /* 0x000b00180e007388 */ /* 0x0009e20000000400 */
[----:B---3--:R-:W-:Y:S01]  /*10710*/  STS.U16 [R14+0x2800], R27 ;  /* 0x0028001b0e007388 */ /* 0x008fe20000000400 */
        /* <DEDUP_REMOVED lines=15> */
[----:B------:R-:W-:Y:S04]  /*10810*/  STS.U16 [R14+0xa800], R9 ;  /* 0x00a800090e007388 */ /* 0x000fe80000000400 */
[----:B0-----:R-:W3:Y:S01]  /*10820*/  LDL.LU R20, [R1+0x1914] ;  /* 0x0019140001147983 */ /* 0x001ee20000300800 */
[----:B------:R-:W-:Y:S02]  /*10830*/  STS.U16 [R14+0xa900], R10 ;  /* 0x00a9000a0e007388 */ /* 0x000fe40000000400 */
[----:B-1----:R-:W3:Y:S02]  /*10840*/  LDL.LU R22, [R1+0x1910] ;  /* 0x0019100001167983 */ /* 0x002ee40000300800 */
[----:B------:R-:W-:Y:S01]  /*10850*/  STS.U16 [R14+0xaa00], R11 ;  /* 0x00aa000b0e007388 */ /* 0x000fe20000000400 */
[----:B--2---:R-:W2:Y:S04]  /*10860*/  LDL.LU R23, [R1+0x190c] ;  /* 0x00190c0001177983 */ /* 0x004ea80000300800 */
[----:B------:R-:W-:Y:S01]  /*10870*/  STS.U16 [R14+0xab00], R26 ;  /* 0x00ab001a0e007388 */ /* 0x000fe20000000400 */
[----:B----4-:R-:W4:Y:S02]  /*10880*/  LDL.LU R24, [R1+0x1908] ;  /* 0x0019080001187983 */ /* 0x010f240000300800 */
[----:B------:R0:W-:Y:S02]  /*10890*/  STS.U16 [R14+0xc800], R15 ;  /* 0x00c8000f0e007388 */ /* 0x0001e40000000400 */
[----:B0-----:R-:W2:Y:S01]  /*108a0*/  LDL.LU R15, [R1+0x584] ;  /* 0x00058400010f7983 */ /* 0x001ea20000300800 */
[----:B------:R0:W-:Y:S03]  /*108b0*/  STS.U16 [R14+0xc900], R19 ;  /* 0x00c900130e007388 */ /* 0x0001e60000000400 */
[----:B0-----:R-:W0:Y:S01]  /*108c0*/  S2R R19, SR_TID.X ;  /* 0x0000000000137919 */ /* 0x001e220000002100 */
[----:B------:R-:W-:Y:S02]  /*108d0*/  STS.U16 [R14+0xca00], R16 ;  /* 0x00ca00100e007388 */ /* 0x000fe40000000400 */
[----:B------:R-:W-:Y:S01]  /*108e0*/  STS.U16 [R14+0xcb00], R17 ;  /* 0x00cb00110e007388 */ /* 0x000fe20000000400 */
[----:B--2---:R1:W-:Y:S04]  /*108f0*/  STL [R1+0x1904], R15 ;  /* 0x0019040f01007387 */ /* 0x0043e80000100800 */
[----:B-1----:R-:W2:Y:S01]  /*10900*/  LDL.LU R15, [R1+0x588] ;  /* 0x00058800010f7983 */ /* 0x002ea20000300800 */
[----:B------:R-:W2:Y:S01]  /*10910*/  LDL.LU R16, [R1+0x580] ;  /* 0x0005800001107983 */ /* 0x000ea20000300800 */
[----:B0-----:R-:W-:Y:S01]  /*10920*/  LOP3.LUT R26, R19, 0x7f, RZ, 0xc0, !PT ;  /* 0x0000007f131a7812 */ /* 0x001fe200078ec0ff */
[----:B------:R-:W2:Y:S01]  /*10930*/  LDL.LU R17, [R1+0x57c] ;  /* 0x00057c0001117983 */ /* 0x000ea20000300800 */
[----:B----4-:R0:W-:Y:S04]  /*10940*/  STS.U16 [R14+0xe800], R24 ;  /* 0x00e800180e007388 */ /* 0x0101e80000000400 */
[----:B------:R-:W4:Y:S04]  /*10950*/  LDL.LU R19, [R1+0x508] ;  /* 0x0005080001137983 */ /* 0x000f280000300800 */
[----:B0-----:R-:W4:Y:S01]  /*10960*/  LDL.LU R24, [R1+0x478] ;  /* 0x0004780001187983 */ /* 0x001f220000300800 */
        /* <DEDUP_REMOVED lines=15> */
[----:B------:R-:W-:Y:S01]  /*10a60*/  IMAD.SHL.U32 R2, R26, 0x2, RZ ;  /* 0x000000021a027824 */ /* 0x000fe200078e00ff */
[----:B------:R-:W4:Y:S01]  /*10a70*/  LDL.LU R9, [R1+0x74] ;  /* 0x0000740001097983 */ /* 0x000f220000300800 */
[----:B------:R-:W4:Y:S02]  /*10a80*/  LDL.LU R10, [R1+0x70] ;  /* 0x00007000010a7983 */ /* 0x000f240000300800 */
[----:B------:R-:W4:Y:S01]  /*10a90*/  LDL.LU R11, [R1+0x6c] ;  /* 0x00006c00010b7983 */ /* 0x000f220000300800 */
[----:B------:R-:W-:Y:S01]  /*10aa0*/  STS.U16 [R14+0xe900], R23 ;  /* 0x00e900170e007388 */ /* 0x000fe20000000400 */
[----:B------:R0:W-:Y:S01]  /*10ab0*/  STL [R1+0x18d4], R23 ;  /* 0x0018d41701007387 */ /* 0x0001e20000100800 */
[----:B------:R-:W-:Y:S01]  /*10ac0*/  LOP3.LUT R2, R2, 0x30, RZ, 0x3c, !PT ;  /* 0x0000003002027812 */ /* 0x000fe200078e3cff */
[----:B---3--:R-:W-:Y:S01]  /*10ad0*/  STS.U16 [R14+0xea00], R22 ;  /* 0x00ea00160e007388 */ /* 0x008fe20000000400 */
[----:B------:R-:W-:Y:S04]  /*10ae0*/  STS.U16 [R14+0xeb00], R20 ;  /* 0x00eb00140e007388 */ /* 0x000fe80000000400 */
[----:B0-----:R-:W2:Y:S01]  /*10af0*/  LDL.LU R23, [R1+0x4fc] ;  /* 0x0004fc0001177983 */ /* 0x001ea20000300800 */
[----:B------:R0:W-:Y:S03]  /*10b00*/  STL [R1+0x18d8], R22 ;  /* 0x0018d81601007387 */ /* 0x0001e60000100800 */
[----:B0-----:R-:W2:Y:S01]  /*10b10*/  LDL.LU R22, [R1+0x500] ;  /* 0x0005000001167983 */ /* 0x001ea20000300800 */
[----:B------:R-:W2:Y:S02]  /*10b20*/  LDL.LU R14, [R1+0x68] ;  /* 0x00006800010e7983 */ /* 0x000ea40000300800 */
[----:B------:R0:W-:Y:S02]  /*10b30*/  STL [R1+0x18ec], R20 ;  /* 0x0018ec1401007387 */ /* 0x0001e40000100800 */
[----:B0-----:R-:W2:Y:S04]  /*10b40*/  LDL.LU R20, [R1+0x504] ;  /* 0x0005040001147983 */ /* 0x001ea80000300800 */
[----:B--2---:R0:W-:Y:S04]  /*10b50*/  STS.U16 [R2+0xc00], R15 ;  /* 0x000c000f02007388 */ /* 0x0041e80000000400 */
[----:B0-----:R-:W2:Y:S04]  /*10b60*/  LDL.LU R15, [R1+0x1904] ;  /* 0x00190400010f7983 */ /* 0x001ea80000300800 */
[----:B--2---:R0:W-:Y:S01]  /*10b70*/  STS.U16 [R2+0xd00], R15 ;  /* 0x000d000f02007388 */ /* 0x0041e20000000400 */
[----:B------:R1:W-:Y:S02]  /*10b80*/  STS.U16 [R2+0xe00], R16 ;  /* 0x000e001002007388 */ /* 0x0003e40000000400 */
[----:B------:R2:W-:Y:S02]  /*10b90*/  STS.U16 [R2+0xf00], R17 ;  /* 0x000f001102007388 */ /* 0x0005e40000000400 */
[----:B----4-:R4:W-:Y:S01]  /*10ba0*/  STS.U16 [R2+0x2c00], R19 ;  /* 0x002c001302007388 */ /* 0x0109e20000000400 */
[----:B0-----:R-:W3:Y:S01]  /*10bb0*/  LDL.LU R15, [R1+0x1900] ;  /* 0x00190000010f7983 */ /* 0x001ee20000300800 */
[----:B-1----:R-:W3:Y:S02]  /*10bc0*/  LDL.LU R16, [R1+0x18fc] ;  /* 0x0018fc0001107983 */ /* 0x002ee40000300800 */
[----:B--2---:R-:W2:Y:S02]  /*10bd0*/  LDL.LU R17, [R1+0x18f8] ;  /* 0x0018f80001117983 */ /* 0x004ea40000300800 */
[----:B----4-:R-:W4:Y:S01]  /*10be0*/  LDL.LU R19, [R1+0x18f4] ;  /* 0x0018f40001137983 */ /* 0x010f220000300800 */
        /* <DEDUP_REMOVED lines=14> */
[----:B------:R0:W-:Y:S02]  /*10cd0*/  STS.U16 [R2+0x8f00], R0 ;  /* 0x008f000002007388 */ /* 0x0001e40000000400 */
[----:B------:R1:W-:Y:S01]  /*10ce0*/  STS.U16 [R2+0xac00], R5 ;  /* 0x00ac000502007388 */ /* 0x0003e20000000400 */
[----:B------:R-:W-:Y:S01]  /*10cf0*/  STS.U16 [R2+0xad00], R6 ;  /* 0x00ad000602007388 */ /* 0x000fe20000000400 */
[----:B------:R-:W-:Y:S02]  /*10d00*/  STS.U16 [R2+0xae00], R7 ;  /* 0x00ae000702007388 */ /* 0x000fe40000000400 */
[----:B------:R-:W-:Y:S02]  /*10d10*/  STS.U16 [R2+0xaf00], R8 ;  /* 0x00af000802007388 */ /* 0x000fe40000000400 */
[----:B------:R-:W-:Y:S01]  /*10d20*/  STS.U16 [R2+0xcc00], R9 ;  /* 0x00cc000902007388 */ /* 0x000fe20000000400 */
[----:B------:R-:W-:Y:S01]  /*10d30*/  STS.U16 [R2+0xcd00], R10 ;  /* 0x00cd000a02007388 */ /* 0x000fe20000000400 */
[----:B------:R-:W-:Y:S02]  /*10d40*/  STS.U16 [R2+0xce00], R11 ;  /* 0x00ce000b02007388 */ /* 0x000fe40000000400 */
[----:B------:R-:W-:Y:S01]  /*10d50*/  STS.U16 [R2+0xcf00], R14 ;  /* 0x00cf000e02007388 */ /* 0x000fe20000000400 */
[----:B0-----:R-:W3:Y:S01]  /*10d60*/  LDL.LU R0, [R1+0x578] ;  /* 0x0005780001007983 */ /* 0x001ee20000300800 */
[----:B-1----:R-:W3:Y:S02]  /*10d70*/  LDL.LU R5, [R1+0x574] ;  /* 0x0005740001057983 */ /* 0x002ee40000300800 */
[----:B------:R-:W-:Y:S01]  /*10d80*/  IMAD.SHL.U32 R3, R26, 0x2, RZ ;  /* 0x000000021a037824 */ /* 0x000fe200078e00ff */
[----:B----4-:R-:W-:Y:S04]  /*10d90*/  STS.U16 [R2+0xec00], R19 ;  /* 0x00ec001302007388 */ /* 0x010fe80000000400 */
[----:B------:R0:W-:Y:S04]  /*10da0*/  STL [R1+0x18f0], R19 ;  /* 0x0018f01301007387 */ /* 0x0001e80000100800 */
        /* <DEDUP_REMOVED lines=13> */
[----:B--2---:R-:W-:Y:S01]  /*10e80*/  STS.U16 [R2+0xed00], R17 ;  /* 0x00ed001102007388 */ /* 0x004fe20000000400 */
[----:B------:R-:W2:Y:S02]  /*10e90*/  LDL.LU R8, [R1+0x150] ;  /* 0x0001500001087983 */ /* 0x000ea40000300800 */
[----:B---3--:R-:W-:Y:S02]  /*10ea0*/  STS.U16 [R2+0xee00], R16 ;  /* 0x00ee001002007388 */ /* 0x008fe40000000400 */
[----:B------:R-:W2:Y:S01]  /*10eb0*/  LDL.LU R26, [R1+0x14c] ;  /* 0x00014c00011a7983 */ /* 0x000ea20000300800 */
[----:B------:R0:W-:Y:S04]  /*10ec0*/  STS.U16 [R2+0xef00], R15 ;  /* 0x00ef000f02007388 */ /* 0x0001e80000000400 */
[----:B0-----:R-:W2:Y:S01]  /*10ed0*/  LDL.LU R15, [R1+0x468] ;  /* 0x00046800010f7983 */ /* 0x001ea20000300800 */
[----:B------:R-:W2:Y:S02]  /*10ee0*/  LDL.LU R4, [R1+0x148] ;  /* 0x0001480001047983 */ /* 0x000ea40000300800 */
[----:B------:R-:W2:Y:S02]  /*10ef0*/  LDL.LU R12, [R1+0x144] ;  /* 0x00014400010c7983 */ /* 0x000ea40000300800 */
[----:B------:R-:W2:Y:S01]  /*10f00*/  LDL.LU R13, [R1+0xd4] ;  /* 0x0000d400010d7983 */ /* 0x000ea20000300800 */
[----:B------:R-:W2:Y:S01]  /*10f10*/  LDL.LU R2, [R1+0xd0] ;  /* 0x0000d00001027983 */ /* 0x000ea20000300800 */
[----:B------:R-:W2:Y:S01]  /*10f20*/  LDL.LU R29, [R1+0xcc] ;  /* 0x0000cc00011d7983 */ /* 0x000ea20000300800 */
[----:B------:R-:W-:Y:S01]  /*10f30*/  LOP3.LUT R3, R3, 0x40, RZ, 0x3c, !PT ;  /* 0x0000004003037812 */ /* 0x000fe200078e3cff */
[----:B------:R-:W2:Y:S01]  /*10f40*/  LDL.LU R18, [R1+0xc8] ;  /* 0x0000c80001127983 */ /* 0x000ea20000300800 */
[----:B------:R-:W2:Y:S04]  /*10f50*/  LDL.LU R21, [R1+0x64] ;  /* 0x0000640001157983 */ /* 0x000ea80000300800 */
[----:B------:R0:W-:Y:S01]  /*10f60*/  STS.U16 [R3+0x1000], R0 ;  /* 0x0010000003007388 */ /* 0x0001e20000000400 */
[----:B------:R1:W-:Y:S02]  /*10f70*/  STS.U16 [R3+0x1100], R5 ;  /* 0x0011000503007388 */ /* 0x0003e40000000400 */
[----:B------:R-:W2:Y:S01]  /*10f80*/  LDL.LU R25, [R1+0x60] ;  /* 0x0000600001197983 */ /* 0x000ea20000300800 */
[----:B0-----:R-:W2:Y:S01]  /*10f90*/  LDL.LU R0, [R1+0x5c] ;  /* 0x00005c0001007983 */ /* 0x001ea20000300800 */
[----:B-1----:R-:W2:Y:S03]  /*10fa0*/  LDL.LU R5, [R1+0x58] ;  /* 0x0000580001057983 */ /* 0x002ea60000300800 */
[----:B----4-:R0:W-:Y:S01]  /*10fb0*/  STS.U16 [R3+0x1200], R19 ;  /* 0x0012001303007388 */ /* 0x0101e20000000400 */
[----:B------:R1:W-:Y:S02]  /*10fc0*/  STS.U16 [R3+0x1300], R20 ;  /* 0x0013001403007388 */ /* 0x0003e40000000400 */
[----:B------:R4:W-:Y:S02]  /*10fd0*/  STS.U16 [R3+0x3000], R9 ;  /* 0x0030000903007388 */ /* 0x0009e40000000400 */
[----:B------:R4:W-:Y:S01]  /*10fe0*/  STS.U16 [R3+0x3100], R10 ;  /* 0x0031000a03007388 */ /* 0x0009e20000000400 */
[----:B------:R4:W-:Y:S01]  /*10ff0*/  STS.U16 [R3+0x3200], R11 ;  /* 0x0032000b03007388 */ /* 0x0009e20000000400 */
[----:B------:R4:W-:Y:S03]  /*11000*/  STS.U16 [R3+0x3300], R14 ;  /* 0x0033000e03007388 */ /* 0x0009e60000000400 */
[----:B0-----:R-:W3:Y:S01]  /*11010*/  LDL.LU R19, [R1+0x18f0] ;  /* 0x0018f00001137983 */ /* 0x001ee20000300800 */
[----:B-1----:R-:W3:Y:S02]  /*11020*/  LDL.LU R20, [R1+0x18ec] ;  /* 0x0018ec0001147983 */ /* 0x002ee40000300800 */
[----:B----4-:R-:W4:Y:S01]  /*11030*/  LDL.LU R9, [R1+0x18e8] ;  /* 0x0018e80001097983 */ /* 0x010f220000300800 */
[----:B------:R-:W3:Y:S04]  /*11040*/  LDL.LU R10, [R1+0x18e4] ;  /* 0x0018e400010a7983 */ /* 0x000ee80000300800 */
[----:B------:R-:W3:Y:S01]  /*11050*/  LDL.LU R11, [R1+0x18e0] ;  /* 0x0018e000010b7983 */ /* 0x000ee20000300800 */
[----:B------:R-:W3:Y:S03]  /*11060*/  LDL.LU R14, [R1+0x18dc] ;  /* 0x0018dc00010e7983 */ /* 0x000ee60000300800 */
[----:B--2---:R-:W-:Y:S01]  /*11070*/  STS.U16 [R3+0x5000], R15 ;  /* 0x0050000f03007388 */ /* 0x004fe20000000400 */
[----:B------:R-:W-:Y:S02]  /*11080*/  STS.U16 [R3+0x5100], R22 ;  /* 0x0051001603007388 */ /* 0x000fe40000000400 */
[----:B------:R-:W-:Y:S02]  /*11090*/  STS.U16 [R3+0x5200], R23 ;  /* 0x0052001703007388 */ /* 0x000fe40000000400 */
[----:B------:R-:W-:Y:S01]  /*110a0*/  STS.U16 [R3+0x5300], R24 ;  /* 0x0053001803007388 */ /* 0x000fe20000000400 */
[----:B------:R-:W-:Y:S01]  /*110b0*/  STS.U16 [R3+0x7000], R27 ;  /* 0x0070001b03007388 */ /* 0x000fe20000000400 */
[----:B------:R-:W-:Y:S02]  /*110c0*/  STS.U16 [R3+0x7100], R28 ;  /* 0x0071001c03007388 */ /* 0x000fe40000000400 */
[----:B------:R0:W-:Y:S02]  /*110d0*/  STS.U16 [R3+0x7200], R6 ;  /* 0x0072000603007388 */ /* 0x0001e40000000400 */
[----:B------:R1:W-:Y:S01]  /*110e0*/  STS.U16 [R3+0x7300], R7 ;  /* 0x0073000703007388 */ /* 0x0003e20000000400 */
[----:B------:R2:W-:Y:S01]  /*110f0*/  STS.U16 [R3+0x9000], R8 ;  /* 0x0090000803007388 */ /* 0x0005e20000000400 */
[----:B------:R2:W-:Y:S03]  /*11100*/  STS.U16 [R3+0x9100], R26 ;  /* 0x0091001a03007388 */ /* 0x0005e60000000400 */
[----:B0-----:R-:W4:Y:S01]  /*11110*/  LDL.LU R6, [R1+0x568] ;  /* 0x0005680001067983 */ /* 0x001f220000300800 */
[----:B-1----:R-:W4:Y:S02]  /*11120*/  LDL.LU R7, [R1+0x564] ;  /* 0x0005640001077983 */ /* 0x002f240000300800 */
[----:B--2---:R-:W2:Y:S02]  /*11130*/  LDL.LU R8, [R1+0x560] ;  /* 0x0005600001087983 */ /* 0x004ea40000300800 */
[----:B------:R-:W2:Y:S01]  /*11140*/  LDL.LU R26, [R1+0x55c] ;  /* 0x00055c00011a7983 */ /* 0x000ea20000300800 */
[----:B------:R-:W-:Y:S01]  /*11150*/  STS.U16 [R3+0x9200], R4 ;  /* 0x0092000403007388 */ /* 0x000fe20000000400 */
[----:B------:R-:W-:Y:S02]  /*11160*/  STS.U16 [R3+0x9300], R12 ;  /* 0x0093000c03007388 */ /* 0x000fe40000000400 */
[----:B------:R-:W-:Y:S02]  /*11170*/  STS.U16 [R3+0xb000], R13 ;  /* 0x00b0000d03007388 */ /* 0x000fe40000000400 */
[----:B------:R-:W-:Y:S01]  /*11180*/  STS.U16 [R3+0xb100], R2 ;  /* 0x00b1000203007388 */ /* 0x000fe20000000400 */
[----:B------:R0:W-:Y:S04]  /*11190*/  STS.U16 [R3+0xb200], R29 ;  /* 0x00b2001d03007388 */ /* 0x0001e80000000400 */
[----:B------:R-:W2:Y:S01]  /*111a0*/  LDL.LU R22, [R1+0x4e8] ;  /* 0x0004e80001167983 */ /* 0x000ea20000300800 */
[----:B------:R-:W2:Y:S02]  /*111b0*/  LDL.LU R23, [R1+0x4e4] ;  /* 0x0004e40001177983 */ /* 0x000ea40000300800 */
[----:B------:R-:W2:Y:S01]  /*111c0*/  LDL.LU R28, [R1+0x4e0] ;  /* 0x0004e000011c7983 */ /* 0x000ea20000300800 */
[----:B0-----:R-:W0:Y:S04]  /*111d0*/  S2R R29, SR_TID.X ;  /* 0x00000000001d7919 */ /* 0x001e280000002100 */
[----:B------:R-:W2:Y:S01]  /*111e0*/  LDL.LU R12, [R1+0x4dc] ;  /* 0x0004dc00010c7983 */ /* 0x000ea20000300800 */
[----:B------:R1:W-:Y:S02]  /*111f0*/  STS.U16 [R3+0xb300], R18 ;  /* 0x00b3001203007388 */ /* 0x0003e40000000400 */
[----:B------:R-:W2:Y:S02]  /*11200*/  LDL.LU R13, [R1+0x458] ;  /* 0x00045800010d7983 */ /* 0x000ea40000300800 */
[----:B------:R1:W-:Y:S01]  /*11210*/  STS.U16 [R3+0xd000], R21 ;  /* 0x00d0001503007388 */ /* 0x0003e20000000400 */
[----:B------:R-:W2:Y:S04]  /*11220*/  LDL.LU R2, [R1+0x454] ;  /* 0x0004540001027983 */ /* 0x000ea80000300800 */
[----:B------:R-:W-:Y:S01]  /*11230*/  STS.U16 [R3+0xd100], R25 ;  /* 0x00d1001903007388 */ /* 0x000fe20000000400 */
[----:B------:R1:W-:Y:S03]  /*11240*/  STS.U16 [R3+0xd200], R0 ;  /* 0x00d2000003007388 */ /* 0x0003e60000000400 */
[----:B-1----:R-:W2:Y:S01]  /*11250*/  LDL.LU R18, [R1+0x450] ;  /* 0x0004500001127983 */ /* 0x002ea20000300800 */
[----:B------:R-:W2:Y:S03]  /*11260*/  LDL.LU R21, [R1+0x44c] ;  /* 0x00044c0001157983 */ /* 0x000ea60000300800 */
[----:B------:R-:W2:Y:S01]  /*11270*/  LDL.LU R0, [R1+0x3d4] ;  /* 0x0003d40001007983 */ /* 0x000ea20000300800 */
[----:B0-----:R-:W-:-:S03]  /*11280*/  LOP3.LUT R27, R29, 0x7f, RZ, 0xc0, !PT ;  /* 0x0000007f1d1b7812 */ /* 0x001fc600078ec0ff */
[----:B------:R0:W-:Y:S04]  /*11290*/  STS.U16 [R3+0xd300], R5 ;  /* 0x00d3000503007388 */ /* 0x0001e80000000400 */
[----:B------:R-:W2:Y:S01]  /*112a0*/  LDL.LU R25, [R1+0x3d0] ;  /* 0x0003d00001197983 */ /* 0x000ea20000300800 */
[----:B------:R-:W2:Y:S02]  /*112b0*/  LDL.LU R4, [R1+0x3cc] ;  /* 0x0003cc0001047983 */ /* 0x000ea40000300800 */
[----:B------:R-:W2:Y:S02]  /*112c0*/  LDL.LU R29, [R1+0x3c8] ;  /* 0x0003c800011d7983 */ /* 0x000ea40000300800 */
[----:B------:R-:W-:-:S05]  /*112d0*/  IMAD.SHL.U32 R15, R27, 0x2, RZ ;  /* 0x000000021b0f7824 */ /* 0x000fca00078e00ff */
[----:B------:R-:W-:Y:S01]  /*112e0*/  LOP3.LUT R15, R15, 0x50, RZ, 0x3c, !PT ;  /* 0x000000500f0f7812 */ /* 0x000fe200078e3cff */
[----:B0-----:R-:W2:Y:S04]  /*112f0*/  LDL.LU R5, [R1+0x140] ;  /* 0x0001400001057983 */ /* 0x001ea80000300800 */
[----:B---3--:R-:W-:Y:S01]  /*11300*/  STS.U16 [R3+0xf000], R14 ;  /* 0x00f0000e03007388 */ /* 0x008fe20000000400 */
[----:B------:R-:W-:Y:S02]  /*11310*/  STS.U16 [R3+0xf100], R11 ;  /* 0x00f1000b03007388 */ /* 0x000fe40000000400 */
[----:B------:R-:W-:Y:S02]  /*11320*/  STS.U16 [R3+0xf200], R10 ;  /* 0x00f2000a03007388 */ /* 0x000fe40000000400 */
[----:B----4-:R-:W-:Y:S01]  /*11330*/  STS.U16 [R3+0xf300], R9 ;  /* 0x00f3000903007388 */ /* 0x010fe20000000400 */
[----:B------:R0:W-:Y:S01]  /*11340*/  STS.U16 [R15+0x1400], R6 ;  /* 0x001400060f007388 */ /* 0x0001e20000000400 */
[----:B------:R1:W-:Y:S02]  /*11350*/  STS.U16 [R15+0x1500], R7 ;  /* 0x001500070f007388 */ /* 0x0003e40000000400 */
[----:B--2---:R2:W-:Y:S01]  /*11360*/  STS.U16 [R15+0x1600], R8 ;  /* 0x001600080f007388 */ /* 0x0045e20000000400 */
[----:B------:R3:W-:Y:S04]  /*11370*/  STS.U16 [R15+0x1700], R26 ;  /* 0x0017001a0f007388 */ /* 0x0007e80000000400 */
[----:B0-----:R-:W4:Y:S01]  /*11380*/  LDL.LU R6, [R1+0x13c] ;  /* 0x00013c0001067983 */ /* 0x001f220000300800 */
[----:B-1----:R-:W4:Y:S03]  /*11390*/  LDL.LU R7, [R1+0x138] ;  /* 0x0001380001077983 */ /* 0x002f260000300800 */
[----:B--2---:R-:W2:Y:S01]  /*113a0*/  LDL.LU R8, [R1+0x134] ;  /* 0x0001340001087983 */ /* 0x004ea20000300800 */
[----:B---3--:R-:W3:Y:S03]  /*113b0*/  LDL.LU R26, [R1+0xc4] ;  /* 0x0000c400011a7983 */ /* 0x008ee60000300800 */
[----:B------:R0:W-:Y:S04]  /*113c0*/  STS.U16 [R15+0x3400], R22 ;  /* 0x003400160f007388 */ /* 0x0001e80000000400 */
[----:B------:R-:W3:Y:S01]  /*113d0*/  LDL.LU R9, [R1+0xc0] ;  /* 0x0000c00001097983 */ /* 0x000ee20000300800 */
[----:B------:R1:W-:Y:S02]  /*113e0*/  STS.U16 [R15+0x3500], R23 ;  /* 0x003500170f007388 */ /* 0x0003e40000000400 */
[----:B------:R-:W3:Y:S02]  /*113f0*/  LDL.LU R10, [R1+0xbc] ;  /* 0x0000bc00010a7983 */ /* 0x000ee40000300800 */
[----:B------:R-:W-:Y:S01]  /*11400*/  STS.U16 [R15+0x3600], R28 ;  /* 0x0036001c0f007388 */ /* 0x000fe20000000400 */
[----:B------:R-:W3:Y:S04]  /*11410*/  LDL.LU R11, [R1+0xb8] ;  /* 0x0000b800010b7983 */ /* 0x000ee80000300800 */
[----:B------:R-:W-:Y:S01]  /*11420*/  STS.U16 [R15+0x3700], R12 ;  /* 0x0037000c0f007388 */ /* 0x000fe20000000400 */
[----:B------:R-:W3:Y:S02]  /*11430*/  LDL.LU R14, [R1+0x3c] ;  /* 0x00003c00010e7983 */ /* 0x000ee40000300800 */
[----:B------:R-:W-:Y:S02]  /*11440*/  STS.U16 [R15+0x5400], R13 ;  /* 0x0054000d0f007388 */ /* 0x000fe40000000400 */
[----:B------:R-:W3:Y:S01]  /*11450*/  LDL.LU R24, [R1+0x1c] ;  /* 0x00001c0001187983 */ /* 0x000ee20000300800 */
[----:B------:R-:W-:Y:S04]  /*11460*/  STS.U16 [R15+0x5500], R2 ;  /* 0x005500020f007388 */ /* 0x000fe80000000400 */
[----:B------:R-:W3:Y:S01]  /*11470*/  LDL.LU R3, [R1+0x14] ;  /* 0x0000140001037983 */ /* 0x000ee20000300800 */
[----:B0-----:R-:W3:Y:S02]  /*11480*/  LDL.LU R22, [R1+0x18d8] ;  /* 0x0018d80001167983 */ /* 0x001ee40000300800 */
[----:B-1----:R-:W3:Y:S01]  /*11490*/  LDL.LU R23, [R1+0x18d4] ;  /* 0x0018d40001177983 */ /* 0x002ee20000300800 */
[----:B------:R-:W-:Y:S01]  /*114a0*/  STS.U16 [R15+0x5600], R18 ;  /* 0x005600120f007388 */ /* 0x000fe20000000400 */
[----:B------:R-:W-:Y:S03]  /*114b0*/  STS.U16 [R15+0x5700], R21 ;  /* 0x005700150f007388 */ /* 0x000fe60000000400 */
[----:B------:R0:W-:Y:S04]  /*114c0*/  STS.U16 [R15+0x7400], R0 ;  /* 0x007400000f007388 */ /* 0x0001e80000000400 */
[----:B0-----:R-:W3:Y:S01]  /*114d0*/  LDL.LU R0, [R1+0x558] ;  /* 0x0005580001007983 */ /* 0x001ee20000300800 */
[----:B------:R-:W3:Y:S02]  /*114e0*/  LDL.LU R2, [R1+0x554] ;  /* 0x0005540001027983 */ /* 0x000ee40000300800 */
[----:B------:R-:W3:Y:S02]  /*114f0*/  LDL.LU R28, [R1+0x550] ;  /* 0x00055000011c7983 */ /* 0x000ee40000300800 */
[----:B------:R-:W3:Y:S01]  /*11500*/  LDL.LU R12, [R1+0x54c] ;  /* 0x00054c00010c7983 */ /* 0x000ee20000300800 */
[----:B------:R-:W3:Y:S01]  /*11510*/  LDL.LU R13, [R1+0x4d8] ;  /* 0x0004d800010d7983 */ /* 0x000ee20000300800 */
[----:B------:R-:W3:Y:S03]  /*11520*/  LDL.LU R18, [R1+0x4d4] ;  /* 0x0004d40001127983 */ /* 0x000ee60000300800 */
[----:B------:R0:W-:Y:S01]  /*11530*/  STS.U16 [R15+0x7500], R25 ;  /* 0x007500190f007388 */ /* 0x0001e20000000400 */
[----:B------:R-:W3:Y:S02]  /*11540*/  LDL.LU R21, [R1+0x4d0] ;  /* 0x0004d00001157983 */ /* 0x000ee40000300800 */
[----:B------:R1:W-:Y:S02]  /*11550*/  STS.U16 [R15+0x7600], R4 ;  /* 0x007600040f007388 */ /* 0x0003e40000000400 */
[----:B------:R1:W-:Y:S01]  /*11560*/  STS.U16 [R15+0x7700], R29 ;  /* 0x0077001d0f007388 */ /* 0x0003e20000000400 */
[----:B------:R1:W-:Y:S04]  /*11570*/  STS.U16 [R15+0x9400], R5 ;  /* 0x009400050f007388 */ /* 0x0003e80000000400 */
[----:B0-----:R-:W3:Y:S01]  /*11580*/  LDL.LU R25, [R1+0x4cc] ;  /* 0x0004cc0001197983 */ /* 0x001ee20000300800 */
[----:B-1----:R-:W3:Y:S03]  /*11590*/  LDL.LU R4, [R1+0x18d0] ;  /* 0x0018d00001047983 */ /* 0x002ee60000300800 */
[----:B------:R-:W3:Y:S04]  /*115a0*/  LDL.LU R29, [R1+0x18cc] ;  /* 0x0018cc00011d7983 */ /* 0x000ee80000300800 */
[----:B------:R-:W3:Y:S04]  /*115b0*/  LDL.LU R5, [R1+0x18c8] ;  /* 0x0018c80001057983 */ /* 0x000ee80000300800 */
[----:B----4-:R0:W-:Y:S01]  /*115c0*/  STS.U16 [R15+0x9500], R6 ;  /* 0x009500060f007388 */ /* 0x0101e20000000400 */
[----:B------:R1:W-:Y:S03]  /*115d0*/  STS.U16 [R15+0x9600], R7 ;  /* 0x009600070f007388 */ /* 0x0003e60000000400 */
[----:B--2---:R2:W-:Y:S01]  /*115e0*/  STS.U16 [R15+0x9700], R8 ;  /* 0x009700080f007388 */ /* 0x0045e20000000400 */
[----:B---3--:R3:W-:Y:S03]  /*115f0*/  STS.U16 [R15+0xb400], R26 ;  /* 0x00b4001a0f007388 */ /* 0x0087e60000000400 */
[----:B0-----:R-:W4:Y:S01]  /*11600*/  LDL.LU R6, [R1+0x18c4] ;  /* 0x0018c40001067983 */ /* 0x001f220000300800 */
[----:B-1----:R-:W4:Y:S02]  /*11610*/  LDL.LU R7, [R1+0x18c0] ;  /* 0x0018c00001077983 */ /* 0x002f240000300800 */
[----:B--2---:R-:W2:Y:S01]  /*11620*/  LDL.LU R8, [R1+0x18bc] ;  /* 0x0018bc0001087983 */ /* 0x004ea20000300800 */
[----:B---3--:R-:W3:Y:S04]  /*11630*/  LDL.LU R26, [R1+0x18b8] ;  /* 0x0018b800011a7983 */ /* 0x008ee80000300800 */
[----:B------:R0:W-:Y:S01]  /*11640*/  STS.U16 [R15+0xb500], R9 ;  /* 0x00b500090f007388 */ /* 0x0001e20000000400 */
[----:B------:R1:W-:Y:S02]  /*11650*/  STS.U16 [R15+0xb600], R10 ;  /* 0x00b6000a0f007388 */ /* 0x0003e40000000400 */
[----:B------:R-:W-:Y:S02]  /*11660*/  STS.U16 [R15+0xb700], R11 ;  /* 0x00b7000b0f007388 */ /* 0x000fe40000000400 */
[----:B------:R1:W-:Y:S01]  /*11670*/  STS.U16 [R15+0xd400], R14 ;  /* 0x00d4000e0f007388 */ /* 0x0003e20000000400 */
[----:B------:R-:W-:Y:S01]  /*11680*/  STS.U16 [R15+0xd500], R24 ;  /* 0x00d500180f007388 */ /* 0x000fe20000000400 */
[----:B------:R1:W-:Y:S03]  /*11690*/  STS.U16 [R15+0xd600], R3 ;  /* 0x00d600030f007388 */ /* 0x0003e60000000400 */
[----:B0-----:R-:W4:Y:S01]  /*116a0*/  LDL R9, [R1+0xdd4] ;  /* 0x000dd40001097983 */ /* 0x001f220000100800 */
[----:B-1----:R-:W-:-:S03]  /*116b0*/  IMAD.SHL.U32 R10, R27, 0x2, RZ ;  /* 0x000000021b0a7824 */ /* 0x002fc600078e00ff */
[----:B------:R-:W4:Y:S04]  /*116c0*/  LDL R14, [R1+0xdc8] ;  /* 0x000dc800010e7983 */ /* 0x000f280000100800 */
[----:B------:R-:W4:Y:S04]  /*116d0*/  LDL R3, [R1+0xdd8] ;  /* 0x000dd80001037983 */ /* 0x000f280000100800 */
[----:B------:R-:W4:Y:S01]  /*116e0*/  LDL R11, [R1+0xde4] ;  /* 0x000de400010b7983 */ /* 0x000f220000100800 */
[----:B------:R-:W-:-:S03]  /*116f0*/  LOP3.LUT R10, R10, 0x60, RZ, 0x3c, !PT ;  /* 0x000000600a0a7812 */ /* 0x000fc600078e3cff */
[----:B---3--:R-:W-:Y:S01]  /*11700*/  STS.U16 [R15+0xd700], R26 ;  /* 0x00d7001a0f007388 */ /* 0x008fe20000000400 */
[----:B--2---:R-:W-:Y:S02]  /*11710*/  STS.U16 [R15+0xf400], R8 ;  /* 0x00f400080f007388 */ /* 0x004fe40000000400 */
[----:B----4-:R-:W-:Y:S01]  /*11720*/  STS.U16 [R15+0xf500], R7 ;  /* 0x00f500070f007388 */ /* 0x010fe20000000400 */
[----:B------:R-:W-:Y:S04]  /*11730*/  STS.U16 [R15+0xf600], R6 ;  /* 0x00f600060f007388 */ /* 0x000fe80000000400 */
[----:B------:R-:W-:Y:S01]  /*11740*/  STS.U16 [R15+0xf700], R5 ;  /* 0x00f700050f007388 */ /* 0x000fe20000000400 */
[----:B------:R0:W-:Y:S02]  /*11750*/  STS.U16 [R10+0x1800], R0 ;  /* 0x001800000a007388 */ /* 0x0001e40000000400 */
[----:B------:R1:W-:Y:S01]  /*11760*/  STS.U16 [R10+0x1900], R2 ;  /* 0x001900020a007388 */ /* 0x0003e20000000400 */
[----:B0-----:R-:W2:Y:S04]  /*11770*/  LDL R0, [R1+0xdd0] ;  /* 0x000dd00001007983 */ /* 0x001ea80000100800 */
[----:B-1----:R-:W3:Y:S01]  /*11780*/  LDL R2, [R1+0xdcc] ;  /* 0x000dcc0001027983 */ /* 0x002ee20000100800 */
[----:B------:R-:W-:Y:S01]  /*11790*/  PRMT R4, RZ, 0x7610, R4 ;  /* 0x00007610ff047816 */ /* 0x000fe20000000004 */
[----:B------:R-:W-:-:S05]  /*117a0*/  @!P0 IMAD.MOV.U32 R8, RZ, RZ, R3 ;  /* 0x000000ffff088224 */ /* 0x000fca00078e0003 */
[----:B------:R2:W4:Y:S01]  /*117b0*/  @!P0 LDG.E.U16 R4, [R8.64] ;  /* 0x0000000608048981 */ /* 0x000522000c1e1500 */
[----:B------:R-:W-:Y:S01]  /*117c0*/  PRMT R5, RZ, 0x7610, R5 ;  /* 0x00007610ff057816 */ /* 0x000fe20000000005 */
[----:B------:R0:W-:Y:S02]  /*117d0*/  STS.U16 [R10+0x1a00], R28 ;  /* 0x001a001c0a007388 */ /* 0x0001e40000000400 */
[----:B------:R-:W-:Y:S01]  /*117e0*/  STS.U16 [R10+0x1b00], R12 ;  /* 0x001b000c0a007388 */ /* 0x000fe20000000400 */
[----:B------:R-:W-:Y:S01]  /*117f0*/  PRMT R6, RZ, 0x7610, R6 ;  /* 0x00007610ff067816 */ /* 0x000fe20000000006 */
[----:B------:R-:W-:Y:S01]  /*11800*/  STS.U16 [R10+0x3800], R13 ;  /* 0x0038000d0a007388 */ /* 0x000fe20000000400 */
[----:B------:R-:W-:Y:S02]  /*11810*/  STS.U16 [R10+0x3900], R18 ;  /* 0x003900120a007388 */ /* 0x000fe40000000400 */
[----:B------:R-:W-:Y:S02]  /*11820*/  STS.U16 [R10+0x3a00], R21 ;  /* 0x003a00150a007388 */ /* 0x000fe40000000400 */
[----:B------:R1:W-:Y:S01]  /*11830*/  STS.U16 [R10+0x3b00], R25 ;  /* 0x003b00190a007388 */ /* 0x0003e20000000400 */
[----:B0-----:R-:W4:Y:S01]  /*11840*/  LDL.LU R28, [R1+0xe10] ;  /* 0x000e1000011c7983 */ /* 0x001f220000300800 */
[----:B------:R-:W4:Y:S03]  /*11850*/  LDL R3, [R1+0xdec] ;  /* 0x000dec0001037983 */ /* 0x000f260000100800 */
[----:B-1----:R-:W4:Y:S01]  /*11860*/  LDL R10, [R1+0xdbc] ;  /* 0x000dbc00010a7983 */ /* 0x002f220000100800 */
[----:B--2---:R-:W-:-:S02]  /*11870*/  @!P0 IMAD.MOV.U32 R8, RZ, RZ, R0 ;  /* 0x000000ffff088224 */ /* 0x004fc400078e0000 */
[----:B---3--:R-:W-:-:S05]  /*11880*/  @!P0 IMAD.MOV.U32 R9, RZ, RZ, R2 ;  /* 0x000000ffff098224 */ /* 0x008fca00078e0002 */
[----:B------:R0:W2:Y:S02]  /*11890*/  @!P0 LDG.E.U16 R5, [R8.64] ;  /* 0x0000000608058981 */ /* 0x0000a4000c1e1500 */
[----:B0-----:R-:W-:Y:S02]  /*118a0*/  @!P0 IMAD.MOV.U32 R8, RZ, RZ, R11 ;  /* 0x000000ffff088224 */ /* 0x001fe400078e000b */
[----:B------:R-:W-:-:S05]  /*118b0*/  @!P0 IMAD.MOV.U32 R9, RZ, RZ, R14 ;  /* 0x000000ffff098224 */ /* 0x000fca00078e000e */
[----:B------:R-:W3:Y:S04]  /*118c0*/  @!P0 LDG.E.U16 R6, [R8.64] ;  /* 0x0000000608068981 */ /* 0x000ee8000c1e1500 */
[----:B----4-:R-:W-:Y:S01]  /*118d0*/  STL [R1+0x1874], R4 ;  /* 0x0018740401007387 */ /* 0x010fe20000100800 */
[----:B------:R-:W4:Y:S02]  /*118e0*/  LDL R13, [R1+0xdb8] ;  /* 0x000db800010d7983 */ /* 0x000f240000100800 */
[----:B------:R-:W4:Y:S02]  /*118f0*/  LDL R12, [R1+0xdf4] ;  /* 0x000df400010c7983 */ /* 0x000f240000100800 */
[----:B------:R-:W4:Y:S01]  /*11900*/  LDL R2, [R1+0x5e0] ;  /* 0x0005e00001027983 */ /* 0x000f220000100800 */
[----:B------:R-:W4:Y:S01]  /*11910*/  LDL R0, [R1+0xdfc] ;  /* 0x000dfc0001007983 */ /* 0x000f220000100800 */
[----:B------:R-:W-:-:S02]  /*11920*/  @!P0 IMAD.MOV.U32 R11, RZ, RZ, R10 ;  /* 0x000000ffff0b8224 */ /* 0x000fc400078e000a */
[----:B------:R-:W-:Y:S01]  /*11930*/  @!P0 IMAD.MOV.U32 R10, RZ, RZ, R3 ;  /* 0x000000ffff0a8224 */ /* 0x000fe200078e0003 */
[----:B--2---:R0:W-:Y:S01]  /*11940*/  STL [R1+0x1878], R5 ;  /* 0x0018780501007387 */ /* 0x0041e20000100800 */
[----:B------:R-:W2:Y:S03]  /*11950*/  LDL R14, [R1+0x5dc] ;  /* 0x0005dc00010e7983 */ /* 0x000ea60000100800 */
[----:B0-----:R-:W2:Y:S04]  /*11960*/  LDL R5, [R1+0xe04] ;  /* 0x000e040001057983 */ /* 0x001ea80000100800 */
[----:B---3--:R-:W-:Y:S01]  /*11970*/  STL [R1+0x187c], R6 ;  /* 0x00187c0601007387 */ /* 0x008fe20000100800 */
[----:B------:R-:W3:Y:S02]  /*11980*/  LDL R4, [R1+0x5d8] ;  /* 0x0005d80001047983 */ /* 0x000ee40000100800 */
[----:B------:R-:W3:Y:S01]  /*11990*/  LDL R3, [R1+0xe0c] ;  /* 0x000e0c0001037983 */ /* 0x000ee20000100800 */
[----:B------:R-:W-:-:S02]  /*119a0*/  PRMT R7, RZ, 0x7610, R7 ;  /* 0x00007610ff077816 */ /* 0x000fc40000000007 */
[----:B------:R-:W-:-:S04]  /*119b0*/  PRMT R8, RZ, 0x7610, R8 ;  /* 0x00007610ff087816 */ /* 0x000fc80000000008 */
[----:B------:R4:W3:Y:S01]  /*119c0*/  @!P0 LDG.E.U16 R7, [R10.64] ;  /* 0x000000060a078981 */ /* 0x0008e2000c1e1500 */
[----:B------:R-:W-:Y:S01]  /*119d0*/  PRMT R9, RZ, 0x7610, R9 ;  /* 0x00007610ff097816 */ /* 0x000fe20000000009 */
[----:B----4-:R-:W-:Y:S02]  /*119e0*/  @!P0 IMAD.MOV.U32 R10, RZ, RZ, R12 ;  /* 0x000000ffff0a8224 */ /* 0x010fe400078e000c */
[----:B------:R-:W-:Y:S02]  /*119f0*/  @!P0 IMAD.MOV.U32 R11, RZ, RZ, R13 ;  /* 0x000000ffff0b8224 */ /* 0x000fe400078e000d */
[----:B------:R-:W-:Y:S02]  /*11a00*/  @!P0 IMAD.MOV.U32 R12, RZ, RZ, R0 ;  /* 0x000000ffff0c8224 */ /* 0x000fe400078e0000 */
[----:B------:R-:W-:Y:S01]  /*11a10*/  @!P0 IMAD.MOV.U32 R13, RZ, RZ, R2 ;  /* 0x000000ffff0d8224 */ /* 0x000fe200078e0002 */
[----:B------:R0:W4:Y:S04]  /*11a20*/  @!P0 LDG.E.U16 R8, [R10.64] ;  /* 0x000000060a088981 */ /* 0x000128000c1e1500 */
[----:B------:R2:W4:Y:S01]  /*11a30*/  @!P0 LDG.E.U16 R9, [R12.64] ;  /* 0x000000060c098981 */ /* 0x000522000c1e1500 */
[----:B0-----:R-:W-:-:S02]  /*11a40*/  PRMT R10, RZ, 0x7610, R10 ;  /* 0x00007610ff0a7816 */ /* 0x001fc4000000000a */
[----:B------:R-:W-:Y:S01]  /*11a50*/  PRMT R11, RZ, 0x7610, R11 ;  /* 0x00007610ff0b7816 */ /* 0x000fe2000000000b */
[----:B--2---:R-:W-:Y:S02]  /*11a60*/  @!P0 IMAD.MOV.U32 R13, RZ, RZ, R14 ;  /* 0x000000ffff0d8224 */ /* 0x004fe400078e000e */
[----:B------:R-:W-:-:S05]  /*11a70*/  @!P0 IMAD.MOV.U32 R12, RZ, RZ, R5 ;  /* 0x000000ffff0c8224 */ /* 0x000fca00078e0005 */
[----:B------:R-:W2:Y:S01]  /*11a80*/  @!P0 LDG.E.U16 R10, [R12.64] ;  /* 0x000000060c0a8981 */ /* 0x000ea2000c1e1500 */
[----:B---3--:R-:W-:Y:S02]  /*11a90*/  @!P0 IMAD.MOV.U32 R15, RZ, RZ, R4 ;  /* 0x000000ffff0f8224 */ /* 0x008fe400078e0004 */
[----:B------:R-:W-:-:S05]  /*11aa0*/  @!P0 IMAD.MOV.U32 R14, RZ, RZ, R3 ;  /* 0x000000ffff0e8224 */ /* 0x000fca00078e0003 */
[----:B------:R-:W3:Y:S04]  /*11ab0*/  @!P0 LDG.E.U16 R11, [R14.64] ;  /* 0x000000060e0b8981 */ /* 0x000ee8000c1e1500 */
[----:B------:R-:W-:Y:S04]  /*11ac0*/  STL [R1+0x1880], R7 ;  /* 0x0018800701007387 */ /* 0x000fe80000100800 */
[----:B----4-:R-:W-:Y:S01]  /*11ad0*/  STL [R1+0x1884], R8 ;  /* 0x0018840801007387 */ /* 0x010fe20000100800 */
[----:B------:R-:W4:Y:S02]  /*11ae0*/  LDL R2, [R1+0x5d4] ;  /* 0x0005d40001027983 */ /* 0x000f240000100800 */
[----:B------:R-:W4:Y:S02]  /*11af0*/  LDL R0, [R1+0xe14] ;  /* 0x000e140001007983 */ /* 0x000f240000100800 */
[----:B------:R0:W-:Y:S01]  /*11b00*/  STL [R1+0x1888], R9 ;  /* 0x0018880901007387 */ /* 0x0001e20000100800 */
[----:B------:R-:W4:Y:S04]  /*11b10*/  LDL R18, [R1+0xde0] ;  /* 0x000de00001127983 */ /* 0x000f280000100800 */
[----:B0-----:R-:W4:Y:S04]  /*11b20*/  LDL R9, [R1+0xe30] ;  /* 0x000e300001097983 */ /* 0x001f280000100800 */
[----:B--2---:R-:W-:Y:S01]  /*11b30*/  STL [R1+0x188c], R10 ;  /* 0x00188c0a01007387 */ /* 0x004fe20000100800 */
[----:B------:R-:W2:Y:S02]  /*11b40*/  LDL R8, [R1+0xdf8] ;  /* 0x000df80001087983 */ /* 0x000ea40000100800 */
[----:B------:R-:W2:Y:S02]  /*11b50*/  LDL R7, [R1+0xe24] ;  /* 0x000e240001077983 */ /* 0x000ea40000100800 */
[----:B------:R-:W2:Y:S01]  /*11b60*/  LDL R6, [R1+0xde8] ;  /* 0x000de80001067983 */ /* 0x000ea20000100800 */
[----:B------:R-:W2:Y:S04]  /*11b70*/  LDL R5, [R1+0xe2c] ;  /* 0x000e2c0001057983 */ /* 0x000ea80000100800 */
[----:B---3--:R-:W-:Y:S01]  /*11b80*/  STL [R1+0x1890], R11 ;  /* 0x0018900b01007387 */ /* 0x008fe20000100800 */
[----:B------:R-:W3:Y:S02]  /*11b90*/  LDL R4, [R1+0xe00] ;  /* 0x000e000001047983 */ /* 0x000ee40000100800 */
[----:B------:R-:W3:Y:S01]  /*11ba0*/  LDL R3, [R1+0xe20] ;  /* 0x000e200001037983 */ /* 0x000ee20000100800 */
[----:B------:R-:W-:-:S02]  /*11bb0*/  PRMT R12, RZ, 0x7610, R12 ;  /* 0x00007610ff0c7816 */ /* 0x000fc4000000000c */
[----:B------:R-:W-:Y:S02]  /*11bc0*/  PRMT R13, RZ, 0x7610, R13 ;  /* 0x00007610ff0d7816 */ /* 0x000fe4000000000d */
[----:B------:R-:W-:Y:S01]  /*11bd0*/  PRMT R16, RZ, 0x7610, R16 ;  /* 0x00007610ff107816 */ /* 0x000fe20000000010 */
[----:B----4-:R-:W-:Y:S02]  /*11be0*/  @!P0 IMAD.MOV.U32 R15, RZ, RZ, R2 ;  /* 0x000000ffff0f8224 */ /* 0x010fe400078e0002 */
[----:B------:R-:W-:Y:S01]  /*11bf0*/  @!P0 IMAD.MOV.U32 R14, RZ, RZ, R0 ;  /* 0x000000ffff0e8224 */ /* 0x000fe200078e0000 */
[----:B------:R-:W-:Y:S02]  /*11c00*/  PRMT R17, RZ, 0x7610, R17 ;  /* 0x00007610ff117816 */ /* 0x000fe40000000011 */
[----:B------:R-:W-:Y:S01]  /*11c10*/  PRMT R19, RZ, 0x7610, R19 ;  /* 0x00007610ff137816 */ /* 0x000fe20000000013 */
[----:B------:R-:W4:Y:S04]  /*11c20*/  LDL R2, [R1+0xe08] ;  /* 0x000e080001027983 */ /* 0x000f280000100800 */
[----:B------:R0:W3:Y:S04]  /*11c30*/  @!P0 LDG.E.U16 R12, [R14.64] ;  /* 0x000000060e0c8981 */ /* 0x0000e8000c1e1500 */
[----:B------:R-:W3:Y:S01]  /*11c40*/  LDL R0, [R1+0xe1c] ;  /* 0x000e1c0001007983 */ /* 0x000ee20000100800 */
[----:B0-----:R-:W-:-:S02]  /*11c50*/  @!P0 IMAD.MOV.U32 R14, RZ, RZ, R9 ;  /* 0x000000ffff0e8224 */ /* 0x001fc400078e0009 */
[----:B------:R-:W-:-:S05]  /*11c60*/  @!P0 IMAD.MOV.U32 R15, RZ, RZ, R18 ;  /* 0x000000ffff0f8224 */ /* 0x000fca00078e0012 */
[----:B------:R2:W4:Y:S02]  /*11c70*/  @!P0 LDG.E.U16 R13, [R14.64] ;  /* 0x000000060e0d8981 */ /* 0x000524000c1e1500 */
[----:B--2---:R-:W-:Y:S02]  /*11c80*/  @!P0 IMAD.MOV.U32 R15, RZ, RZ, R8 ;  /* 0x000000ffff0f8224 */ /* 0x004fe400078e0008 */
[----:B------:R-:W-:-:S05]  /*11c90*/  @!P0 IMAD.MOV.U32 R14, RZ, RZ, R7 ;  /* 0x000000ffff0e8224 */ /* 0x000fca00078e0007 */
[----:B------:R0:W2:Y:S02]  /*11ca0*/  @!P0 LDG.E.U16 R16, [R14.64] ;  /* 0x000000060e108981 */ /* 0x0000a4000c1e1500 */
[----:B0-----:R-:W-:Y:S02]  /*11cb0*/  @!P0 IMAD.MOV.U32 R14, RZ, RZ, R5 ;  /* 0x000000ffff0e8224 */ /* 0x001fe400078e0005 */
[----:B------:R-:W-:-:S05]  /*11cc0*/  @!P0 IMAD.MOV.U32 R15, RZ, RZ, R6 ;  /* 0x000000ffff0f8224 */ /* 0x000fca00078e0006 */
[----:B------:R3:W2:Y:S02]  /*11cd0*/  @!P0 LDG.E.U16 R17, [R14.64] ;  /* 0x000000060e118981 */ /* 0x0006a4000c1e1500 */
[----:B---3--:R-:W-:Y:S02]  /*11ce0*/  @!P0 IMAD.MOV.U32 R14, RZ, RZ, R3 ;  /* 0x000000ffff0e8224 */ /* 0x008fe400078e0003 */
[----:B------:R-:W-:-:S05]  /*11cf0*/  @!P0 IMAD.MOV.U32 R15, RZ, RZ, R4 ;  /* 0x000000ffff0f8224 */ /* 0x000fca00078e0004 */
[----:B------:R0:W3:Y:S04]  /*11d00*/  @!P0 LDG.E.U16 R19, [R14.64] ;  /* 0x000000060e138981 */ /* 0x0000e8000c1e1500 */
[----:B------:R-:W-:Y:S04]  /*11d10*/  STL [R1+0x1894], R12 ;  /* 0x0018940c01007387 */ /* 0x000fe80000100800 */
[----:B----4-:R-:W-:Y:S01]  /*11d20*/  STL [R1+0x1898], R13 ;  /* 0x0018980d01007387 */ /* 0x010fe20000100800 */
[----:B------:R-:W-:Y:S01]  /*11d30*/  PRMT R20, RZ, 0x7610, R20 ;  /* 0x00007610ff147816 */ /* 0x000fe20000000014 */
[----:B0-----:R-:W-:-:S02]  /*11d40*/  @!P0 IMAD.MOV.U32 R14, RZ, RZ, R0 ;  /* 0x000000ffff0e8224 */ /* 0x001fc400078e0000 */
[----:B------:R-:W-:-:S05]  /*11d50*/  @!P0 IMAD.MOV.U32 R15, RZ, RZ, R2 ;  /* 0x000000ffff0f8224 */ /* 0x000fca00078e0002 */
[----:B------:R0:W4:Y:S04]  /*11d60*/  @!P0 LDG.E.U16 R20, [R14.64] ;  /* 0x000000060e148981 */ /* 0x000128000c1e1500 */
[----:B--2---:R-:W-:Y:S04]  /*11d70*/  STL [R1+0x189c], R16 ;  /* 0x00189c1001007387 */ /* 0x004fe80000100800 */
[----:B------:R-:W-:Y:S04]  /*11d80*/  STL [R1+0x18a0], R17 ;  /* 0x0018a01101007387 */ /* 0x000fe80000100800 */
[----:B---3--:R1:W-:Y:S04]  /*11d90*/  STL [R1+0x18a4], R19 ;  /* 0x0018a41301007387 */ /* 0x0083e80000100800 */
[----:B-1----:R-:W2:Y:S01]  /*11da0*/  LDL R19, [R1+0xe18] ;  /* 0x000e180001137983 */ /* 0x002ea20000100800 */
[----:B------:R-:W3:Y:S02]  /*11db0*/  LDL.LU R17, [R1+0x4c4] ;  /* 0x0004c40001117983 */ /* 0x000ee40000300800 */
[----:B------:R-:W2:Y:S02]  /*11dc0*/  LDL.LU R16, [R1+0x4bc] ;  /* 0x0004bc0001107983 */ /* 0x000ea40000300800 */
[----:B------:R-:W2:Y:S01]  /*11dd0*/  LDL.LU R13, [R1+0x4b4] ;  /* 0x0004b400010d7983 */ /* 0x000ea20000300800 */
[----:B------:R-:W2:Y:S01]  /*11de0*/  LDL.LU R12, [R1+0x4ac] ;  /* 0x0004ac00010c7983 */ /* 0x000ea20000300800 */
[----:B------:R-:W2:Y:S02]  /*11df0*/  LDL.LU R11, [R1+0x444] ;  /* 0x00044400010b7983 */ /* 0x000ea40000300800 */
        /* <DEDUP_REMOVED lines=14> */
[----:B0-----:R-:W2:Y:S04]  /*11ee0*/  LDL R14, [R1+0xdf0] ;  /* 0x000df000010e7983 */ /* 0x001ea80000100800 */
[----:B------:R-:W2:Y:S01]  /*11ef0*/  LDL R15, [R1+0xe28] ;  /* 0x000e2800010f7983 */ /* 0x000ea20000100800 */
[----:B------:R-:W-:-:S02]  /*11f00*/  PRMT R22, RZ, 0x7610, R22 ;  /* 0x00007610ff167816 */ /* 0x000fc40000000016 */
[----:B------:R-:W-:Y:S01]  /*11f10*/  PRMT R23, RZ, 0x7610, R23 ;  /* 0x00007610ff177816 */ /* 0x000fe20000000017 */
[----:B------:R-:W0:Y:S01]  /*11f20*/  S2R R0, SR_TID.X ;  /* 0x0000000000007919 */ /* 0x000e220000002100 */
[----:B--2---:R-:W-:-:S04]  /*11f30*/  @!P0 LOP3.LUT R15, R15, R14, RZ, 0x3c, !PT ;  /* 0x0000000e0f0f8212 */ /* 0x004fc800078e3cff */
[----:B------:R-:W-:-:S04]  /*11f40*/  @!P0 LOP3.LUT R14, R15, R14, RZ, 0x3c, !PT ;  /* 0x0000000e0f0e8212 */ /* 0x000fc800078e3cff */
[----:B------:R-:W-:-:S05]  /*11f50*/  @!P0 LOP3.LUT R15, R15, R14, RZ, 0x3c, !PT ;  /* 0x0000000e0f0f8212 */ /* 0x000fca00078e3cff */
[----:B------:R1:W2:Y:S02]  /*11f60*/  @!P0 LDG.E.U16 R22, [R14.64] ;  /* 0x000000060e168981 */ /* 0x0002a4000c1e1500 */
[----:B-1----:R-:W-:Y:S02]  /*11f70*/  @!P0 IMAD.MOV.U32 R14, RZ, RZ, R19 ;  /* 0x000000ffff0e8224 */ /* 0x002fe400078e0013 */
[----:B------:R-:W-:-:S05]  /*11f80*/  @!P0 IMAD.MOV.U32 R15, RZ, RZ, R28 ;  /* 0x000000ffff0f8224 */ /* 0x000fca00078e001c */
[----:B------:R-:W3:Y:S01]  /*11f90*/  @!P0 LDG.E.U16 R23, [R14.64] ;  /* 0x000000060e178981 */ /* 0x000ee2000c1e1500 */
[----:B0-----:R-:W-:-:S03]  /*11fa0*/  LOP3.LUT R27, R0, 0x7f, RZ, 0xc0, !PT ;  /* 0x0000007f001b7812 */ /* 0x001fc600078ec0ff */
[----:B----4-:R-:W-:Y:S01]  /*11fb0*/  STL [R1+0x18a8], R20 ;  /* 0x0018a81401007387 */ /* 0x010fe20000100800 */
[----:B------:R-:W4:Y:S03]  /*11fc0*/  LDL.LU R0, [R1+0x34] ;  /* 0x0000340001007983 */ /* 0x000f260000300800 */
[----:B--2---:R0:W-:Y:S02]  /*11fd0*/  STL [R1+0x18ac], R22 ;  /* 0x0018ac1601007387 */ /* 0x0041e40000100800 */
[----:B0-----:R-:W-:-:S05]  /*11fe0*/  IMAD.SHL.U32 R22, R27, 0x2, RZ ;  /* 0x000000021b167824 */ /* 0x001fca00078e00ff */
[----:B------:R-:W-:-:S05]  /*11ff0*/  LOP3.LUT R22, R22, 0x60, RZ, 0x3c, !PT ;  /* 0x0000006016167812 */ /* 0x000fca00078e3cff */
        /* <DEDUP_REMOVED lines=16> */
[----:B------:R-:W-:Y:S04]  /*12100*/  STL [R1+0xe78], R28 ;  /* 0x000e781c01007387 */ /* 0x000fe80000100800 */
[----:B------:R-:W-:Y:S01]  /*12110*/  STS.U16 [R22+0xd800], R18 ;  /* 0x00d8001216007388 */ /* 0x000fe20000000400 */
[----:B------:R0:W-:Y:S02]  /*12120*/  STL [R1+0x18b4], R23 ;  /* 0x0018b41701007387 */ /* 0x0001e40000100800 */
[----:B------:R-:W-:Y:S02]  /*12130*/  STS.U16 [R22+0xd900], R21 ;  /* 0x00d9001516007388 */ /* 0x000fe40000000400 */
[----:B------:R1:W-:Y:S01]  /*12140*/  STS.U16 [R22+0xda00], R25 ;  /* 0x00da001916007388 */ /* 0x0003e20000000400 */
[----:B0-----:R-:W2:Y:S01]  /*12150*/  LDL.LU R23, [R1+0x10] ;  /* 0x0000100001177983 */ /* 0x001ea20000300800 */
[----:B-1----:R-:W3:Y:S02]  /*12160*/  LDL.LU R25, [R1] ;  /* 0x0000000001197983 */ /* 0x002ee40000300800 */
        /* <DEDUP_REMOVED lines=16> */
[----:B------:R-:W3:Y:S01]  /*12270*/  LDL.LU R18, [R1+0x3a0] ;  /* 0x0003a00001127983 */ /* 0x000ee20000300800 */
[----:B----4-:R0:W-:Y:S01]  /*12280*/  STS.U16 [R22+0xdb00], R0 ;  /* 0x00db000016007388 */ /* 0x0101e20000000400 */
[----:B------:R-:W2:Y:S02]  /*12290*/  LDL.LU R21, [R1+0x398] ;  /* 0x0003980001157983 */ /* 0x000ea40000300800 */
[----:B------:R1:W-:Y:S02]  /*122a0*/  STS.U16 [R22+0xf800], R29 ;  /* 0x00f8001d16007388 */ /* 0x0003e40000000400 */
[----:B------:R-:W-:Y:S01]  /*122b0*/  IMAD.SHL.U32 R14, R27, 0x2, RZ ;  /* 0x000000021b0e7824 */ /* 0x000fe200078e00ff */
[----:B0-----:R-:W2:Y:S01]  /*122c0*/  LDL.LU R0, [R1+0x390] ;  /* 0x0003900001007983 */ /* 0x001ea20000300800 */
[----:B-1----:R-:W2:Y:S02]  /*122d0*/  LDL.LU R29, [R1+0x368] ;  /* 0x00036800011d7983 */ /* 0x002ea40000300800 */
[----:B------:R-:W2:Y:S02]  /*122e0*/  LDL.LU R15, [R1+0x104] ;  /* 0x00010400010f7983 */ /* 0x000ea40000300800 */
[----:B------:R-:W2:Y:S01]  /*122f0*/  LDL.LU R28, [R1+0xfc] ;  /* 0x0000fc00011c7983 */ /* 0x000ea20000300800 */
[----:B------:R-:W2:Y:S01]  /*12300*/  LDL.LU R26, [R1+0x48] ;  /* 0x00004800011a7983 */ /* 0x000ea20000300800 */
[----:B------:R-:W2:Y:S02]  /*12310*/  LDL.LU R24, [R1+0x2c] ;  /* 0x00002c0001187983 */ /* 0x000ea40000300800 */
[----:B------:R-:W2:Y:S02]  /*12320*/  LDL.LU R27, [R1+0x28] ;  /* 0x00002800011b7983 */ /* 0x000ea40000300800 */
[----:B--2---:R0:W-:Y:S01]  /*12330*/  STS.U16 [R22+0xf900], R23 ;  /* 0x00f9001716007388 */ /* 0x0041e20000000400 */
[----:B---3--:R1:W-:Y:S03]  /*12340*/  STS.U16 [R22+0xfa00], R25 ;  /* 0x00fa001916007388 */ /* 0x0083e60000000400 */
[----:B0-----:R-:W2:Y:S01]  /*12350*/  LDL.LU R23, [R1+0x18b4] ;  /* 0x0018b40001177983 */ /* 0x001ea20000300800 */
[----:B-1----:R-:W3:Y:S01]  /*12360*/  LDL.LU R25, [R1+0x18b0] ;  /* 0x0018b00001197983 */ /* 0x002ee20000300800 */
[----:B------:R-:W-:-:S02]  /*12370*/  LOP3.LUT R14, R14, 0x70, RZ, 0x3c, !PT ;  /* 0x000000700e0e7812 */ /* 0x000fc400078e3cff */
[----:B---3--:R0:W-:Y:S03]  /*12380*/  STS.U16 [R22+0xfb00], R25 ;  /* 0x00fb001916007388 */ /* 0x0081e60000000400 */
[----:B------:R1:W-:Y:S02]  /*12390*/  STS.U16 [R14+0x1c00], R20 ;  /* 0x001c00140e007388 */ /* 0x0003e40000000400 */
[----:B------:R3:W-:Y:S02]  /*123a0*/  STS.U16 [R14+0x1d00], R19 ;  /* 0x001d00130e007388 */ /* 0x0007e40000000400 */
[----:B------:R2:W-:Y:S01]  /*123b0*/  STS.U16 [R14+0x1e00], R17 ;  /* 0x001e00110e007388 */ /* 0x0005e20000000400 */
[----:B------:R2:W-:Y:S01]  /*123c0*/  STS.U16 [R14+0x1f00], R16 ;  /* 0x001f00100e007388 */ /* 0x0005e20000000400 */
[----:B------:R2:W-:Y:S03]  /*123d0*/  STS.U16 [R14+0x3c00], R13 ;  /* 0x003c000d0e007388 */ /* 0x0005e60000000400 */
[----:B0-----:R-:W4:Y:S01]  /*123e0*/  LDL.LU R22, [R1+0x18ac] ;  /* 0x0018ac0001167983 */ /* 0x001f220000300800 */
[----:B------:R-:W4:Y:S02]  /*123f0*/  LDL.LU R25, [R1+0x10c] ;  /* 0x00010c0001197983 */ /* 0x000f240000300800 */
[----:B-1----:R-:W4:Y:S02]  /*12400*/  LDL.LU R20, [R1+0x18a8] ;  /* 0x0018a80001147983 */ /* 0x002f240000300800 */
[----:B---3--:R-:W3:Y:S01]  /*12410*/  LDL.LU R19, [R1+0x18a4] ;  /* 0x0018a40001137983 */ /* 0x008ee20000300800 */
[----:B--2---:R-:W2:Y:S01]  /*12420*/  LDL.LU R17, [R1+0x18a0] ;  /* 0x0018a00001117983 */ /* 0x004ea20000300800 */
[----:B------:R-:W2:Y:S02]  /*12430*/  LDL.LU R16, [R1+0x189c] ;  /* 0x00189c0001107983 */ /* 0x000ea40000300800 */
[----:B------:R-:W2:Y:S01]  /*12440*/  LDL.LU R13, [R1+0x1898] ;  /* 0x00189800010d7983 */ /* 0x000ea20000300800 */
[----:B------:R0:W-:Y:S01]  /*12450*/  STS.U16 [R14+0x3d00], R12 ;  /* 0x003d000c0e007388 */ /* 0x0001e20000000400 */
[----:B------:R1:W-:Y:S02]  /*12460*/  STS.U16 [R14+0x3e00], R11 ;  /* 0x003e000b0e007388 */ /* 0x0003e40000000400 */
[----:B------:R1:W-:Y:S02]  /*12470*/  STS.U16 [R14+0x3f00], R10 ;  /* 0x003f000a0e007388 */ /* 0x0003e40000000400 */
[----:B------:R1:W-:Y:S01]  /*12480*/  STS.U16 [R14+0x5c00], R9 ;  /* 0x005c00090e007388 */ /* 0x0003e20000000400 */
[----:B------:R1:W-:Y:S01]  /*12490*/  STS.U16 [R14+0x5d00], R8 ;  /* 0x005d00080e007388 */ /* 0x0003e20000000400 */
[----:B------:R1:W-:Y:S03]  /*124a0*/  STS.U16 [R14+0x5e00], R7 ;  /* 0x005e00070e007388 */ /* 0x0003e60000000400 */
[----:B0-----:R-:W2:Y:S01]  /*124b0*/  LDL.LU R12, [R1+0x1894] ;  /* 0x00189400010c7983 */ /* 0x001ea20000300800 */
[----:B-1----:R-:W2:Y:S03]  /*124c0*/  LDL.LU R11, [R1+0x1890] ;  /* 0x00189000010b7983 */ /* 0x002ea60000300800 */
[----:B------:R-:W2:Y:S01]  /*124d0*/  LDL.LU R10, [R1+0x188c] ;  /* 0x00188c00010a7983 */ /* 0x000ea20000300800 */
[----:B------:R-:W2:Y:S03]  /*124e0*/  LDL.LU R9, [R1+0x1888] ;  /* 0x0018880001097983 */ /* 0x000ea60000300800 */
[----:B------:R-:W2:Y:S01]  /*124f0*/  LDL.LU R8, [R1+0x1884] ;  /* 0x0018840001087983 */ /* 0x000ea20000300800 */
[----:B------:R-:W2:Y:S03]  /*12500*/  LDL.LU R7, [R1+0x1880] ;  /* 0x0018800001077983 */ /* 0x000ea60000300800 */
        /* <DEDUP_REMOVED lines=14> */
[----:B------:R1:W-:Y:S01]  /*125f0*/  STS.U16 [R14+0x9f00], R29 ;  /* 0x009f001d0e007388 */ /* 0x0003e20000000400 */
[----:B0-----:R-:W2:Y:S01]  /*12600*/  LDL.LU R21, [R1+0x1864] ;  /* 0x0018640001157983 */ /* 0x001ea20000300800 */
[----:B-1----:R-:W2:Y:S02]  /*12610*/  LDL.LU R0, [R1+0x1860] ;  /* 0x0018600001007983 */ /* 0x002ea40000300800 */
[----:B------:R-:W2:Y:S01]  /*12620*/  LDL.LU R29, [R1+0x185c] ;  /* 0x00185c00011d7983 */ /* 0x000ea20000300800 */
[----:B----4-:R-:W-:Y:S01]  /*12630*/  STS.U16 [R14+0xbc00], R25 ;  /* 0x00bc00190e007388 */ /* 0x010fe20000000400 */
[----:B------:R-:W-:Y:S02]  /*12640*/  STS.U16 [R14+0xbd00], R15 ;  /* 0x00bd000f0e007388 */ /* 0x000fe40000000400 */
[----:B------:R-:W-:Y:S02]  /*12650*/  STS.U16 [R14+0xbe00], R28 ;  /* 0x00be001c0e007388 */ /* 0x000fe40000000400 */
[----:B------:R-:W-:Y:S01]  /*12660*/  STS.U16 [R14+0xbf00], R26 ;  /* 0x00bf001a0e007388 */ /* 0x000fe20000000400 */
[----:B------:R-:W-:Y:S01]  /*12670*/  STS.U16 [R14+0xdc00], R24 ;  /* 0x00dc00180e007388 */ /* 0x000fe20000000400 */
[----:B------:R-:W-:Y:S03]  /*12680*/  STS.U16 [R14+0xdd00], R27 ;  /* 0x00dd001b0e007388 */ /* 0x000fe60000000400 */
[----:B--2---:R0:W-:Y:S04]  /*12690*/  STS.U16 [R14+0xde00], R29 ;  /* 0x00de001d0e007388 */ /* 0x0041e80000000400 */
[----:B0-----:R-:W2:Y:S04]  /*126a0*/  LDL.LU R29, [R1+0x1858] ;  /* 0x00185800011d7983 */ /* 0x001ea80000300800 */
[----:B------:R-:W0:Y:S04]  /*126b0*/  S2R R28, SR_TID.X ;  /* 0x00000000001c7919 */ /* 0x000e280000002100 */
[----:B------:R-:W1:Y:S01]  /*126c0*/  S2R R26, SR_TID.X ;  /* 0x00000000001a7919 */ /* 0x000e620000002100 */
[----:B------:R4:W-:Y:S02]  /*126d0*/  STS.U16 [R14+0xdf00], R0 ;  /* 0x00df00000e007388 */ /* 0x0009e40000000400 */
[----:B------:R-:W-:Y:S02]  /*126e0*/  STS.U16 [R14+0xfc00], R21 ;  /* 0x00fc00150e007388 */ /* 0x000fe40000000400 */
[----:B------:R-:W-:Y:S01]  /*126f0*/  STS.U16 [R14+0xfd00], R18 ;  /* 0x00fd00120e007388 */ /* 0x000fe20000000400 */
[----:B------:R-:W-:Y:S01]  /*12700*/  STS.U16 [R14+0xfe00], R2 ;  /* 0x00fe00020e007388 */ /* 0x000fe20000000400 */
[----:B------:R0:W-:Y:S02]  /*12710*/  STS.U16 [R14+0xff00], R3 ;  /* 0x00ff00030e007388 */ /* 0x0001e40000000400 */
[----:B0-----:R-:W-:-:S02]  /*12720*/  LOP3.LUT R27, R28, 0x3f, RZ, 0xc0, !PT ;  /* 0x0000003f1c1b7812 */ /* 0x001fc400078ec0ff */
[----:B------:R-:W-:-:S03]  /*12730*/  SHF.R.S32.HI R24, RZ, 0x6, R28 ;  /* 0x00000006ff187819 */ /* 0x000fc6000001141c */
[C---:B----4-:R-:W-:Y:S01]  /*12740*/  IMAD.SHL.U32 R0, R27.reuse, 0x2, RZ ;  /* 0x000000021b007824 */ /* 0x050fe200078e00ff */
[----:B------:R-:W-:Y:S02]  /*12750*/  SGXT R24, R24, 0x1 ;  /* 0x000000011818781a */ /* 0x000fe40000000200 */
[----:B------:R-:W-:Y:S02]  /*12760*/  SHF.R.S32.HI R15, RZ, 0x6, R28 ;  /* 0x00000006ff0f7819 */ /* 0x000fe4000001141c */
[----:B------:R-:W-:Y:S01]  /*12770*/  LOP3.LUT R0, R0, 0x90, R24, 0x78, !PT ;  /* 0x0000009000007812 */ /* 0x000fe200078e7818 */
[----:B------:R-:W-:Y:S01]  /*12780*/  IMAD.SHL.U32 R14, R27, 0x2, RZ ;  /* 0x000000021b0e7824 */ /* 0x000fe200078e00ff */
[----:B-1----:R-:W-:Y:S02]  /*12790*/  LOP3.LUT R27, R26, 0x3f, RZ, 0xc0, !PT ;  /* 0x0000003f1a1b7812 */ /* 0x002fe400078ec0ff */
[----:B------:R-:W-:Y:S02]  /*127a0*/  SGXT R15, R15, 0x1 ;  /* 0x000000010f0f781a */ /* 0x000fe40000000200 */
[----:B------:R-:W-:Y:S01]  /*127b0*/  SHF.R.S32.HI R24, RZ, 0x6, R26 ;  /* 0x00000006ff187819 */ /* 0x000fe2000001141a */
[----:B------:R-:W-:Y:S01]  /*127c0*/  STS.U16 [R0+0x10000], R4 ;  /* 0x0100000400007388 */ /* 0x000fe20000000400 */
[----:B------:R-:W-:Y:S02]  /*127d0*/  STS.U16 [R0+0x10400], R8 ;  /* 0x0104000800007388 */ /* 0x000fe40000000400 */
[----:B------:R-:W-:Y:S02]  /*127e0*/  STS.U16 [R0+0x10800], R12 ;  /* 0x0108000c00007388 */ /* 0x000fe40000000400 */
[----:B------:R0:W-:Y:S01]  /*127f0*/  STS.U16 [R0+0x10c00], R16 ;  /* 0x010c001000007388 */ /* 0x0001e20000000400 */
[----:B------:R-:W-:-:S02]  /*12800*/  LOP3.LUT R14, R14, 0x90, R15, 0x78, !PT ;  /* 0x000000900e0e7812 */ /* 0x000fc400078e780f */
[----:B------:R-:W-:Y:S02]  /*12810*/  SGXT R24, R24, 0x1 ;  /* 0x000000011818781a */ /* 0x000fe40000000200 */
[----:B------:R-:W-:Y:S01]  /*12820*/  LOP3.LUT R14, R14, 0x20, RZ, 0x3c, !PT ;  /* 0x000000200e0e7812 */ /* 0x000fe200078e3cff */
[----:B0-----:R-:W-:-:S05]  /*12830*/  IMAD.SHL.U32 R0, R27, 0x2, RZ ;  /* 0x000000021b007824 */ /* 0x001fca00078e00ff */
[----:B------:R-:W-:Y:S01]  /*12840*/  LOP3.LUT R0, R0, 0x90, R24, 0x78, !PT ;  /* 0x0000009000007812 */ /* 0x000fe200078e7818 */
[----:B------:R-:W-:Y:S01]  /*12850*/  STS.U16 [R14+0x10100], R5 ;  /* 0x010100050e007388 */ /* 0x000fe20000000400 */
[----:B------:R-:W-:Y:S02]  /*12860*/  STS.U16 [R14+0x10500], R9 ;  /* 0x010500090e007388 */ /* 0x000fe40000000400 */
[----:B------:R-:W-:Y:S02]  /*12870*/  LOP3.LUT R0, R0, 0x40, RZ, 0x3c, !PT ;  /* 0x0000004000007812 */ /* 0x000fe400078e3cff */
[----:B------:R-:W-:Y:S01]  /*12880*/  SHF.R.S32.HI R15, RZ, 0x6, R26 ;  /* 0x00000006ff0f7819 */ /* 0x000fe2000001141a */
[----:B------:R-:W-:Y:S01]  /*12890*/  STS.U16 [R14+0x10900], R13 ;  /* 0x0109000d0e007388 */ /* 0x000fe20000000400 */
[----:B---3--:R0:W-:Y:S02]  /*128a0*/  STS.U16 [R14+0x10d00], R19 ;  /* 0x010d00130e007388 */ /* 0x0081e40000000400 */
[----:B------:R-:W-:Y:S01]  /*128b0*/  STS.U16 [R0+0x10200], R6 ;  /* 0x0102000600007388 */ /* 0x000fe20000000400 */
[----:B------:R-:W-:Y:S01]  /*128c0*/  SGXT R15, R15, 0x1 ;  /* 0x000000010f0f781a */ /* 0x000fe20000000200 */
[----:B------:R-:W-:Y:S01]  /*128d0*/  STS.U16 [R0+0x10600], R10 ;  /* 0x0106000a00007388 */ /* 0x000fe20000000400 */
[----:B------:R-:W-:Y:S02]  /*128e0*/  STS.U16 [R0+0x10a00], R17 ;  /* 0x010a001100007388 */ /* 0x000fe40000000400 */
[----:B------:R1:W-:Y:S02]  /*128f0*/  STS.U16 [R0+0x10e00], R20 ;  /* 0x010e001400007388 */ /* 0x0003e40000000400 */
[----:B0-----:R-:W-:Y:S01]  /*12900*/  IMAD.SHL.U32 R14, R27, 0x2, RZ ;  /* 0x000000021b0e7824 */ /* 0x001fe200078e00ff */
[----:B-1----:R-:W0:Y:S04]  /*12910*/  S2R R0, SR_TID.X ;  /* 0x0000000000007919 */ /* 0x002e280000002100 */
[----:B------:R-:W-:-:S04]  /*12920*/  LOP3.LUT R14, R14, 0x90, R15, 0x78, !PT ;  /* 0x000000900e0e7812 */ /* 0x000fc800078e780f */
[----:B------:R-:W-:-:S05]  /*12930*/  LOP3.LUT R14, R14, 0x60, RZ, 0x3c, !PT ;  /* 0x000000600e0e7812 */ /* 0x000fca00078e3cff */
[----:B------:R-:W-:Y:S01]  /*12940*/  STS.U16 [R14+0x10300], R7 ;  /* 0x010300070e007388 */ /* 0x000fe20000000400 */
[----:B------:R-:W-:Y:S02]  /*12950*/  STS.U16 [R14+0x10700], R11 ;  /* 0x0107000b0e007388 */ /* 0x000fe40000000400 */
[----:B------:R-:W-:Y:S02]  /*12960*/  STS.U16 [R14+0x10b00], R22 ;  /* 0x010b00160e007388 */ /* 0x000fe40000000400 */
[----:B------:R-:W-:Y:S01]  /*12970*/  STS.U16 [R14+0x10f00], R23 ;  /* 0x010f00170e007388 */ /* 0x000fe20000000400 */
[----:B------:R-:W-:Y:S01]  /*12980*/  BAR.SYNC.DEFER_BLOCKING 0x0 ;  /* 0x0000000000007b1d */ /* 0x000fe20000010000 */
[C---:B0-----:R-:W-:Y:S01]  /*12990*/  IMAD.SHL.U32 R2, R0.reuse, 0x2, RZ ;  /* 0x0000000200027824 */ /* 0x041fe200078e00ff */
[----:B------:R-:W-:-:S05]  /*129a0*/  LOP3.LUT R0, R0, 0x7, RZ, 0xc0, !PT ;  /* 0x0000000700007812 */ /* 0x000fca00078ec0ff */
[----:B------:R-:W-:-:S05]  /*129b0*/  IMAD R0, R0, 0x90, RZ ;  /* 0x0000009000007824 */ /* 0x000fca00078e02ff */
[----:B------:R-:W-:-:S05]  /*129c0*/  LOP3.LUT R0, R0, 0x30, R2, 0x78, !PT ;  /* 0x0000003000007812 */ /* 0x000fca00078e7802 */
[----:B------:R-:W-:Y:S04]  /*129d0*/  LDSM.16.M88.4 R8, [R0+0x10000] ;  /* 0x010000000008783b */ /* 0x000fe80000000200 */
[----:B------:R-:W-:Y:S04]  /*129e0*/  LDSM.16.M88.4 R4, [R0+0x10400] ;  /* 0x010400000004783b */ /* 0x000fe80000000200 */
[----:B------:R-:W-:Y:S04]  /*129f0*/  LDSM.16.M88.4 R12, [R0+0x10800] ;  /* 0x01080000000c783b */ /* 0x000fe80000000200 */
[----:B--2---:R-:W0:Y:S04]  /*12a00*/  LDSM.16.MT88.4 R24, [R29] ;  /* 0x000000001d18783b */ /* 0x004e280000004200 */
[----:B------:R-:W-:Y:S04]  /*12a10*/  LDSM.16.MT88.4 R16, [R29+0x200] ;  /* 0x000200001d10783b */ /* 0x000fe80000004200 */
[----:B------:R-:W-:Y:S04]  /*12a20*/  LDSM.16.MT88.4 R20, [R29+0x280] ;  /* 0x000280001d14783b */ /* 0x000fe80000004200 */
[----:B0-----:R-:W-:Y:S01]  /*12a30*/  STL.64 [R1+0x1850], R26 ;  /* 0x0018501a01007387 */ /* 0x001fe20000100a00 */
[----:B------:R-:W-:Y:S02]  /*12a40*/  STL.64 [R1+0x1848], R24 ;  /* 0x0018481801007387 */ /* 0x000fe40000100a00 */
[----:B------:R-:W-:Y:S02]  /*12a50*/  STL.64 [R1+0x70], R8 ;  /* 0x0000700801007387 */ /* 0x000fe40000100a00 */
[----:B------:R-:W-:Y:S01]  /*12a60*/  STL.64 [R1+0x78], R10 ;  /* 0x0000780a01007387 */ /* 0x000fe20000100a00 */
[----:B------:R-:W-:Y:S01]  /*12a70*/  STL.64 [R1+0x60], R4 ;  /* 0x0000600401007387 */ /* 0x000fe20000100a00 */
[----:B------:R-:W-:Y:S02]  /*12a80*/  STL.64 [R1+0x68], R6 ;  /* 0x0000680601007387 */ /* 0x000fe40000100a00 */
[----:B------:R-:W0:Y:S01]  /*12a90*/  LDSM.16.MT88.4 R4, [R29+0x80] ;  /* 0x000080001d04783b */ /* 0x000e220000004200 */
[----:B------:R-:W1:Y:S03]  /*12aa0*/  LDSM.16.M88.4 R8, [R0+0x10c00] ;  /* 0x010c00000008783b */ /* 0x000e660000000200 */
[----:B------:R-:W-:Y:S02]  /*12ab0*/  STL.64 [R1+0x50], R12 ;  /* 0x0000500c01007387 */ /* 0x000fe40000100a00 */
[----:B------:R-:W-:Y:S02]  /*12ac0*/  STL.64 [R1+0x58], R14 ;  /* 0x0000580e01007387 */ /* 0x000fe40000100a00 */
[----:B------:R-:W-:Y:S04]  /*12ad0*/  LDSM.16.MT88.4 R12, [R29+0x180] ;  /* 0x000180001d0c783b */ /* 0x000fe80000004200 */
[----:B------:R-:W-:Y:S04]  /*12ae0*/  LDSM.16.MT88.4 R24, [R29+0x300] ;  /* 0x000300001d18783b */ /* 0x000fe80000004200 */
[----:B0-----:R-:W-:Y:S01]  /*12af0*/  STL.64 [R1+0x1808], R6 ;  /* 0x0018080601007387 */ /* 0x001fe20000100a00 */
[----:B-1----:R-:W-:Y:S02]  /*12b00*/  STL.64 [R1+0x40], R8 ;  /* 0x0000400801007387 */ /* 0x002fe40000100a00 */
[----:B------:R-:W-:Y:S02]  /*12b10*/  STL.64 [R1+0x48], R10 ;  /* 0x0000480a01007387 */ /* 0x000fe40000100a00 */
[----:B------:R0:W-:Y:S01]  /*12b20*/  STL.64 [R1+0x1800], R4 ;  /* 0x0018000401007387 */ /* 0x0001e20000100a00 */
[----:B------:R-:W1:Y:S04]  /*12b30*/  LDSM.16.MT88.4 R8, [R29+0x100] ;  /* 0x000100001d08783b */ /* 0x000e680000004200 */
[----:B0-----:R-:W2:Y:S01]  /*12b40*/  LDL.LU.64 R4, [R1+0x330] ;  /* 0x0003300001047983 */ /* 0x001ea20000300a00 */
[----:B------:R-:W3:Y:S03]  /*12b50*/  LDL.LU.64 R6, [R1+0x338] ;  /* 0x0003380001067983 */ /* 0x000ee60000300a00 */
[----:B---3--:R-:W-:Y:S01]  /*12b60*/  STL.64 [R1+0x1818], R6 ;  /* 0x0018180601007387 */ /* 0x008fe20000100a00 */
[----:B--2---:R0:W-:Y:S03]  /*12b70*/  STL.64 [R1+0x1810], R4 ;  /* 0x0018100401007387 */ /* 0x0041e60000100a00 */
        /* <DEDUP_REMOVED lines=8> */
[----:B0-----:R-:W2:Y:S01]  /*12c00*/  LDL.64 R4, [R1+0x70] ;  /* 0x0000700001047983 */ /* 0x001ea20000100a00 */
[----:B-1----:R-:W-:Y:S02]  /*12c10*/  STL.64 [R1+0x17c8], R10 ;  /* 0x0017c80a01007387 */ /* 0x002fe40000100a00 */
[----:B------:R0:W-:Y:S02]  /*12c20*/  STL.64 [R1+0x17c0], R8 ;  /* 0x0017c00801007387 */ /* 0x0001e40000100a00 */
[----:B0-----:R-:W3:Y:S04]  /*12c30*/  LDL.64 R8, [R1+0x50] ;  /* 0x0000500001087983 */ /* 0x001ee80000100a00 */
[----:B---3--:R0:W-:Y:S04]  /*12c40*/  STL.64 [R1+0x1840], R8 ;  /* 0x0018400801007387 */ /* 0x0081e80000100a00 */
[----:B0-----:R-:W2:Y:S01]  /*12c50*/  LDL.LU.64 R8, [R1+0x170] ;  /* 0x0001700001087983 */ /* 0x001ea20000300a00 */
[----:B------:R-:W2:Y:S02]  /*12c60*/  LDL.LU.64 R10, [R1+0x178] ;  /* 0x00017800010a7983 */ /* 0x000ea40000300a00 */
[----:B------:R-:W-:Y:S02]  /*12c70*/  STL.64 [R1+0x1790], R14 ;  /* 0x0017900e01007387 */ /* 0x000fe40000100a00 */
[----:B------:R0:W-:Y:S02]  /*12c80*/  STL.64 [R1+0x1788], R12 ;  /* 0x0017880c01007387 */ /* 0x0001e40000100a00 */
[----:B0-----:R-:W3:Y:S01]  /*12c90*/  LDL.LU.64 R12, [R1+0x310] ;  /* 0x00031000010c7983 */ /* 0x001ee20000300a00 */
[----:B------:R-:W4:Y:S03]  /*12ca0*/  LDL.LU.64 R14, [R1+0x318] ;  /* 0x00031800010e7983 */ /* 0x000f260000300a00 */
[----:B----4-:R-:W-:Y:S01]  /*12cb0*/  STL.64 [R1+0x17f8], R14 ;  /* 0x0017f80e01007387 */ /* 0x010fe20000100a00 */
[----:B---3--:R0:W-:Y:S03]  /*12cc0*/  STL.64 [R1+0x17f0], R12 ;  /* 0x0017f00c01007387 */ /* 0x0081e60000100a00 */
[----:B0-----:R-:W3:Y:S01]  /*12cd0*/  LDL.LU.64 R12, [R1+0x320] ;  /* 0x00032000010c7983 */ /* 0x001ee20000300a00 */
[----:B------:R-:W3:Y:S02]  /*12ce0*/  LDL.LU.64 R14, [R1+0x328] ;  /* 0x00032800010e7983 */ /* 0x000ee40000300a00 */
[----:B------:R-:W-:Y:S02]  /*12cf0*/  STL.64 [R1+0x1740], R18 ;  /* 0x0017401201007387 */ /* 0x000fe40000100a00 */
[----:B------:R0:W-:Y:S02]  /*12d00*/  STL.64 [R1+0x1738], R16 ;  /* 0x0017381001007387 */ /* 0x0001e40000100a00 */
[----:B0-----:R-:W4:Y:S01]  /*12d10*/  LDL.64 R16, [R1+0x40] ;  /* 0x0000400001107983 */ /* 0x001f220000100a00 */
[----:B------:R-:W-:Y:S02]  /*12d20*/  STL.64 [R1+0x1710], R22 ;  /* 0x0017101601007387 */ /* 0x000fe40000100a00 */
[----:B------:R0:W-:Y:S02]  /*12d30*/  STL.64 [R1+0x1708], R20 ;  /* 0x0017081401007387 */ /* 0x0001e40000100a00 */
[----:B0-----:R-:W2:Y:S01]  /*12d40*/  LDL.LU.64 R20, [R1+0x2f0] ;  /* 0x0002f00001147983 */ /* 0x001ea20000300a00 */
[----:B------:R-:W2:Y:S03]  /*12d50*/  LDL.LU.64 R22, [R1+0x2f8] ;  /* 0x0002f80001167983 */ /* 0x000ea60000300a00 */
[----:B--2---:R-:W-:Y:S01]  /*12d60*/  STL.64 [R1+0x17d8], R22 ;  /* 0x0017d81601007387 */ /* 0x004fe20000100a00 */
[----:B------:R0:W-:Y:S03]  /*12d70*/  STL.64 [R1+0x17d0], R20 ;  /* 0x0017d01401007387 */ /* 0x0001e60000100a00 */
[----:B0-----:R-:W2:Y:S01]  /*12d80*/  LDL.LU.64 R20, [R1+0x300] ;  /* 0x0003000001147983 */ /* 0x001ea20000300a00 */
[----:B------:R-:W2:Y:S02]  /*12d90*/  LDL.LU.64 R22, [R1+0x308] ;  /* 0x0003080001167983 */ /* 0x000ea40000300a00 */
[----:B------:R-:W-:-:S02]  /*12da0*/  IMAD.MOV.U32 R2, RZ, RZ, R26 ;  /* 0x000000ffff027224 */ /* 0x000fc400078e001a */
[----:B------:R-:W-:Y:S02]  /*12db0*/  IMAD.MOV.U32 R0, RZ, RZ, R27 ;  /* 0x000000ffff007224 */ /* 0x000fe400078e001b */
[----:B------:R-:W-:Y:S02]  /*12dc0*/  IMAD.MOV.U32 R28, RZ, RZ, R24 ;  /* 0x000000ffff1c7224 */ /* 0x000fe400078e0018 */
[----:B------:R-:W-:Y:S01]  /*12dd0*/  IMAD.MOV.U32 R3, RZ, RZ, R25 ;  /* 0x000000ffff037224 */ /* 0x000fe200078e0019 */
[----:B--2---:R-:W-:Y:S01]  /*12de0*/  STL.64 [R1+0x17e8], R22 ;  /* 0x0017e81601007387 */ /* 0x004fe20000100a00 */
[----:B------:R0:W-:Y:S03]  /*12df0*/  STL.64 [R1+0x17e0], R20 ;  /* 0x0017e01401007387 */ /* 0x0001e60000100a00 */
[----:B0-----:R-:W2:Y:S01]  /*12e00*/  LDL.64 R20, [R1+0x60] ;  /* 0x0000600001147983 */ /* 0x001ea20000100a00 */
[----:B------:R-:W2:Y:S02]  /*12e10*/  LDL.LU.64 R26, [R1+0x1850] ;  /* 0x00185000011a7983 */ /* 0x000ea40000300a00 */
[----:B------:R-:W2:Y:S02]  /*12e20*/  LDL.LU.64 R24, [R1+0x1848] ;  /* 0x0018480001187983 */ /* 0x000ea40000300a00 */
[C---:B--2---:R-:W-:Y:S11]  /*12e30*/  HMMA.16816.F32.BF16 R8, R24.reuse, R4, R8 ;  /* 0x000000041808723c */ /* 0x044ff60000041808 */
[----:B------:R-:W-:Y:S11]  /*12e40*/  @!UPT UIADD3 URZ, URZ, URZ, URZ ;  /* 0x0000003f3f3ff290 */ /* 0x000ff6000fffe03f */
[----:B------:R-:W-:Y:S01]  /*12e50*/  @!UPT UIADD3 URZ, URZ, URZ, URZ ;  /* 0x0000003f3f3ff290 */ /* 0x000fe2000fffe03f */
[----:B------:R0:W-:Y:S01]  /*12e60*/  STL.64 [R1+0x170], R8 ;  /* 0x0001700801007387 */ /* 0x0001e20000100a00 */
[----:B------:R1:W-:Y:S03]  /*12e70*/  STL.64 [R1+0x178], R10 ;  /* 0x0001780a01007387 */ /* 0x0003e60000100a00 */
[----:B0-----:R-:W2:Y:S01]  /*12e80*/  LDL.LU.64 R8, [R1+0x1840] ;  /* 0x0018400001087983 */ /* 0x001ea20000300a00 */
[----:B-1----:R-:W-:Y:S02]  /*12e90*/  IMAD.MOV.U32 R11, RZ, RZ, R4 ;  /* 0x000000ffff0b7224 */ /* 0x002fe400078e0004 */
[----:B------:R-:W-:Y:S02]  /*12ea0*/  IMAD.MOV.U32 R10, RZ, RZ, R5 ;  /* 0x000000ffff0a7224 */ /* 0x000fe400078e0005 */
[----:B------:R-:W2:Y:S01]  /*12eb0*/  LDL.LU.64 R6, [R1+0x1838] ;  /* 0x0018380001067983 */ /* 0x000ea20000300a00 */
[----:B------:R-:W2:Y:S02]  /*12ec0*/  LDL.LU.64 R4, [R1+0x1830] ;  /* 0x0018300001047983 */ /* 0x000ea40000300a00 */
[C---:B--2---:R-:W-:Y:S11]  /*12ed0*/  HMMA.16816.F32.BF16 R4, R24.reuse, R20, R4 ;  /* 0x000000141804723c */ /* 0x044ff60000041804 */
[----:B------:R-:W-:Y:S11]  /*12ee0*/  @!UPT UIADD3 URZ, URZ, URZ, URZ ;  /* 0x0000003f3f3ff290 */ /* 0x000ff6000fffe03f */
[----:B------:R-:W-:Y:S01]  /*12ef0*/  @!UPT UIADD3 URZ, URZ, URZ, URZ ;  /* 0x0000003f3f3ff290 */ /* 0x000fe2000fffe03f */
[----:B------:R-:W-:Y:S01]  /*12f00*/  STL.64 [R1+0x160], R4 ;  /* 0x0001600401007387 */ /* 0x000fe20000100a00 */
[----:B------:R0:W-:Y:S03]  /*12f10*/  STL.64 [R1+0x168], R6 ;  /* 0x0001680601007387 */ /* 0x0001e60000100a00 */
[----:B0-----:R-:W2:Y:S01]  /*12f20*/  LDL.LU.64 R6, [R1+0x1828] ;  /* 0x0018280001067983 */ /* 0x001ea20000300a00 */
[----:B------:R-:W2:Y:S02]  /*12f30*/  LDL.LU.64 R4, [R1+0x1820] ;  /* 0x0018200001047983 */ /* 0x000ea40000300a00 */
[C---:B--2---:R-:W-:Y:S11]  /*12f40*/  HMMA.16816.F32.BF16 R4, R24.reuse, R8, R4 ;  /* 0x000000081804723c */ /* 0x044ff60000041804 */
[----:B------:R-:W-:Y:S11]  /*12f50*/  @!UPT UIADD3 URZ, URZ, URZ, URZ ;  /* 0x0000003f3f3ff290 */ /* 0x000ff6000fffe03f */
[----:B------:R-:W-:Y:S01]  /*12f60*/  @!UPT UIADD3 URZ, URZ, URZ, URZ ;  /* 0x0000003f3f3ff290 */ /* 0x000fe2000fffe03f */
[----:B------:R-:W-:Y:S01]  /*12f70*/  STL.64 [R1+0x150], R4 ;  /* 0x0001500401007387 */ /* 0x000fe20000100a00 */
[----:B------:R0:W-:Y:S03]  /*12f80*/  STL.64 [R1+0x158], R6 ;  /* 0x0001580601007387 */ /* 0x0001e60000100a00 */
[----:B0-----:R-:W4:Y:S01]  /*12f90*/  LDL.LU.64 R6, [R1+0x1818] ;  /* 0x0018180001067983 */ /* 0x001f220000300a00 */
[----:B------:R-:W4:Y:S02]  /*12fa0*/  LDL.LU.64 R4, [R1+0x1810] ;  /* 0x0018100001047983 */ /* 0x000f240000300a00 */
[----:B----4-:R-:W-:Y:S01]  /*12fb0*/  HMMA.16816.F32.BF16 R24, R24, R16, R4 ;  /* 0x000000101818723c */ /* 0x010fe20000041804 */
[----:B------:R-:W3:Y:S01]  /*12fc0*/  LDL.LU.64 R6, [R1+0x1808] ;  /* 0x0018080001067983 */ /* 0x000ee20000300a00 */
[----:B------:R-:W3:Y:S11]  /*12fd0*/  LDL.LU.64 R4, [R1+0x1800] ;  /* 0x0018000001047983 */ /* 0x000ef60000300a00 */
[----:B------:R-:W-:Y:S10]  /*12fe0*/  @!UPT UIADD3 URZ, URZ, URZ, URZ ;  /* 0x0000003f3f3ff290 */ /* 0x000ff4000fffe03f */
[----:B------:R0:W-:Y:S02]  /*12ff0*/  STL.64 [R1+0x140], R24 ;  /* 0x0001401801007387 */ /* 0x0001e40000100a00 */
[----:B0-----:R-:W-:Y:S02]  /*13000*/  IMAD.MOV.U32 R24, RZ, RZ, R11 ;  /* 0x000000ffff187224 */ /* 0x001fe400078e000b */
[----:B------:R-:W-:Y:S01]  /*13010*/  IMAD.MOV.U32 R25, RZ, RZ, R10 ;  /* 0x000000ffff197224 */ /* 0x000fe200078e000a */
[----:B------:R-:W-:Y:S06]  /*13020*/  STL.64 [R1+0x148], R26 ;  /* 0x0001481a01007387 */ /* 0x000fec0000100a00 */
[C---:B---3--:R-:W-:Y:S11]  /*13030*/  HMMA.16816.F32.BF16 R12, R4.reuse, R24, R12 ;  /* 0x00000018040c723c */ /* 0x048ff6000004180c */
        /* <DEDUP_REMOVED lines=10> */
[----:B------:R0:W-:Y:S02]  /*130e0*/  STL.64 [R1+0x128], R14 ;  /* 0x0001280e01007387 */ /* 0x0001e40000100a00 */
[----:B------:R-:W2:Y:S02]  /*130f0*/  LDL.LU.64 R22, [R1+0x17e8] ;  /* 0x0017e80001167983 */ /* 0x000ea40000300a00 */
[----:B0-----:R-:W-:Y:S02]  /*13100*/  IMAD.MOV.U32 R15, RZ, RZ, R20 ;  /* 0x000000ffff0f7224 */ /* 0x001fe400078e0014 */
[----:B------:R-:W-:Y:S02]  /*13110*/  IMAD.MOV.U32 R14, RZ, RZ, R21 ;  /* 0x000000ffff0e7224 */ /* 0x000fe400078e0015 */
        /* <DEDUP_REMOVED lines=8> */
[----:B------:R-:W-:Y:S02]  /*131a0*/  IMAD.MOV.U32 R13, RZ, RZ, R8 ;  /* 0x000000ffff0d7224 */ /* 0x000fe400078e0008 */
[----:B------:R-:W-:Y:S01]  /*131b0*/  IMAD.MOV.U32 R12, RZ, RZ, R9 ;  /* 0x000000ffff0c7224 */ /* 0x000fe200078e0009 */
[----:B------:R-:W3:Y:S01]  /*131c0*/  LDL.LU.64 R10, [R1+0x17c8] ;  /* 0x0017c800010a7983 */ /* 0x000ee20000300a00 */
[----:B------:R-:W3:Y:S02]  /*131d0*/  LDL.LU.64 R8, [R1+0x17c0] ;  /* 0x0017c00001087983 */ /* 0x000ee40000300a00 */
[----:B------:R0:W-:Y:S01]  /*131e0*/  STL.64 [R1+0x1798], R16 ;  /* 0x0017981001007387 */ /* 0x0001e20000100a00 */
[----:B--2---:R-:W-:Y:S07]  /*131f0*/  HMMA.16816.F32.BF16 R20, R4, R16, R20 ;  /* 0x000000100414723c */ /* 0x004fee0000041814 */
[----:B------:R-:W-:-:S02]  /*13200*/  IMAD.MOV.U32 R4, RZ, RZ, R15 ;  /* 0x000000ffff047224 */ /* 0x000fc400078e000f */
[----:B------:R-:W-:Y:S02]  /*13210*/  IMAD.MOV.U32 R5, RZ, RZ, R14 ;  /* 0x000000ffff057224 */ /* 0x000fe400078e000e */
[----:B0-----:R-:W-:Y:S02]  /*13220*/  IMAD.MOV.U32 R16, RZ, RZ, R13 ;  /* 0x000000ffff107224 */ /* 0x001fe400078e000d */
[----:B------:R-:W-:-:S10]  /*13230*/  IMAD.MOV.U32 R17, RZ, RZ, R12 ;  /* 0x000000ffff117224 */ /* 0x000fd400078e000c */
[----:B------:R-:W-:Y:S01]  /*13240*/  STL.64 [R1+0x100], R20 ;  /* 0x0001001401007387 */ /* 0x000fe20000100a00 */
[----:B------:R-:W-:Y:S02]  /*13250*/  STL.64 [R1+0x108], R22 ;  /* 0x0001081601007387 */ /* 0x000fe40000100a00 */
[----:B------:R0:W-:Y:S02]  /*13260*/  STL.64 [R1+0x17b8], R4 ;  /* 0x0017b80401007387 */ /* 0x0001e40000100a00 */
[----:B0-----:R-:W3:Y:S01]  /*13270*/  LDL.LU.64 R4, [R1+0x2e0] ;  /* 0x0002e00001047983 */ /* 0x001ee20000300a00 */
[----:B------:R-:W3:Y:S02]  /*13280*/  LDL.LU.64 R6, [R1+0x2e8] ;  /* 0x0002e80001067983 */ /* 0x000ee40000300a00 */
[----:B------:R0:W-:Y:S02]  /*13290*/  STL.64 [R1+0x17b0], R16 ;  /* 0x0017b01001007387 */ /* 0x0001e40000100a00 */
[----:B0-----:R-:W2:Y:S01]  /*132a0*/  LDL.LU.64 R16, [R1+0x2d0] ;  /* 0x0002d00001107983 */ /* 0x001ea20000300a00 */
[----:B------:R-:W2:Y:S02]  /*132b0*/  LDL.LU.64 R18, [R1+0x2d8] ;  /* 0x0002d80001127983 */ /* 0x000ea40000300a00 */
[----:B------:R-:W4:Y:S02]  /*132c0*/  LDL.LU.64 R12, [R1+0x2b0] ;  /* 0x0002b000010c7983 */ /* 0x000f240000300a00 */
[----:B------:R-:W2:Y:S02]  /*132d0*/  LDL.LU.64 R14, [R1+0x2b8] ;  /* 0x0002b800010e7983 */ /* 0x000ea40000300a00 */
[----:B--2---:R-:W-:Y:S01]  /*132e0*/  STL.64 [R1+0x17a8], R14 ;  /* 0x0017a80e01007387 */ /* 0x004fe20000100a00 */
[----:B----4-:R0:W-:Y:S03]  /*132f0*/  STL.64 [R1+0x17a0], R12 ;  /* 0x0017a00c01007387 */ /* 0x0101e60000100a00 */
[----:B0-----:R-:W2:Y:S01]  /*13300*/  LDL.LU.64 R12, [R1+0x2c0] ;  /* 0x0002c000010c7983 */ /* 0x001ea20000300a00 */
[----:B------:R-:W2:Y:S02]  /*13310*/  LDL.LU.64 R14, [R1+0x2c8] ;  /* 0x0002c800010e7983 */ /* 0x000ea40000300a00 */
[----:B------:R-:W4:Y:S02]  /*13320*/  LDL.LU.64 R20, [R1+0x190] ;  /* 0x0001900001147983 */ /* 0x000f240000300a00 */
[----:B------:R-:W2:Y:S02]  /*13330*/  LDL.LU.64 R22, [R1+0x198] ;  /* 0x0001980001167983 */ /* 0x000ea40000300a00 */
[----:B--2---:R-:W-:Y:S01]  /*13340*/  STL.64 [R1+0x1720], R22 ;  /* 0x0017201601007387 */ /* 0x004fe20000100a00 */
[----:B----4-:R0:W-:Y:S03]  /*13350*/  STL.64 [R1+0x1718], R20 ;  /* 0x0017181401007387 */ /* 0x0101e60000100a00 */
[----:B0-----:R-:W2:Y:S01]  /*13360*/  LDL.LU.64 R20, [R1+0x180] ;  /* 0x0001800001147983 */ /* 0x001ea20000300a00 */
[----:B------:R-:W4:Y:S03]  /*13370*/  LDL.LU.64 R22, [R1+0x188] ;  /* 0x0001880001167983 */ /* 0x000f260000300a00 */
[----:B----4-:R-:W-:Y:S01]  /*13380*/  STL.64 [R1+0x1730], R22 ;  /* 0x0017301601007387 */ /* 0x010fe20000100a00 */
[----:B--2---:R0:W-:Y:S03]  /*13390*/  STL.64 [R1+0x1728], R20 ;  /* 0x0017281401007387 */ /* 0x0041e60000100a00 */
        /* <DEDUP_REMOVED lines=9> */
[----:B------:R-:W4:Y:S01]  /*13430*/  LDL.LU.64 R22, [R1+0x288] ;  /* 0x0002880001167983 */ /* 0x000f220000300a00 */
[C---:B---3--:R-:W-:Y:S02]  /*13440*/  HMMA.16816.F32.BF16 R4, R8.reuse, R24, R4 ;  /* 0x000000180804723c */ /* 0x048fe40000041804 */
[----:B----4-:R-:W-:Y:S01]  /*13450*/  STL.64 [R1+0x1770], R22 ;  /* 0x0017701601007387 */ /* 0x010fe20000100a00 */
[----:B--2---:R0:W-:Y:S03]  /*13460*/  STL.64 [R1+0x1768], R20 ;  /* 0x0017681401007387 */ /* 0x0041e60000100a00 */
[----:B0-----:R-:W2:Y:S01]  /*13470*/  LDL.LU.64 R20, [R1+0x290] ;  /* 0x0002900001147983 */ /* 0x001ea20000300a00 */
[----:B------:R-:W3:Y:S03]  /*13480*/  LDL.LU.64 R22, [R1+0x298] ;  /* 0x0002980001167983 */ /* 0x000ee60000300a00 */
[----:B---3--:R-:W-:Y:S01]  /*13490*/  STL.64 [R1+0x1780], R22 ;  /* 0x0017801601007387 */ /* 0x008fe20000100a00 */
[----:B--2---:R0:W-:Y:S03]  /*134a0*/  STL.64 [R1+0x1778], R20 ;  /* 0x0017781401007387 */ /* 0x0041e60000100a00 */
[----:B0-----:R-:W2:Y:S01]  /*134b0*/  LDL.LU.64 R20, [R1+0x2a0] ;  /* 0x0002a00001147983 */ /* 0x001ea20000300a00 */
[----:B------:R-:W2:Y:S08]  /*134c0*/  LDL.LU.64 R22, [R1+0x2a8] ;  /* 0x0002a80001167983 */ /* 0x000eb00000300a00 */
[----:B------:R0:W-:Y:S02]  /*134d0*/  STL.64 [R1+0xf0], R4 ;  /* 0x0000f00401007387 */ /* 0x0001e40000100a00 */
[----:B------:R-:W-:Y:S01]  /*134e0*/  STL.64 [R1+0xf8], R6 ;  /* 0x0000f80601007387 */ /* 0x000fe20000100a00 */
[----:B0-----:R-:W3:Y:S02]  /*134f0*/  LDL.LU.64 R4, [R1+0x17b8] ;  /* 0x0017b80001047983 */ /* 0x001ee40000300a00 */
[C---:B---3--:R-:W-:Y:S11]  /*13500*/  HMMA.16816.F32.BF16 R16, R8.reuse, R4, R16 ;  /* 0x000000040810723c */ /* 0x048ff60000041810 */
[----:B------:R-:W-:Y:S11]  /*13510*/  @!UPT UIADD3 URZ, URZ, URZ, URZ ;  /* 0x0000003f3f3ff290 */ /* 0x000ff6000fffe03f */
[----:B------:R-:W-:Y:S01]  /*13520*/  @!UPT UIADD3 URZ, URZ, URZ, URZ ;  /* 0x0000003f3f3ff290 */ /* 0x000fe2000fffe03f */
[----:B------:R0:W-:Y:S01]  /*13530*/  STL.64 [R1+0xe0], R16 ;  /* 0x0000e01001007387 */ /* 0x0001e20000100a00 */
[----:B------:R1:W-:Y:S03]  /*13540*/  STL.64 [R1+0xe8], R18 ;  /* 0x0000e81201007387 */ /* 0x0003e60000100a00 */
[----:B0-----:R-:W1:Y:S02]  /*13550*/  LDL.LU.64 R16, [R1+0x17b0] ;  /* 0x0017b00001107983 */ /* 0x001e640000300a00 */
[C---:B-1----:R-:W-:Y:S02]  /*13560*/  HMMA.16816.F32.BF16 R16, R8.reuse, R16, R12 ;  /* 0x000000100810723c */ /* 0x042fe4000004180c */
[----:B------:R-:W3:Y:S01]  /*13570*/  LDL.LU.64 R14, [R1+0x17a8] ;  /* 0x0017a800010e7983 */ /* 0x000ee20000300a00 */
[----:B------:R-:W3:Y:S11]  /*13580*/  LDL.LU.64 R12, [R1+0x17a0] ;  /* 0x0017a000010c7983 */ /* 0x000ef60000300a00 */
[----:B------:R-:W-:Y:S09]  /*13590*/  @!UPT UIADD3 URZ, URZ, URZ, URZ ;  /* 0x0000003f3f3ff290 */ /* 0x000ff2000fffe03f */
[----:B------:R0:W-:Y:S01]  /*135a0*/  STL.64 [R1+0xd0], R16 ;  /* 0x0000d01001007387 */ /* 0x0001e20000100a00 */
[----:B------:R-:W-:Y:S03]  /*135b0*/  STL.64 [R1+0xd8], R18 ;  /* 0x0000d81201007387 */ /* 0x000fe60000100a00 */
[----:B0-----:R-:W3:Y:S02]  /*135c0*/  LDL.LU.64 R16, [R1+0x1798] ;  /* 0x0017980001107983 */ /* 0x001ee40000300a00 */
[----:B---3--:R-:W-:Y:S02]  /*135d0*/  HMMA.16816.F32.BF16 R8, R8, R16, R12 ;  /* 0x000000100808723c */ /* 0x008fe4000004180c */
[----:B------:R-:W2:Y:S01]  /*135e0*/  LDL.LU.64 R14, [R1+0x1790] ;  /* 0x00179000010e7983 */ /* 0x000ea20000300a00 */
[----:B------:R-:W2:Y:S11]  /*135f0*/  LDL.LU.64 R12, [R1+0x1788] ;  /* 0x00178800010c7983 */ /* 0x000eb60000300a00 */
[----:B------:R-:W-:Y:S09]  /*13600*/  @!UPT UIADD3 URZ, URZ, URZ, URZ ;  /* 0x0000003f3f3ff290 */ /* 0x000ff2000fffe03f */
[----:B------:R0:W-:Y:S01]  /*13610*/  STL.64 [R1+0xc0], R8 ;  /* 0x0000c00801007387 */ /* 0x0001e20000100a00 */
[----:B------:R-:W-:Y:S03]  /*13620*/  STL.64 [R1+0xc8], R10 ;  /* 0x0000c80a01007387 */ /* 0x000fe60000100a00 */
[----:B0-----:R-:W3:Y:S01]  /*13630*/  LDL.64 R8, [R1+0x50] ;  /* 0x0000500001087983 */ /* 0x001ee20000100a00 */
        /* <DEDUP_REMOVED lines=12> */
[----:B0-----:R-:W3:Y:S01]  /*13700*/  LDL.LU.64 R22, [R1+0x1770] ;  /* 0x0017700001167983 */ /* 0x001ee20000300a00 */
[----:B------:R-:W3:Y:S02]  /*13710*/  LDL.LU.64 R20, [R1+0x1768] ;  /* 0x0017680001147983 */ /* 0x000ee40000300a00 */
[C---:B---3--:R-:W-:Y:S11]  /*13720*/  HMMA.16816.F32.BF16 R20, R12.reuse, R8, R20 ;  /* 0x000000080c14723c */ /* 0x048ff60000041814 */
        /* <DEDUP_REMOVED lines=8> */
[----:B--2---:R-:W-:Y:S01]  /*137b0*/  HMMA.16816.F32.BF16 R12, R12, R16, R20 ;  /* 0x000000100c0c723c */ /* 0x004fe20000041814 */
[----:B------:R-:W2:Y:S01]  /*137c0*/  LDL.LU.64 R22, [R1+0x1750] ;  /* 0x0017500001167983 */ /* 0x000ea20000300a00 */
[----:B------:R-:W2:Y:S11]  /*137d0*/  LDL.LU.64 R20, [R1+0x1748] ;  /* 0x0017480001147983 */ /* 0x000eb60000300a00 */
[----:B------:R-:W-:Y:S10]  /*137e0*/  @!UPT UIADD3 URZ, URZ, URZ, URZ ;  /* 0x0000003f3f3ff290 */ /* 0x000ff4000fffe03f */
[----:B------:R-:W-:Y:S01]  /*137f0*/  STL.64 [R1+0x30], R12 ;  /* 0x0000300c01007387 */ /* 0x000fe20000100a00 */
[----:B------:R-:W-:Y:S02]  /*13800*/  STL.64 [R1+0x38], R14 ;  /* 0x0000380e01007387 */ /* 0x000fe40000100a00 */
[----:B------:R-:W2:Y:S02]  /*13810*/  LDL.LU.64 R18, [R1+0x1740] ;  /* 0x0017400001127983 */ /* 0x000ea40000300a00 */
        /* <DEDUP_REMOVED lines=10> */
[C---:B--2---:R-:W-:Y:S11]  /*138c0*/  HMMA.16816.F32.BF16 R20, R16.reuse, R4, R20 ;  /* 0x000000041014723c */ /* 0x044ff60000041814 */
[----:B------:R-:W-:Y:S11]  /*138d0*/  @!UPT UIADD3 URZ, URZ, URZ, URZ ;  /* 0x0000003f3f3ff290 */ /* 0x000ff6000fffe03f */
[----:B------:R-:W-:Y:S01]  /*138e0*/  @!UPT UIADD3 URZ, URZ, URZ, URZ ;  /* 0x0000003f3f3ff290 */ /* 0x000fe2000fffe03f */
[----:B------:R-:W-:Y:S01]  /*138f0*/  STL.64 [R1+0x180], R20 ;  /* 0x0001801401007387 */ /* 0x000fe20000100a00 */
[----:B------:R0:W-:Y:S03]  /*13900*/  STL.64 [R1+0x188], R22 ;  /* 0x0001881601007387 */ /* 0x0001e60000100a00 */
[----:B0-----:R-:W2:Y:S01]  /*13910*/  LDL.LU.64 R22, [R1+0x1720] ;  /* 0x0017200001167983 */ /* 0x001ea20000300a00 */
[----:B------:R-:W2:Y:S02]  /*13920*/  LDL.LU.64 R20, [R1+0x1718] ;  /* 0x0017180001147983 */ /* 0x000ea40000300a00 */
[----:B------:R0:W-:Y:S02]  /*13930*/  STL.64 [R1+0x1700], R4 ;  /* 0x0017000401007387 */ /* 0x0001e40000100a00 */
[----:B0-----:R-:W3:Y:S01]  /*13940*/  LDL.LU.64 R4, [R1+0x1a0] ;  /* 0x0001a00001047983 */ /* 0x001ee20000300a00 */
[----:B------:R-:W3:Y:S02]  /*13950*/  LDL.LU.64 R6, [R1+0x1a8] ;  /* 0x0001a80001067983 */ /* 0x000ee40000300a00 */
[C---:B---3--:R-:W-:Y:S11]  /*13960*/  HMMA.16816.F32.BF16 R4, R16.reuse, R8, R4 ;  /* 0x000000081004723c */ /* 0x048ff60000041804 */
[----:B------:R-:W-:Y:S11]  /*13970*/  @!UPT UIADD3 URZ, URZ, URZ, URZ ;  /* 0x0000003f3f3ff290 */ /* 0x000ff6000fffe03f */
[----:B------:R-:W-:Y:S01]  /*13980*/  @!UPT UIADD3 URZ, URZ, URZ, URZ ;  /* 0x0000003f3f3ff290 */ /* 0x000fe2000fffe03f */
[----:B------:R0:W-:Y:S02]  /*13990*/  STL.64 [R1+0x1a0], R4 ;  /* 0x0001a00401007387 */ /* 0x0001e40000100a00 */
[----:B0-----:R-:W-:Y:S02]  /*139a0*/  IMAD.MOV.U32 R5, RZ, RZ, R8 ;  /* 0x000000ffff057224 */ /* 0x001fe400078e0008 */
[----:B------:R-:W-:Y:S02]  /*139b0*/  IMAD.MOV.U32 R4, RZ, RZ, R9 ;  /* 0x000000ffff047224 */ /* 0x000fe400078e0009 */
[----:B--2---:R-:W-:Y:S01]  /*139c0*/  HMMA.16816.F32.BF16 R8, R16, R12, R20 ;  /* 0x0000000c1008723c */ /* 0x004fe20000041814 */
[----:B------:R-:W-:Y:S01]  /*139d0*/  STL.64 [R1+0x1a8], R6 ;  /* 0x0001a80601007387 */ /* 0x000fe20000100a00 */
[----:B------:R0:W-:Y:S03]  /*139e0*/  STL.64 [R1+0x16e0], R12 ;  /* 0x0016e00c01007387 */ /* 0x0001e60000100a00 */
[----:B------:R-:W1:Y:S02]  /*139f0*/  LDSM.16.MT88.4 R20, [R29+0x380] ;  /* 0x000380001d14783b */ /* 0x000e640000004200 */
[----:B0-----:R-:W-:-:S02]  /*13a00*/  IMAD.MOV.U32 R12, RZ, RZ, R5 ;  /* 0x000000ffff0c7224 */ /* 0x001fc400078e0005 */
[----:B------:R-:W-:Y:S11]  /*13a10*/  IMAD.MOV.U32 R13, RZ, RZ, R4 ;  /* 0x000000ffff0d7224 */ /* 0x000ff600078e0004 */
[----:B------:R-:W-:Y:S03]  /*13a20*/  @!UPT UIADD3 URZ, URZ, URZ, URZ ;  /* 0x0000003f3f3ff290 */ /* 0x000fe6000fffe03f */
[----:B------:R-:W-:Y:S01]  /*13a30*/  STL.64 [R1+0x190], R8 ;  /* 0x0001900801007387 */ /* 0x000fe20000100a00 */
[----:B------:R-:W-:Y:S02]  /*13a40*/  STL.64 [R1+0x198], R10 ;  /* 0x0001980a01007387 */ /* 0x000fe40000100a00 */
[----:B------:R-:W2:Y:S02]  /*13a50*/  LDL.LU.64 R4, [R1+0x1b0] ;  /* 0x0001b00001047983 */ /* 0x000ea40000300a00 */
[----:B------:R-:W2:Y:S01]  /*13a60*/  LDL.LU.64 R6, [R1+0x1b8] ;  /* 0x0001b80001067983 */ /* 0x000ea20000300a00 */
[----:B------:R0:W-:Y:S04]  /*13a70*/  STL.64 [R1+0x16f8], R12 ;  /* 0x0016f80c01007387 */ /* 0x0001e80000100a00 */
[----:B0-----:R-:W3:Y:S01]  /*13a80*/  LDL.LU.64 R12, [R1+0x1d0] ;  /* 0x0001d000010c7983 */ /* 0x001ee20000300a00 */
[----:B------:R-:W3:Y:S02]  /*13a90*/  LDL.LU.64 R14, [R1+0x1d8] ;  /* 0x0001d800010e7983 */ /* 0x000ee40000300a00 */
        /* <DEDUP_REMOVED lines=9> */
[----:B------:R-:W2:Y:S02]  /*13b30*/  LDL.LU.64 R18, [R1+0x208] ;  /* 0x0002080001127983 */ /* 0x000ea40000300a00 */
[----:B------:R-:W4:Y:S02]  /*13b40*/  LDL.LU.64 R8, [R1+0x210] ;  /* 0x0002100001087983 */ /* 0x000f240000300a00 */
[----:B------:R-:W4:Y:S01]  /*13b50*/  LDL.LU.64 R10, [R1+0x218] ;  /* 0x00021800010a7983 */ /* 0x000f220000300a00 */
[----:B-1----:R-:W-:Y:S01]  /*13b60*/  STL.64 [R1], R20 ;  /* 0x0000001401007387 */ /* 0x002fe20000100a00 */
[----:B------:R0:W-:Y:S03]  /*13b70*/  STL.64 [R1+0x8], R22 ;  /* 0x0000081601007387 */ /* 0x0001e60000100a00 */
[----:B0-----:R-:W2:Y:S01]  /*13b80*/  LDL.LU.64 R22, [R1+0x1710] ;  /* 0x0017100001167983 */ /* 0x001ea20000300a00 */
[----:B------:R-:W2:Y:S02]  /*13b90*/  LDL.LU.64 R20, [R1+0x1708] ;  /* 0x0017080001147983 */ /* 0x000ea40000300a00 */
[C---:B--2---:R-:W-:Y:S11]  /*13ba0*/  HMMA.16816.F32.BF16 R4, R20.reuse, R24, R4 ;  /* 0x000000181404723c */ /* 0x044ff60000041804 */
[----:B------:R-:W-:Y:S11]  /*13bb0*/  @!UPT UIADD3 URZ, URZ, URZ, URZ ;  /* 0x0000003f3f3ff290 */ /* 0x000ff6000fffe03f */
[----:B------:R-:W-:Y:S01]  /*13bc0*/  @!UPT UIADD3 URZ, URZ, URZ, URZ ;  /* 0x0000003f3f3ff290 */ /* 0x000fe2000fffe03f */
[----:B------:R0:W-:Y:S01]  /*13bd0*/  STL.64 [R1+0x1b0], R4 ;  /* 0x0001b00401007387 */ /* 0x0001e20000100a00 */
[----:B------:R-:W-:Y:S03]  /*13be0*/  STL.64 [R1+0x1b8], R6 ;  /* 0x0001b80601007387 */ /* 0x000fe60000100a00 */
        /* <DEDUP_REMOVED lines=8> */
[----:B------:R-:W2:Y:S01]  /*13c70*/  LDL.LU.64 R18, [R1+0x16f0] ;  /* 0x0016f00001127983 */ /* 0x000ea20000300a00 */
[----:B------:R-:W2:Y:S11]  /*13c80*/  LDL.LU.64 R16, [R1+0x16e8] ;  /* 0x0016e80001107983 */ /* 0x000eb60000300a00 */
[----:B------:R-:W-:Y:S09]  /*13c90*/  @!UPT UIADD3 URZ, URZ, URZ, URZ ;  /* 0x0000003f3f3ff290 */ /* 0x000ff2000fffe03f */
[----:B------:R0:W-:Y:S01]  /*13ca0*/  STL.64 [R1+0x200], R12 ;  /* 0x0002000c01007387 */ /* 0x0001e20000100a00 */
[----:B------:R1:W-:Y:S03]  /*13cb0*/  STL.64 [R1+0x208], R14 ;  /* 0x0002080e01007387 */ /* 0x0003e60000100a00 */
[----:B0-----:R-:W2:Y:S02]  /*13cc0*/  LDL.LU.64 R12, [R1+0x16e0] ;  /* 0x0016e000010c7983 */ /* 0x001ea40000300a00 */
[----:B--2---:R-:W-:Y:S02]  /*13cd0*/  HMMA.16816.F32.BF16 R20, R20, R12, R16 ;  /* 0x0000000c1414723c */ /* 0x004fe40000041810 */
[----:B------:R-:W2:Y:S01]  /*13ce0*/  LDL.LU.64 R18, [R1+0x16d8] ;  /* 0x0016d80001127983 */ /* 0x000ea20000300a00 */
[----:B------:R-:W2:Y:S02]  /*13cf0*/  LDL.LU.64 R16, [R1+0x16d0] ;  /* 0x0016d00001107983 */ /* 0x000ea40000300a00 */
[----:B------:R-:W3:Y:S02]  /*13d00*/  LDL.LU.64 R12, [R1+0x240] ;  /* 0x00024000010c7983 */ /* 0x000ee40000300a00 */
[----:B-1----:R-:W3:Y:S11]  /*13d10*/  LDL.LU.64 R14, [R1+0x248] ;  /* 0x00024800010e7983 */ /* 0x002ef60000300a00 */
[----:B------:R-:W-:Y:S05]  /*13d20*/  @!UPT UIADD3 URZ, URZ, URZ, URZ ;  /* 0x0000003f3f3ff290 */ /* 0x000fea000fffe03f */
[----:B------:R0:W-:Y:S01]  /*13d30*/  STL.64 [R1+0x1f0], R20 ;  /* 0x0001f01401007387 */ /* 0x0001e20000100a00 */
[----:B------:R1:W-:Y:S02]  /*13d40*/  STL.64 [R1+0x1f8], R22 ;  /* 0x0001f81601007387 */ /* 0x0003e40000100a00 */
[----:B0-----:R-:W-:Y:S02]  /*13d50*/  IMAD.MOV.U32 R20, RZ, RZ, R28 ;  /* 0x000000ffff147224 */ /* 0x001fe400078e001c */
[----:B------:R-:W-:Y:S02]  /*13d60*/  IMAD.MOV.U32 R21, RZ, RZ, R3 ;  /* 0x000000ffff157224 */ /* 0x000fe400078e0003 */
[----:B-1----:R-:W-:Y:S02]  /*13d70*/  IMAD.MOV.U32 R22, RZ, RZ, R2 ;  /* 0x000000ffff167224 */ /* 0x002fe400078e0002 */
[----:B------:R-:W-:-:S07]  /*13d80*/  IMAD.MOV.U32 R23, RZ, RZ, R0 ;  /* 0x000000ffff177224 */ /* 0x000fce00078e0000 */
[C---:B----4-:R-:W-:Y:S01]  /*13d90*/  HMMA.16816.F32.BF16 R8, R20.reuse, R4, R8 ;  /* 0x000000041408723c */ /* 0x050fe20000041808 */
[----:B------:R-:W-:Y:S07]  /*13da0*/  LDSM.16.MT88.4 R4, [R29+0x4080] ;  /* 0x004080001d04783b */ /* 0x000fee0000004200 */
[C---:B--2---:R-:W-:Y:S01]  /*13db0*/  HMMA.16816.F32.BF16 R16, R20.reuse, R24, R16 ;  /* 0x000000181410723c */ /* 0x044fe20000041810 */
[----:B------:R-:W0:Y:S04]  /*13dc0*/  LDSM.16.MT88.4 R24, [R29+0x4000] ;  /* 0x004000001d18783b */ /* 0x000e280000004200 */
[----:B0-----:R-:W-:Y:S11]  /*13dd0*/  STL.64 [R1+0x1688], R26 ;  /* 0x0016881a01007387 */ /* 0x001ff60000100a00 */
[----:B------:R-:W-:Y:S07]  /*13de0*/  @!UPT UIADD3 URZ, URZ, URZ, URZ ;  /* 0x0000003f3f3ff290 */ /* 0x000fee000fffe03f */
[----:B------:R-:W-:Y:S02]  /*13df0*/  STL.64 [R1+0x220], R16 ;  /* 0x0002201001007387 */ /* 0x000fe40000100a00 */
[----:B------:R-:W-:Y:S02]  /*13e00*/  STL.64 [R1+0x228], R18 ;  /* 0x0002281201007387 */ /* 0x000fe40000100a00 */
[----:B------:R0:W-:Y:S02]  /*13e10*/  STL.64 [R1+0x1680], R24 ;  /* 0x0016801801007387 */ /* 0x0001e40000100a00 */
[----:B0-----:R-:W3:Y:S01]  /*13e20*/  LDL.LU.64 R24, [R1+0x50] ;  /* 0x0000500001187983 */ /* 0x001ee20000300a00 */
[----:B------:R-:W-:Y:S02]  /*13e30*/  STL.64 [R1+0x1638], R6 ;  /* 0x0016380601007387 */ /* 0x000fe40000100a00 */
[----:B------:R-:W-:Y:S02]  /*13e40*/  STL.64 [R1+0x280], R8 ;  /* 0x0002800801007387 */ /* 0x000fe40000100a00 */
[----:B------:R-:W-:Y:S02]  /*13e50*/  STL.64 [R1+0x288], R10 ;  /* 0x0002880a01007387 */ /* 0x000fe40000100a00 */
[----:B------:R-:W0:Y:S04]  /*13e60*/  LDSM.16.MT88.4 R8, [R29+0x4100] ;  /* 0x004100001d08783b */ /* 0x000e280000004200 */
[----:B------:R1:W-:Y:S04]  /*13e70*/  STL.64 [R1+0x1630], R4 ;  /* 0x0016300401007387 */ /* 0x0003e80000100a00 */
[----:B-1----:R-:W2:Y:S01]  /*13e80*/  LDL.LU.64 R4, [R1+0x40] ;  /* 0x0000400001047983 */ /* 0x002ea20000300a00 */
[----:B------:R-:W4:Y:S03]  /*13e90*/  LDL.64 R6, [R1+0x48] ;  /* 0x0000480001067983 */ /* 0x000f260000100a00 */
[----:B0-----:R-:W-:Y:S01]  /*13ea0*/  STL.64 [R1+0x15e8], R10 ;  /* 0x0015e80a01007387 */ /* 0x001fe20000100a00 */
[----:B------:R0:W-:Y:S03]  /*13eb0*/  STL.64 [R1+0x15e0], R8 ;  /* 0x0015e00801007387 */ /* 0x0001e60000100a00 */
[----:B0-----:R-:W2:Y:S01]  /*13ec0*/  LDL.LU R8, [R1+0x100] ;  /* 0x0001000001087983 */ /* 0x001ea20000300800 */
[----:B------:R-:W2:Y:S02]  /*13ed0*/  LDL.LU R9, [R1+0x104] ;  /* 0x0001040001097983 */ /* 0x000ea40000300800 */
[----:B------:R-:W2:Y:S02]  /*13ee0*/  LDL.LU R10, [R1+0x108] ;  /* 0x00010800010a7983 */ /* 0x000ea40000300800 */
[----:B------:R-:W2:Y:S01]  /*13ef0*/  LDL.LU R11, [R1+0x10c] ;  /* 0x00010c00010b7983 */ /* 0x000ea20000300800 */
[----:B---3--:R-:W-:Y:S01]  /*13f00*/  HMMA.16816.F32.BF16 R12, R20, R24, R12 ;  /* 0x00000018140c723c */ /* 0x008fe2000004180c */
[----:B------:R-:W-:-:S02]  /*13f10*/  IMAD.MOV.U32 R17, RZ, RZ, R24 ;  /* 0x000000ffff117224 */ /* 0x000fc400078e0018 */
[----:B------:R-:W-:Y:S02]  /*13f20*/  IMAD.MOV.U32 R16, RZ, RZ, R25 ;  /* 0x000000ffff107224 */ /* 0x000fe400078e0019 */
[----:B------:R-:W3:Y:S01]  /*13f30*/  LDL.LU.64 R24, [R1+0x250] ;  /* 0x0002500001187983 */ /* 0x000ee20000300a00 */
[----:B------:R-:W3:Y:S03]  /*13f40*/  LDL.LU.64 R26, [R1+0x258] ;  /* 0x00025800011a7983 */ /* 0x000ee60000300a00 */
[----:B--2---:R-:W-:Y:S01]  /*13f50*/  STL.64 [R1+0x15f8], R10 ;  /* 0x0015f80a01007387 */ /* 0x004fe20000100a00 */
[----:B------:R0:W-:Y:S03]  /*13f60*/  STL.64 [R1+0x15f0], R8 ;  /* 0x0015f00801007387 */ /* 0x0001e60000100a00 */
[----:B0-----:R-:W2:Y:S01]  /*13f70*/  LDL.LU R8, [R1+0x110] ;  /* 0x0001100001087983 */ /* 0x001ea20000300800 */
[----:B------:R-:W2:Y:S02]  /*13f80*/  LDL.LU R9, [R1+0x114] ;  /* 0x0001140001097983 */ /* 0x000ea40000300800 */
[----:B------:R-:W2:Y:S02]  /*13f90*/  LDL.LU R10, [R1+0x118] ;  /* 0x00011800010a7983 */ /* 0x000ea40000300800 */
[----:B------:R-:W2:Y:S06]  /*13fa0*/  LDL.LU R11, [R1+0x11c] ;  /* 0x00011c00010b7983 */ /* 0x000eac0000300800 */
[----:B------:R-:W-:-:S02]  /*13fb0*/  IMAD.MOV.U32 R28, RZ, RZ, R12 ;  /* 0x000000ffff1c7224 */ /* 0x000fc400078e000c */
[----:B------:R-:W-:Y:S02]  /*13fc0*/  IMAD.MOV.U32 R3, RZ, RZ, R13 ;  /* 0x000000ffff037224 */ /* 0x000fe400078e000d */
[----:B------:R-:W-:Y:S02]  /*13fd0*/  IMAD.MOV.U32 R2, RZ, RZ, R14 ;  /* 0x000000ffff027224 */ /* 0x000fe400078e000e */
[----:B------:R-:W-:Y:S02]  /*13fe0*/  IMAD.MOV.U32 R0, RZ, RZ, R15 ;  /* 0x000000ffff007224 */ /* 0x000fe400078e000f */
[----:B------:R-:W0:Y:S04]  /*13ff0*/  LDSM.16.MT88.4 R12, [R29+0x4180] ;  /* 0x004180001d0c783b */ /* 0x000e280000004200 */
[----:B--2---:R-:W-:Y:S01]  /*14000*/  STL.64 [R1+0x1608], R10 ;  /* 0x0016080a01007387 */ /* 0x004fe20000100a00 */
[----:B------:R1:W-:Y:S03]  /*14010*/  STL.64 [R1+0x1600], R8 ;  /* 0x0016000801007387 */ /* 0x0003e60000100a00 */
[----:B-1----:R-:W2:Y:S01]  /*14020*/  LDL.LU.64 R8, [R1+0x60] ;  /* 0x0000600001087983 */ /* 0x002ea20000300a00 */
[----:B------:R-:W2:Y:S03]  /*14030*/  LDL.64 R10, [R1+0x68] ;  /* 0x00006800010a7983 */ /* 0x000ea60000100a00 */
[----:B--2---:R-:W-:Y:S01]  /*14040*/  STL.64 [R1+0x16c8], R10 ;  /* 0x0016c80a01007387 */ /* 0x004fe20000100a00 */
[----:B------:R-:W-:Y:S02]  /*14050*/  STL.64 [R1+0x16c0], R8 ;  /* 0x0016c00801007387 */ /* 0x000fe40000100a00 */
[----:B0-----:R-:W-:Y:S02]  /*14060*/  STL.64 [R1+0x15c0], R14 ;  /* 0x0015c00e01007387 */ /* 0x001fe40000100a00 */
[----:B------:R0:W-:Y:S02]  /*14070*/  STL.64 [R1+0x15b8], R12 ;  /* 0x0015b80c01007387 */ /* 0x0001e40000100a00 */
[----:B0-----:R-:W2:Y:S01]  /*14080*/  LDL.LU R12, [R1+0x140] ;  /* 0x00014000010c7983 */ /* 0x001ea20000300800 */
[----:B------:R-:W2:Y:S02]  /*14090*/  LDL.LU R13, [R1+0x144] ;  /* 0x00014400010d7983 */ /* 0x000ea40000300800 */
[----:B------:R-:W2:Y:S02]  /*140a0*/  LDL.LU R14, [R1+0x148] ;  /* 0x00014800010e7983 */ /* 0x000ea40000300800 */
[----:B------:R-:W2:Y:S01]  /*140b0*/  LDL.LU R15, [R1+0x14c] ;  /* 0x00014c00010f7983 */ /* 0x000ea20000300800 */
[----:B---3--:R-:W-:Y:S01]  /*140c0*/  HMMA.16816.F32.BF16 R8, R20, R4, R24 ;  /* 0x000000041408723c */ /* 0x008fe20000041818 */
[----:B------:R-:W-:Y:S04]  /*140d0*/  LDSM.16.MT88.4 R20, [R29+0x4280] ;  /* 0x004280001d14783b */ /* 0x000fe80000004200 */
[----:B--2---:R0:W-:Y:S01]  /*140e0*/  STL.64 [R1+0x1648], R14 ;  /* 0x0016480e01007387 */ /* 0x0041e20000100a00 */
[----:B------:R1:W-:Y:S03]  /*140f0*/  STL.64 [R1+0x1640], R12 ;  /* 0x0016400c01007387 */ /* 0x0003e60000100a00 */
[----:B0-----:R-:W2:Y:S04]  /*14100*/  LDL R14, [R1+0x58] ;  /* 0x00005800010e7983 */ /* 0x001ea80000100800 */
[----:B------:R-:W2:Y:S01]  /*14110*/  LDL R15, [R1+0x5c] ;  /* 0x00005c00010f7983 */ /* 0x000ea20000100800 */
[----:B-1----:R-:W-:-:S02]  /*14120*/  IMAD.MOV.U32 R12, RZ, RZ, R17 ;  /* 0x000000ffff0c7224 */ /* 0x002fc400078e0011 */
[----:B------:R-:W-:Y:S02]  /*14130*/  IMAD.MOV.U32 R13, RZ, RZ, R16 ;  /* 0x000000ffff0d7224 */ /* 0x000fe400078e0010 */
[----:B------:R-:W0:Y:S04]  /*14140*/  LDSM.16.MT88.4 R16, [R29+0x4200] ;  /* 0x004200001d10783b */ /* 0x000e280000004200 */
[----:B--2---:R-:W-:Y:S01]  /*14150*/  STL.64 [R1+0x16b8], R14 ;  /* 0x0016b80e01007387 */ /* 0x004fe20000100a00 */
[----:B------:R-:W-:Y:S02]  /*14160*/  STL.64 [R1+0x16b0], R12 ;  /* 0x0016b00c01007387 */ /* 0x000fe40000100a00 */
[----:B0-----:R-:W-:Y:S02]  /*14170*/  STL.64 [R1+0x1570], R18 ;  /* 0x0015701201007387 */ /* 0x001fe40000100a00 */
[----:B------:R0:W-:Y:S02]  /*14180*/  STL.64 [R1+0x1568], R16 ;  /* 0x0015681001007387 */ /* 0x0001e40000100a00 */
[----:B0-----:R-:W2:Y:S01]  /*14190*/  LDL.LU.64 R16, [R1+0x70] ;  /* 0x0000700001107983 */ /* 0x001ea20000300a00 */
[----:B------:R-:W3:Y:S02]  /*141a0*/  LDL.64 R18, [R1+0x78] ;  /* 0x0000780001127983 */ /* 0x000ee40000100a00 */
[----:B----4-:R-:W-:Y:S02]  /*141b0*/  STL.64 [R1+0x16a8], R6 ;  /* 0x0016a80601007387 */ /* 0x010fe40000100a00 */
[----:B------:R-:W-:Y:S01]  /*141c0*/  STL.64 [R1+0x16a0], R4 ;  /* 0x0016a00401007387 */ /* 0x000fe20000100a00 */
[----:B------:R-:W-:Y:S01]  /*141d0*/  STL.64 [R1+0x2a0], R8 ;  /* 0x0002a00801007387 */ /* 0x000fe20000100a00 */
[----:B------:R-:W-:Y:S02]  /*141e0*/  STL.64 [R1+0x2a8], R10 ;  /* 0x0002a80a01007387 */ /* 0x000fe40000100a00 */
[----:B------:R-:W-:Y:S02]  /*141f0*/  STL.64 [R1+0x1530], R22 ;  /* 0x0015301601007387 */ /* 0x000fe40000100a00 */
[----:B------:R0:W-:Y:S02]  /*14200*/  STL.64 [R1+0x1528], R20 ;  /* 0x0015281401007387 */ /* 0x0001e40000100a00 */
[----:B0-----:R-:W4:Y:S01]  /*14210*/  LDL.LU R20, [R1+0xf0] ;  /* 0x0000f00001147983 */ /* 0x001f220000300800 */
[----:B------:R-:W4:Y:S02]  /*14220*/  LDL.LU R21, [R1+0xf4] ;  /* 0x0000f40001157983 */ /* 0x000f240000300800 */
[----:B------:R-:W2:Y:S02]  /*14230*/  LDL.LU R22, [R1+0xf8] ;  /* 0x0000f80001167983 */ /* 0x000ea40000300800 */
[----:B------:R-:W2:Y:S01]  /*14240*/  LDL.LU R23, [R1+0xfc] ;  /* 0x0000fc0001177983 */ /* 0x000ea20000300800 */
[----:B------:R-:W3:Y:S01]  /*14250*/  LDL.LU R24, [R1] ;  /* 0x0000000001187983 */ /* 0x000ee20000300800 */
[----:B------:R-:W3:Y:S02]  /*14260*/  LDL.LU R25, [R1+0x4] ;  /* 0x0000040001197983 */ /* 0x000ee40000300800 */
[----:B------:R-:W3:Y:S02]  /*14270*/  LDL.LU R26, [R1+0x8] ;  /* 0x00000800011a7983 */ /* 0x000ee40000300800 */
[----:B------:R-:W3:Y:S01]  /*14280*/  LDL.LU R27, [R1+0xc] ;  /* 0x00000c00011b7983 */ /* 0x000ee20000300800 */
[----:B--2---:R-:W-:Y:S01]  /*14290*/  STL.64 [R1+0x1618], R22 ;  /* 0x0016181601007387 */ /* 0x004fe20000100a00 */
[----:B----4-:R0:W-:Y:S03]  /*142a0*/  STL.64 [R1+0x1610], R20 ;  /* 0x0016101401007387 */ /* 0x0101e60000100a00 */
[----:B0-----:R-:W2:Y:S01]  /*142b0*/  LDL.LU R20, [R1+0x120] ;  /* 0x0001200001147983 */ /* 0x001ea20000300800 */
[----:B------:R-:W2:Y:S02]  /*142c0*/  LDL.LU R21, [R1+0x124] ;  /* 0x0001240001157983 */ /* 0x000ea40000300800 */
[----:B------:R-:W4:Y:S02]  /*142d0*/  LDL.LU R22, [R1+0x128] ;  /* 0x0001280001167983 */ /* 0x000f240000300800 */
[----:B------:R-:W4:Y:S01]  /*142e0*/  LDL.LU R23, [R1+0x12c] ;  /* 0x00012c0001177983 */ /* 0x000f220000300800 */
[----:B------:R-:W3:Y:S01]  /*142f0*/  LDL.LU.64 R8, [R1+0x230] ;  /* 0x0002300001087983 */ /* 0x000ee20000300a00 */
[----:B------:R-:W3:Y:S03]  /*14300*/  LDL.LU.64 R10, [R1+0x238] ;  /* 0x00023800010a7983 */ /* 0x000ee60000300a00 */
[----:B----4-:R-:W-:Y:S01]  /*14310*/  STL.64 [R1+0x1628], R22 ;  /* 0x0016281601007387 */ /* 0x010fe20000100a00 */
[----:B--2---:R0:W-:Y:S03]  /*14320*/  STL.64 [R1+0x1620], R20 ;  /* 0x0016201401007387 */ /* 0x0041e60000100a00 */
[----:B0-----:R-:W2:Y:S01]  /*14330*/  LDL.LU R20, [R1+0x130] ;  /* 0x0001300001147983 */ /* 0x001ea20000300800 */
[----:B------:R-:W2:Y:S02]  /*14340*/  LDL.LU R21, [R1+0x134] ;  /* 0x0001340001157983 */ /* 0x000ea40000300800 */
[----:B------:R-:W4:Y:S02]  /*14350*/  LDL.LU R22, [R1+0x138] ;  /* 0x0001380001167983 */ /* 0x000f240000300800 */
[----:B------:R-:W4:Y:S02]  /*14360*/  LDL.LU R23, [R1+0x13c] ;  /* 0x00013c0001177983 */ /* 0x000f240000300800 */
[----:B----4-:R-:W-:Y:S01]  /*14370*/  STL.64 [R1+0x1658], R22 ;  /* 0x0016581601007387 */ /* 0x010fe20000100a00 */
[----:B--2---:R0:W-:Y:S03]  /*14380*/  STL.64 [R1+0x1650], R20 ;  /* 0x0016501401007387 */ /* 0x0041e60000100a00 */
[----:B0-----:R-:W2:Y:S01]  /*14390*/  LDL.LU R20, [R1+0x150] ;  /* 0x0001500001147983 */ /* 0x001ea20000300800 */
[----:B------:R-:W2:Y:S02]  /*143a0*/  LDL.LU R21, [R1+0x154] ;  /* 0x0001540001157983 */ /* 0x000ea40000300800 */
[----:B------:R-:W4:Y:S02]  /*143b0*/  LDL.LU R22, [R1+0x158] ;  /* 0x0001580001167983 */ /* 0x000f240000300800 */
[----:B------:R-:W4:Y:S01]  /*143c0*/  LDL.LU R23, [R1+0x15c] ;  /* 0x00015c0001177983 */ /* 0x000f220000300800 */
[----:B------:R-:W2:Y:S01]  /*143d0*/  LDL.LU.64 R12, [R1+0x1e0] ;  /* 0x0001e000010c7983 */ /* 0x000ea20000300a00 */
[----:B------:R-:W3:Y:S02]  /*143e0*/  LDL.LU.64 R14, [R1+0x1e8] ;  /* 0x0001e800010e7983 */ /* 0x000ee40000300a00 */
[----:B------:R-:W3:Y:S02]  /*143f0*/  LDL.LU.64 R4, [R1+0x90] ;  /* 0x0000900001047983 */ /* 0x000ee40000300a00 */
[----:B------:R-:W3:Y:S01]  /*14400*/  LDL.LU.64 R6, [R1+0x98] ;  /* 0x0000980001067983 */ /* 0x000ee20000300a00 */
[----:B----4-:R-:W-:Y:S01]  /*14410*/  STL.64 [R1+0x1668], R22 ;  /* 0x0016681601007387 */ /* 0x010fe20000100a00 */
[----:B--2---:R0:W-:Y:S03]  /*14420*/  STL.64 [R1+0x1660], R20 ;  /* 0x0016601401007387 */ /* 0x0041e60000100a00 */
[----:B0-----:R-:W2:Y:S01]  /*14430*/  LDL.LU R20, [R1+0x160] ;  /* 0x0001600001147983 */ /* 0x001ea20000300800 */
[----:B------:R-:W2:Y:S02]  /*14440*/  LDL.LU R21, [R1+0x164] ;  /* 0x0001640001157983 */ /* 0x000ea40000300800 */
[----:B------:R-:W4:Y:S02]  /*14450*/  LDL.LU R22, [R1+0x168] ;  /* 0x0001680001167983 */ /* 0x000f240000300800 */
[----:B------:R-:W4:Y:S01]  /*14460*/  LDL.LU R23, [R1+0x16c] ;  /* 0x00016c0001177983 */ /* 0x000f220000300800 */
[C---:B---3--:R-:W-:Y:S01]  /*14470*/  HMMA.16816.F32.BF16 R8, R24.reuse, R16, R8 ;  /* 0x000000101808723c */ /* 0x048fe20000041808 */
[----:B----4-:R-:W-:Y:S01]  /*14480*/  STL.64 [R1+0x1678], R22 ;  /* 0x0016781601007387 */ /* 0x010fe20000100a00 */
[----:B--2---:R0:W-:Y:S03]  /*14490*/  STL.64 [R1+0x1670], R20 ;  /* 0x0016701401007387 */ /* 0x0041e60000100a00 */
[----:B0-----:R-:W2:Y:S01]  /*144a0*/  LDL.LU R20, [R1+0x170] ;  /* 0x0001700001147983 */ /* 0x001ea20000300800 */
[----:B------:R-:W2:Y:S02]  /*144b0*/  LDL.LU R21, [R1+0x174] ;  /* 0x0001740001157983 */ /* 0x000ea40000300800 */
[----:B------:R-:W3:Y:S02]  /*144c0*/  LDL.LU R22, [R1+0x178] ;  /* 0x0001780001167983 */ /* 0x000ee40000300800 */
[----:B------:R-:W3:Y:S02]  /*144d0*/  LDL.LU R23, [R1+0x17c] ;  /* 0x00017c0001177983 */ /* 0x000ee40000300800 */
[----:B---3--:R-:W-:Y:S01]  /*144e0*/  STL.64 [R1+0x1698], R22 ;  /* 0x0016981601007387 */ /* 0x008fe20000100a00 */
[----:B--2---:R0:W-:Y:S03]  /*144f0*/  STL.64 [R1+0x1690], R20 ;  /* 0x0016901401007387 */ /* 0x0041e60000100a00 */
[----:B0-----:R-:W2:Y:S01]  /*14500*/  LDL.LU.64 R20, [R1+0x1c0] ;  /* 0x0001c00001147983 */ /* 0x001ea20000300a00 */
[----:B------:R-:W2:Y:S06]  /*14510*/  LDL.LU.64 R22, [R1+0x1c8] ;  /* 0x0001c80001167983 */ /* 0x000eac0000300a00 */
[----:B------:R-:W-:Y:S02]  /*14520*/  STL.64 [R1+0x2d0], R8 ;  /* 0x0002d00801007387 */ /* 0x000fe40000100a00 */
[----:B------:R0:W-:Y:S02]  /*14530*/  STL.64 [R1+0x2d8], R10 ;  /* 0x0002d80a01007387 */ /* 0x0001e40000100a00 */
[----:B0-----:R-:W3:Y:S01]  /*14540*/  LDL.LU.64 R10, [R1+0x16c8] ;  /* 0x0016c800010a7983 */ /* 0x001ee20000300a00 */
[----:B------:R-:W4:Y:S02]  /*14550*/  LDL.LU.64 R8, [R1+0x16c0] ;  /* 0x0016c00001087983 */ /* 0x000f240000300a00 */
[C---:B----4-:R-:W-:Y:S11]  /*14560*/  HMMA.16816.F32.BF16 R12, R24.reuse, R8, R12 ;  /* 0x00000008180c723c */ /* 0x050ff6000004180c */
[----:B------:R-:W-:Y:S11]  /*14570*/  @!UPT UIADD3 URZ, URZ, URZ, URZ ;  /* 0x0000003f3f3ff290 */ /* 0x000ff6000fffe03f */
[----:B------:R-:W-:Y:S01]  /*14580*/  @!UPT UIADD3 URZ, URZ, URZ, URZ ;  /* 0x0000003f3f3ff290 */ /* 0x000fe2000fffe03f */
[----:B------:R-:W-:Y:S01]  /*14590*/  STL.64 [R1+0x2c0], R12 ;  /* 0x0002c00c01007387 */ /* 0x000fe20000100a00 */
[----:B------:R0:W-:Y:S03]  /*145a0*/  STL.64 [R1+0x2c8], R14 ;  /* 0x0002c80e01007387 */ /* 0x0001e60000100a00 */
[----:B0-----:R-:W4:Y:S01]  /*145b0*/  LDL.LU.64 R14, [R1+0x16b8] ;  /* 0x0016b800010e7983 */ /* 0x001f220000300a00 */
[----:B------:R-:W2:Y:S02]  /*145c0*/  LDL.LU.64 R12, [R1+0x16b0] ;  /* 0x0016b000010c7983 */ /* 0x000ea40000300a00 */
[C---:B--2---:R-:W-:Y:S11]  /*145d0*/  HMMA.16816.F32.BF16 R4, R24.reuse, R12, R4 ;  /* 0x0000000c1804723c */ /* 0x044ff60000041804 */
[----:B------:R-:W-:Y:S11]  /*145e0*/  @!UPT UIADD3 URZ, URZ, URZ, URZ ;  /* 0x0000003f3f3ff290 */ /* 0x000ff6000fffe03f */
[----:B------:R-:W-:Y:S01]  /*145f0*/  @!UPT UIADD3 URZ, URZ, URZ, URZ ;  /* 0x0000003f3f3ff290 */ /* 0x000fe2000fffe03f */
[----:B------:R-:W-:Y:S01]  /*14600*/  STL.64 [R1+0x2b0], R4 ;  /* 0x0002b00401007387 */ /* 0x000fe20000100a00 */
[----:B------:R-:W-:Y:S02]  /*14610*/  STL.64 [R1+0x2b8], R6 ;  /* 0x0002b80601007387 */ /* 0x000fe40000100a00 */
[----:B------:R-:W0:Y:S02]  /*14620*/  LDSM.16.MT88.4 R4, [R29+0x4300] ;  /* 0x004300001d04783b */ /* 0x000e240000004200 */
[----:B0-----:R-:W-:Y:S02]  /*14630*/  STL.64 [R1+0x90], R4 ;  /* 0x0000900401007387 */ /* 0x001fe40000100a00 */
[----:B------:R0:W-:Y:S02]  /*14640*/  STL.64 [R1+0x98], R6 ;  /* 0x0000980601007387 */ /* 0x0001e40000100a00 */
[----:B0-----:R-:W2:Y:S01]  /*14650*/  LDL.LU.64 R6, [R1+0x16a8] ;  /* 0x0016a80001067983 */ /* 0x001ea20000300a00 */
[----:B------:R-:W2:Y:S02]  /*14660*/  LDL.LU.64 R4, [R1+0x16a0] ;  /* 0x0016a00001047983 */ /* 0x000ea40000300a00 */
[----:B--2---:R-:W-:Y:S01]  /*14670*/  HMMA.16816.F32.BF16 R24, R24, R4, R20 ;  /* 0x000000041818723c */ /* 0x004fe20000041814 */
[----:B------:R-:W2:Y:S01]  /*14680*/  LDL.LU.64 R22, [R1+0x1698] ;  /* 0x0016980001167983 */ /* 0x000ea20000300a00 */
[----:B------:R-:W2:Y:S11]  /*14690*/  LDL.LU.64 R20, [R1+0x1690] ;  /* 0x0016900001147983 */ /* 0x000eb60000300a00 */
[----:B------:R-:W-:Y:S10]  /*146a0*/  @!UPT UIADD3 URZ, URZ, URZ, URZ ;  /* 0x0000003f3f3ff290 */ /* 0x000ff4000fffe03f */
        /* <DEDUP_REMOVED lines=16> */
[----:B0-----:R-:W4:Y:S01]  /*147b0*/  LDL.LU.64 R22, [R1+0x1668] ;  /* 0x0016680001167983 */ /* 0x001f220000300a00 */
[----:B------:R-:W4:Y:S02]  /*147c0*/  LDL.LU.64 R20, [R1+0x1660] ;  /* 0x0016600001147983 */ /* 0x000f240000300a00 */
[C---:B----4-:R-:W-:Y:S01]  /*147d0*/  HMMA.16816.F32.BF16 R12, R24.reuse, R14, R20 ;  /* 0x0000000e180c723c */ /* 0x050fe20000041814 */
[----:B------:R-:W2:Y:S01]  /*147e0*/  LDL.LU.64 R22, [R1+0x1658] ;  /* 0x0016580001167983 */ /* 0x000ea20000300a00 */
[----:B------:R-:W2:Y:S11]  /*147f0*/  LDL.LU.64 R20, [R1+0x1650] ;  /* 0x0016500001147983 */ /* 0x000eb60000300a00 */
[----:B------:R-:W-:Y:S10]  /*14800*/  @!UPT UIADD3 URZ, URZ, URZ, URZ ;  /* 0x0000003f3f3ff290 */ /* 0x000ff4000fffe03f */
[----:B------:R-:W-:Y:S01]  /*14810*/  STL.64 [R1+0x2f0], R12 ;  /* 0x0002f00c01007387 */ /* 0x000fe20000100a00 */
[----:B------:R0:W-:Y:S03]  /*14820*/  STL.64 [R1+0x2f8], R14 ;  /* 0x0002f80e01007387 */ /* 0x0001e60000100a00 */
[----:B0-----:R-:W3:Y:S01]  /*14830*/  LDL.LU.64 R14, [R1+0x1648] ;  /* 0x00164800010e7983 */ /* 0x001ee20000300a00 */
[----:B------:R-:W3:Y:S02]  /*14840*/  LDL.LU.64 R12, [R1+0x1640] ;  /* 0x00164000010c7983 */ /* 0x000ee40000300a00 */
[----:B---3--:R-:W-:Y:S07]  /*14850*/  HMMA.16816.F32.BF16 R24, R24, R6, R12 ;  /* 0x000000061818723c */ /* 0x008fee000004180c */
[----:B------:R-:W-:-:S02]  /*14860*/  IMAD.MOV.U32 R15, RZ, RZ, R6 ;  /* 0x000000ffff0f7224 */ /* 0x000fc400078e0006 */
[----:B------:R-:W-:Y:S11]  /*14870*/  IMAD.MOV.U32 R14, RZ, RZ, R7 ;  /* 0x000000ffff0e7224 */ /* 0x000ff600078e0007 */
[----:B------:R-:W-:Y:S03]  /*14880*/  @!UPT UIADD3 URZ, URZ, URZ, URZ ;  /* 0x0000003f3f3ff290 */ /* 0x000fe6000fffe03f */
[----:B------:R-:W-:Y:S01]  /*14890*/  STL.64 [R1+0x270], R24 ;  /* 0x0002701801007387 */ /* 0x000fe20000100a00 */
[----:B------:R0:W-:Y:S02]  /*148a0*/  STL.64 [R1+0x278], R26 ;  /* 0x0002781a01007387 */ /* 0x0001e40000100a00 */
[----:B------:R-:W2:Y:S02]  /*148b0*/  LDL.LU.64 R6, [R1+0x1638] ;  /* 0x0016380001067983 */ /* 0x000ea40000300a00 */
[----:B------:R-:W2:Y:S01]  /*148c0*/  LDL.LU.64 R4, [R1+0x1630] ;  /* 0x0016300001047983 */ /* 0x000ea20000300a00 */
[----:B0-----:R-:W3:Y:S01]  /*148d0*/  LDL.LU.64 R26, [R1+0x58] ;  /* 0x00005800011a7983 */ /* 0x001ee20000300a00 */
        /* <DEDUP_REMOVED lines=16> */
[----:B------:R-:W3:Y:S02]  /*149e0*/  LDL.LU.64 R10, [R1+0x1608] ;  /* 0x00160800010a7983 */ /* 0x000ee40000300a00 */
[----:B------:R-:W3:Y:S02]  /*149f0*/  LDL.LU.64 R8, [R1+0x1600] ;  /* 0x0016000001087983 */ /* 0x000ee40000300a00 */
[----:B---3--:R-:W-:Y:S11]  /*14a00*/  HMMA.16816.F32.BF16 R8, R4, R26, R8 ;  /* 0x0000001a0408723c */ /* 0x008ff60000041808 */
[----:B------:R-:W-:Y:S11]  /*14a10*/  @!UPT UIADD3 URZ, URZ, URZ, URZ ;  /* 0x0000003f3f3ff290 */ /* 0x000ff6000fffe03f */
[----:B------:R-:W-:Y:S01]  /*14a20*/  @!UPT UIADD3 URZ, URZ, URZ, URZ ;  /* 0x0000003f3f3ff290 */ /* 0x000fe2000fffe03f */
[----:B------:R-:W-:Y:S01]  /*14a30*/  STL.64 [R1+0x240], R8 ;  /* 0x0002400801007387 */ /* 0x000fe20000100a00 */
[----:B------:R0:W-:Y:S03]  /*14a40*/  STL.64 [R1+0x248], R10 ;  /* 0x0002480a01007387 */ /* 0x0001e60000100a00 */
[----:B0-----:R-:W3:Y:S01]  /*14a50*/  LDL.LU.64 R10, [R1+0x15f8] ;  /* 0x0015f800010a7983 */ /* 0x001ee20000300a00 */
[----:B------:R-:W3:Y:S02]  /*14a60*/  LDL.LU.64 R8, [R1+0x15f0] ;  /* 0x0015f00001087983 */ /* 0x000ee40000300a00 */
[----:B------:R0:W-:Y:S02]  /*14a70*/  STL.64 [R1+0x15d8], R26 ;  /* 0x0015d81a01007387 */ /* 0x0001e40000100a00 */
[----:B0-----:R-:W-:Y:S02]  /*14a80*/  IMAD.MOV.U32 R26, RZ, RZ, R15 ;  /* 0x000000ffff1a7224 */ /* 0x001fe400078e000f */
[----:B------:R-:W-:-:S07]  /*14a90*/  IMAD.MOV.U32 R27, RZ, RZ, R14 ;  /* 0x000000ffff1b7224 */ /* 0x000fce00078e000e */
[----:B---3--:R-:W-:Y:S01]  /*14aa0*/  HMMA.16816.F32.BF16 R24, R4, R26, R8 ;  /* 0x0000001a0418723c */ /* 0x008fe20000041808 */
[----:B------:R-:W2:Y:S01]  /*14ab0*/  LDL.LU.64 R10, [R1+0x15e8] ;  /* 0x0015e800010a7983 */ /* 0x000ea20000300a00 */
[----:B------:R-:W2:Y:S02]  /*14ac0*/  LDL.LU.64 R8, [R1+0x15e0] ;  /* 0x0015e00001087983 */ /* 0x000ea40000300a00 */
[----:B------:R-:W3:Y:S02]  /*14ad0*/  LDL.LU.64 R4, [R1+0x90] ;  /* 0x0000900001047983 */ /* 0x000ee40000300a00 */
[----:B------:R-:W4:Y:S11]  /*14ae0*/  LDL.LU.64 R6, [R1+0x98] ;  /* 0x0000980001067983 */ /* 0x000f360000300a00 */
[----:B------:R-:W-:Y:S06]  /*14af0*/  @!UPT UIADD3 URZ, URZ, URZ, URZ ;  /* 0x0000003f3f3ff290 */ /* 0x000fec000fffe03f */
[----:B------:R-:W-:Y:S01]  /*14b00*/  STL.64 [R1+0x230], R24 ;  /* 0x0002301801007387 */ /* 0x000fe20000100a00 */
[----:B------:R-:W-:Y:S03]  /*14b10*/  STL.64 [R1+0x238], R26 ;  /* 0x0002381a01007387 */ /* 0x000fe60000100a00 */
[----:B----4-:R0:W-:Y:S01]  /*14b20*/  STL.64 [R1+0x14f8], R6 ;  /* 0x0014f80601007387 */ /* 0x0101e20000100a00 */
[----:B---3--:R1:W-:Y:S03]  /*14b30*/  STL.64 [R1+0x14f0], R4 ;  /* 0x0014f00401007387 */ /* 0x0083e60000100a00 */
[----:B0-----:R-:W3:Y:S01]  /*14b40*/  LDL.LU.64 R6, [R1+0x48] ;  /* 0x0000480001067983 */ /* 0x001ee20000300a00 */
[----:B--2---:R-:W-:Y:S01]  /*14b50*/  HMMA.16816.F32.BF16 R20, R8, R18, R20 ;  /* 0x000000120814723c */ /* 0x004fe20000041814 */
[----:B-1----:R-:W-:-:S02]  /*14b60*/  IMAD.MOV.U32 R5, RZ, RZ, R18 ;  /* 0x000000ffff057224 */ /* 0x002fc400078e0012 */
[----:B------:R-:W-:Y:S11]  /*14b70*/  IMAD.MOV.U32 R4, RZ, RZ, R19 ;  /* 0x000000ffff047224 */ /* 0x000ff600078e0013 */
[----:B------:R-:W-:Y:S09]  /*14b80*/  @!UPT UIADD3 URZ, URZ, URZ, URZ ;  /* 0x0000003f3f3ff290 */ /* 0x000ff2000fffe03f */
[----:B------:R-:W-:Y:S01]  /*14b90*/  STL.64 [R1+0x210], R20 ;  /* 0x0002101401007387 */ /* 0x000fe20000100a00 */
[----:B------:R-:W-:Y:S03]  /*14ba0*/  STL.64 [R1+0x218], R22 ;  /* 0x0002181601007387 */ /* 0x000fe60000100a00 */
[----:B---3--:R-:W-:Y:S01]  /*14bb0*/  STL.64 [R1+0x15d0], R6 ;  /* 0x0015d00601007387 */ /* 0x008fe20000100a00 */
[----:B------:R-:W-:Y:S02]  /*14bc0*/  STL.64 [R1+0x15c8], R4 ;  /* 0x0015c80401007387 */ /* 0x000fe40000100a00 */
[----:B------:R-:W2:Y:S02]  /*14bd0*/  LDL.LU R16, [R1+0x30] ;  /* 0x0000300001107983 */ /* 0x000ea40000300800 */
[----:B------:R-:W2:Y:S01]  /*14be0*/  LDL.LU R17, [R1+0x34] ;  /* 0x0000340001117983 */ /* 0x000ea20000300800 */
[----:B------:R-:W3:Y:S01]  /*14bf0*/  LDL.LU R18, [R1+0x38] ;  /* 0x0000380001127983 */ /* 0x000ee20000300800 */
[----:B------:R-:W3:Y:S03]  /*14c00*/  LDL.LU R19, [R1+0x3c] ;  /* 0x00003c0001137983 */ /* 0x000ee60000300800 */
[----:B---3--:R-:W-:Y:S01]  /*14c10*/  STL.64 [R1+0x1580], R18 ;  /* 0x0015801201007387 */ /* 0x008fe20000100a00 */
[----:B--2---:R0:W-:Y:S03]  /*14c20*/  STL.64 [R1+0x1578], R16 ;  /* 0x0015781001007387 */ /* 0x0041e60000100a00 */
[----:B0-----:R-:W2:Y:S01]  /*14c30*/  LDL.LU R16, [R1+0x80] ;  /* 0x0000800001107983 */ /* 0x001ea20000300800 */
[----:B------:R-:W2:Y:S02]  /*14c40*/  LDL.LU R17, [R1+0x84] ;  /* 0x0000840001117983 */ /* 0x000ea40000300800 */
[----:B------:R-:W3:Y:S02]  /*14c50*/  LDL.LU R18, [R1+0x88] ;  /* 0x0000880001127983 */ /* 0x000ee40000300800 */
[----:B------:R-:W3:Y:S02]  /*14c60*/  LDL.LU R19, [R1+0x8c] ;  /* 0x00008c0001137983 */ /* 0x000ee40000300800 */
[----:B---3--:R0:W-:Y:S01]  /*14c70*/  STL.64 [R1+0x1590], R18 ;  /* 0x0015901201007387 */ /* 0x0081e20000100a00 */
[----:B--2---:R-:W-:Y:S02]  /*14c80*/  STL.64 [R1+0x1588], R16 ;  /* 0x0015881001007387 */ /* 0x004fe40000100a00 */
[----:B------:R-:W2:Y:S02]  /*14c90*/  LDL.LU R20, [R1+0x190] ;  /* 0x0001900001147983 */ /* 0x000ea40000300800 */
[----:B------:R-:W2:Y:S01]  /*14ca0*/  LDL.LU R21, [R1+0x194] ;  /* 0x0001940001157983 */ /* 0x000ea20000300800 */
[----:B------:R-:W3:Y:S01]  /*14cb0*/  LDL.LU R22, [R1+0x198] ;  /* 0x0001980001167983 */ /* 0x000ee20000300800 */
[----:B------:R-:W3:Y:S02]  /*14cc0*/  LDL.LU R23, [R1+0x19c] ;  /* 0x00019c0001177983 */ /* 0x000ee40000300800 */
[----:B0-----:R-:W-:-:S02]  /*14cd0*/  IMAD.MOV.U32 R19, RZ, RZ, R12 ;  /* 0x000000ffff137224 */ /* 0x001fc400078e000c */
[----:B------:R-:W-:Y:S01]  /*14ce0*/  IMAD.MOV.U32 R18, RZ, RZ, R13 ;  /* 0x000000ffff127224 */ /* 0x000fe200078e000d */
        /* <DEDUP_REMOVED lines=12> */
[----:B---3--:R-:W-:Y:S01]  /*14db0*/  STL.64 [R1+0x1540], R22 ;  /* 0x0015401601007387 */ /* 0x008fe20000100a00 */
[----:B--2---:R0:W-:Y:S03]  /*14dc0*/  STL.64 [R1+0x1538], R20 ;  /* 0x0015381401007387 */ /* 0x0041e60000100a00 */
[----:B0-----:R-:W2:Y:S01]  /*14dd0*/  LDL.LU R20, [R1+0x1a0] ;  /* 0x0001a00001147983 */ /* 0x001ea20000300800 */
[----:B------:R-:W2:Y:S02]  /*14de0*/  LDL.LU R21, [R1+0x1a4] ;  /* 0x0001a40001157983 */ /* 0x000ea40000300800 */
[----:B------:R-:W3:Y:S02]  /*14df0*/  LDL.LU R22, [R1+0x1a8] ;  /* 0x0001a80001167983 */ /* 0x000ee40000300800 */
[----:B------:R-:W3:Y:S02]  /*14e00*/  LDL.LU R23, [R1+0x1ac] ;  /* 0x0001ac0001177983 */ /* 0x000ee40000300800 */
        /* <DEDUP_REMOVED lines=11> */
[----:B------:R-:W3:Y:S01]  /*14ec0*/  LDL.LU R23, [R1+0x2c] ;  /* 0x00002c0001177983 */ /* 0x000ee20000300800 */
[C---:B----4-:R-:W-:Y:S01]  /*14ed0*/  HMMA.16816.F32.BF16 R24, R8.reuse, R18, R24 ;  /* 0x000000120818723c */ /* 0x050fe20000041818 */
        /* <DEDUP_REMOVED lines=10> */
[----:B------:R-:W2:Y:S02]  /*14f80*/  LDL.LU R22, [R1+0xb8] ;  /* 0x0000b80001167983 */ /* 0x000ea40000300800 */
[----:B------:R-:W2:Y:S02]  /*14f90*/  LDL.LU R23, [R1+0xbc] ;  /* 0x0000bc0001177983 */ /* 0x000ea40000300800 */
[----:B------:R-:W-:Y:S01]  /*14fa0*/  STL.64 [R1+0x1e0], R24 ;  /* 0x0001e01801007387 */ /* 0x000fe20000100a00 */
[----:B------:R0:W-:Y:S03]  /*14fb0*/  STL.64 [R1+0x1e8], R26 ;  /* 0x0001e81a01007387 */ /* 0x0001e60000100a00 */
[----:B0-----:R-:W3:Y:S02]  /*14fc0*/  LDL.LU.64 R26, [R1+0x15d8] ;  /* 0x0015d800011a7983 */ /* 0x001ee40000300a00 */
[C---:B---3--:R-:W-:Y:S11]  /*14fd0*/  HMMA.16816.F32.BF16 R4, R8.reuse, R26, R4 ;  /* 0x0000001a0804723c */ /* 0x048ff60000041804 */
[----:B------:R-:W-:Y:S11]  /*14fe0*/  @!UPT UIADD3 URZ, URZ, URZ, URZ ;  /* 0x0000003f3f3ff290 */ /* 0x000ff6000fffe03f */
[----:B------:R-:W-:Y:S01]  /*14ff0*/  @!UPT UIADD3 URZ, URZ, URZ, URZ ;  /* 0x0000003f3f3ff290 */ /* 0x000fe2000fffe03f */
[----:B------:R-:W-:Y:S01]  /*15000*/  STL.64 [R1+0x1c0], R4 ;  /* 0x0001c00401007387 */ /* 0x000fe20000100a00 */
[----:B------:R0:W-:Y:S03]  /*15010*/  STL.64 [R1+0x1c8], R6 ;  /* 0x0001c80601007387 */ /* 0x0001e60000100a00 */
[----:B0-----:R-:W3:Y:S01]  /*15020*/  LDL.LU.64 R6, [R1+0x15d0] ;  /* 0x0015d00001067983 */ /* 0x001ee20000300a00 */
[----:B------:R-:W4:Y:S01]  /*15030*/  LDL.LU.64 R4, [R1+0x15c8] ;  /* 0x0015c80001047983 */ /* 0x000f220000300a00 */
[----:B---3--:R-:W-:Y:S02]  /*15040*/  HMMA.16816.F32.BF16 R8, R8, R6, R12 ;  /* 0x000000060808723c */ /* 0x008fe4000004180c */
[----:B------:R-:W2:Y:S01]  /*15050*/  LDL.LU.64 R14, [R1+0x15c0] ;  /* 0x0015c000010e7983 */ /* 0x000ea20000300a00 */
[----:B------:R-:W2:Y:S11]  /*15060*/  LDL.LU.64 R12, [R1+0x15b8] ;  /* 0x0015b800010c7983 */ /* 0x000eb60000300a00 */
[----:B------:R-:W-:Y:S09]  /*15070*/  @!UPT UIADD3 URZ, URZ, URZ, URZ ;  /* 0x0000003f3f3ff290 */ /* 0x000ff2000fffe03f */
[----:B------:R-:W-:Y:S01]  /*15080*/  STL.64 [R1+0x160], R8 ;  /* 0x0001600801007387 */ /* 0x000fe20000100a00 */
[----:B------:R4:W-:Y:S02]  /*15090*/  STL.64 [R1+0x168], R10 ;  /* 0x0001680a01007387 */ /* 0x0009e40000100a00 */
[----:B----4-:R-:W-:Y:S02]  /*150a0*/  IMAD.MOV.U32 R10, RZ, RZ, R5 ;  /* 0x000000ffff0a7224 */ /* 0x010fe400078e0005 */
[----:B------:R-:W-:-:S07]  /*150b0*/  IMAD.MOV.U32 R11, RZ, RZ, R4 ;  /* 0x000000ffff0b7224 */ /* 0x000fce00078e0004 */
[C---:B--2---:R-:W-:Y:S11]  /*150c0*/  HMMA.16816.F32.BF16 R20, R12.reuse, R10, R20 ;  /* 0x0000000a0c14723c */ /* 0x044ff60000041814 */
[----:B------:R-:W-:Y:S11]  /*150d0*/  @!UPT UIADD3 URZ, URZ, URZ, URZ ;  /* 0x0000003f3f3ff290 */ /* 0x000ff6000fffe03f */
[----:B------:R-:W-:Y:S01]  /*150e0*/  @!UPT UIADD3 URZ, URZ, URZ, URZ ;  /* 0x0000003f3f3ff290 */ /* 0x000fe2000fffe03f */
[----:B------:R-:W-:Y:S01]  /*150f0*/  STL.64 [R1+0x150], R20 ;  /* 0x0001501401007387 */ /* 0x000fe20000100a00 */
[----:B------:R0:W-:Y:S03]  /*15100*/  STL.64 [R1+0x158], R22 ;  /* 0x0001581601007387 */ /* 0x0001e60000100a00 */
[----:B0-----:R-:W2:Y:S01]  /*15110*/  LDL.LU.64 R22, [R1+0x15b0] ;  /* 0x0015b00001167983 */ /* 0x001ea20000300a00 */
[----:B------:R-:W2:Y:S02]  /*15120*/  LDL.LU.64 R20, [R1+0x15a8] ;  /* 0x0015a80001147983 */ /* 0x000ea40000300a00 */
[C---:B--2---:R-:W-:Y:S01]  /*15130*/  HMMA.16816.F32.BF16 R16, R12.reuse, R18, R20 ;  /* 0x000000120c10723c */ /* 0x044fe20000041814 */
[----:B------:R-:W2:Y:S01]  /*15140*/  LDL.LU.64 R22, [R1+0x15a0] ;  /* 0x0015a00001167983 */ /* 0x000ea20000300a00 */
[----:B------:R-:W2:Y:S11]  /*15150*/  LDL.LU.64 R20, [R1+0x1598] ;  /* 0x0015980001147983 */ /* 0x000eb60000300a00 */
[----:B------:R-:W-:Y:S10]  /*15160*/  @!UPT UIADD3 URZ, URZ, URZ, URZ ;  /* 0x0000003f3f3ff290 */ /* 0x000ff4000fffe03f */
        /* <DEDUP_REMOVED lines=9> */
[----:B0-----:R-:W3:Y:S01]  /*15200*/  LDL.LU.64 R18, [R1+0x1580] ;  /* 0x0015800001127983 */ /* 0x001ee20000300a00 */
[----:B------:R-:W3:Y:S02]  /*15210*/  LDL.LU.64 R16, [R1+0x1578] ;  /* 0x0015780001107983 */ /* 0x000ee40000300a00 */
[----:B---3--:R-:W-:Y:S01]  /*15220*/  HMMA.16816.F32.BF16 R12, R12, R6, R16 ;  /* 0x000000060c0c723c */ /* 0x008fe20000041810 */
[----:B------:R-:W2:Y:S01]  /*15230*/  LDL.LU.64 R18, [R1+0x1570] ;  /* 0x0015700001127983 */ /* 0x000ea20000300a00 */
[----:B------:R-:W2:Y:S11]  /*15240*/  LDL.LU.64 R16, [R1+0x1568] ;  /* 0x0015680001107983 */ /* 0x000eb60000300a00 */
[----:B------:R-:W-:Y:S10]  /*15250*/  @!UPT UIADD3 URZ, URZ, URZ, URZ ;  /* 0x0000003f3f3ff290 */ /* 0x000ff4000fffe03f */
[----:B------:R0:W-:Y:S01]  /*15260*/  STL.64 [R1+0x120], R12 ;  /* 0x0001200c01007387 */ /* 0x0001e20000100a00 */
[----:B------:R1:W-:Y:S03]  /*15270*/  STL.64 [R1+0x128], R14 ;  /* 0x0001280e01007387 */ /* 0x0003e60000100a00 */
[----:B0-----:R-:W3:Y:S01]  /*15280*/  LDL.LU R12, [R1+0x1f0] ;  /* 0x0001f000010c7983 */ /* 0x001ee20000300800 */
[----:B------:R-:W3:Y:S02]  /*15290*/  LDL.LU R13, [R1+0x1f4] ;  /* 0x0001f400010d7983 */ /* 0x000ee40000300800 */
[----:B-1----:R-:W4:Y:S02]  /*152a0*/  LDL.LU R14, [R1+0x1f8] ;  /* 0x0001f800010e7983 */ /* 0x002f240000300800 */
[----:B------:R-:W4:Y:S02]  /*152b0*/  LDL.LU R15, [R1+0x1fc] ;  /* 0x0001fc00010f7983 */ /* 0x000f240000300800 */
[----:B----4-:R-:W-:Y:S01]  /*152c0*/  STL.64 [R1+0x1508], R14 ;  /* 0x0015080e01007387 */ /* 0x010fe20000100a00 */
[----:B---3--:R0:W-:Y:S03]  /*152d0*/  STL.64 [R1+0x1500], R12 ;  /* 0x0015000c01007387 */ /* 0x0081e60000100a00 */
[----:B0-----:R-:W3:Y:S01]  /*152e0*/  LDL.LU R12, [R1+0x200] ;  /* 0x00020000010c7983 */ /* 0x001ee20000300800 */
[----:B------:R-:W3:Y:S02]  /*152f0*/  LDL.LU R13, [R1+0x204] ;  /* 0x00020400010d7983 */ /* 0x000ee40000300800 */
[----:B------:R-:W4:Y:S02]  /*15300*/  LDL.LU R14, [R1+0x208] ;  /* 0x00020800010e7983 */ /* 0x000f240000300800 */
[----:B------:R-:W4:Y:S01]  /*15310*/  LDL.LU R15, [R1+0x20c] ;  /* 0x00020c00010f7983 */ /* 0x000f220000300800 */
[C---:B--2---:R-:W-:Y:S01]  /*15320*/  HMMA.16816.F32.BF16 R20, R16.reuse, R10, R20 ;  /* 0x0000000a1014723c */ /* 0x044fe20000041814 */
[----:B----4-:R0:W-:Y:S01]  /*15330*/  STL.64 [R1+0x1518], R14 ;  /* 0x0015180e01007387 */ /* 0x0101e20000100a00 */
[----:B---3--:R-:W-:Y:S03]  /*15340*/  STL.64 [R1+0x1510], R12 ;  /* 0x0015100c01007387 */ /* 0x008fe60000100a00 */
[----:B0-----:R-:W2:Y:S11]  /*15350*/  LDL.LU.64 R14, [R1+0x68] ;  /* 0x00006800010e7983 */ /* 0x001eb60000300a00 */
[----:B------:R-:W-:Y:S07]  /*15360*/  @!UPT UIADD3 URZ, URZ, URZ, URZ ;  /* 0x0000003f3f3ff290 */ /* 0x000fee000fffe03f */
[----:B------:R-:W-:Y:S02]  /*15370*/  STL.64 [R1+0x110], R20 ;  /* 0x0001101401007387 */ /* 0x000fe40000100a00 */
[----:B------:R0:W-:Y:S02]  /*15380*/  STL.64 [R1+0x118], R22 ;  /* 0x0001181601007387 */ /* 0x0001e40000100a00 */
[----:B0-----:R-:W2:Y:S01]  /*15390*/  LDL.LU.64 R22, [R1+0x1560] ;  /* 0x0015600001167983 */ /* 0x001ea20000300a00 */
        /* <DEDUP_REMOVED lines=9> */
[----:B------:R-:W3:Y:S01]  /*15430*/  LDL.LU R12, [R1+0x1b0] ;  /* 0x0001b000010c7983 */ /* 0x000ee20000300800 */
[----:B------:R-:W3:Y:S04]  /*15440*/  LDL.LU R13, [R1+0x1b4] ;  /* 0x0001b400010d7983 */ /* 0x000ee80000300800 */
[----:B0-----:R-:W3:Y:S01]  /*15450*/  LDL.LU R14, [R1+0x1b8] ;  /* 0x0001b800010e7983 */ /* 0x001ee20000300800 */
[----:B------:R-:W3:Y:S01]  /*15460*/  LDL.LU R15, [R1+0x1bc] ;  /* 0x0001bc00010f7983 */ /* 0x000ee20000300800 */
[C---:B--2---:R-:W-:Y:S11]  /*15470*/  HMMA.16816.F32.BF16 R20, R16.reuse, R26, R20 ;  /* 0x0000001a1014723c */ /* 0x044ff60000041814 */
[----:B------:R-:W-:Y:S11]  /*15480*/  @!UPT UIADD3 URZ, URZ, URZ, URZ ;  /* 0x0000003f3f3ff290 */ /* 0x000ff6000fffe03f */
[----:B------:R-:W-:Y:S01]  /*15490*/  @!UPT UIADD3 URZ, URZ, URZ, URZ ;  /* 0x0000003f3f3ff290 */ /* 0x000fe2000fffe03f */
[----:B------:R-:W-:Y:S01]  /*154a0*/  STL.64 [R1+0xf0], R20 ;  /* 0x0000f01401007387 */ /* 0x000fe20000100a00 */
[----:B------:R0:W-:Y:S03]  /*154b0*/  STL.64 [R1+0xf8], R22 ;  /* 0x0000f81601007387 */ /* 0x0001e60000100a00 */
[----:B0-----:R-:W2:Y:S01]  /*154c0*/  LDL.LU.64 R22, [R1+0x1540] ;  /* 0x0015400001167983 */ /* 0x001ea20000300a00 */
[----:B------:R-:W2:Y:S02]  /*154d0*/  LDL.LU.64 R20, [R1+0x1538] ;  /* 0x0015380001147983 */ /* 0x000ea40000300a00 */
[----:B--2---:R-:W-:Y:S01]  /*154e0*/  HMMA.16816.F32.BF16 R16, R16, R6, R20 ;  /* 0x000000061010723c */ /* 0x004fe20000041814 */
[----:B------:R-:W3:Y:S01]  /*154f0*/  LDL.LU.64 R22, [R1+0x1530] ;  /* 0x0015300001167983 */ /* 0x000ee20000300a00 */
[----:B------:R-:W3:Y:S11]  /*15500*/  LDL.LU.64 R20, [R1+0x1528] ;  /* 0x0015280001147983 */ /* 0x000ef60000300a00 */
[----:B------:R-:W-:Y:S10]  /*15510*/  @!UPT UIADD3 URZ, URZ, URZ, URZ ;  /* 0x0000003f3f3ff290 */ /* 0x000ff4000fffe03f */
[----:B------:R0:W-:Y:S01]  /*15520*/  STL.64 [R1+0xe0], R16 ;  /* 0x0000e01001007387 */ /* 0x0001e20000100a00 */
[----:B------:R1:W-:Y:S03]  /*15530*/  STL.64 [R1+0xe8], R18 ;  /* 0x0000e81201007387 */ /* 0x0003e60000100a00 */
[----:B0-----:R-:W2:Y:S01]  /*15540*/  LDL.LU R16, [R1+0x1d0] ;  /* 0x0001d00001107983 */ /* 0x001ea20000300800 */
[----:B------:R-:W2:Y:S02]  /*15550*/  LDL.LU R17, [R1+0x1d4] ;  /* 0x0001d40001117983 */ /* 0x000ea40000300800 */
[----:B-1----:R-:W2:Y:S02]  /*15560*/  LDL.LU R18, [R1+0x1d8] ;  /* 0x0001d80001127983 */ /* 0x002ea40000300800 */
[----:B------:R-:W2:Y:S01]  /*15570*/  LDL.LU R19, [R1+0x1dc] ;  /* 0x0001dc0001137983 */ /* 0x000ea20000300800 */
[C---:B---3--:R-:W-:Y:S11]  /*15580*/  HMMA.16816.F32.BF16 R12, R20.reuse, R10, R12 ;  /* 0x0000000a140c723c */ /* 0x048ff6000004180c */
[----:B------:R-:W-:Y:S11]  /*15590*/  @!UPT UIADD3 URZ, URZ, URZ, URZ ;  /* 0x0000003f3f3ff290 */ /* 0x000ff6000fffe03f */
[----:B------:R-:W-:Y:S01]  /*155a0*/  @!UPT UIADD3 URZ, URZ, URZ, URZ ;  /* 0x0000003f3f3ff290 */ /* 0x000fe2000fffe03f */
[----:B------:R-:W-:Y:S01]  /*155b0*/  STL.64 [R1+0xd0], R12 ;  /* 0x0000d00c01007387 */ /* 0x000fe20000100a00 */
[----:B------:R0:W-:Y:S03]  /*155c0*/  STL.64 [R1+0xd8], R14 ;  /* 0x0000d80e01007387 */ /* 0x0001e60000100a00 */
[----:B0-----:R-:W2:Y:S02]  /*155d0*/  LDL.LU.64 R14, [R1+0x1520] ;  /* 0x00152000010e7983 */ /* 0x001ea40000300a00 */
[C---:B--2---:R-:W-:Y:S11]  /*155e0*/  HMMA.16816.F32.BF16 R16, R20.reuse, R14, R16 ;  /* 0x0000000e1410723c */ /* 0x044ff60000041810 */
[----:B------:R-:W-:Y:S11]  /*155f0*/  @!UPT UIADD3 URZ, URZ, URZ, URZ ;  /* 0x0000003f3f3ff290 */ /* 0x000ff6000fffe03f */
[----:B------:R-:W-:Y:S01]  /*15600*/  @!UPT UIADD3 URZ, URZ, URZ, URZ ;  /* 0x0000003f3f3ff290 */ /* 0x000fe2000fffe03f */
[----:B------:R-:W-:Y:S01]  /*15610*/  STL.64 [R1+0xc0], R16 ;  /* 0x0000c01001007387 */ /* 0x000fe20000100a00 */
[----:B------:R0:W-:Y:S02]  /*15620*/  STL.64 [R1+0xc8], R18 ;  /* 0x0000c81201007387 */ /* 0x0001e40000100a00 */
[----:B0-----:R-:W-:Y:S02]  /*15630*/  IMAD.MOV.U32 R19, RZ, RZ, R14 ;  /* 0x000000ffff137224 */ /* 0x001fe400078e000e */
[----:B------:R-:W-:Y:S02]  /*15640*/  IMAD.MOV.U32 R18, RZ, RZ, R15 ;  /* 0x000000ffff127224 */ /* 0x000fe400078e000f */
[----:B------:R-:W0:Y:S04]  /*15650*/  LDSM.16.MT88.4 R12, [R29+0x4380] ;  /* 0x004380001d0c783b */ /* 0x000e280000004200 */
[----:B0-----:R-:W-:Y:S01]  /*15660*/  STL.64 [R1+0x80], R12 ;  /* 0x0000800c01007387 */ /* 0x001fe20000100a00 */
        /* <DEDUP_REMOVED lines=15> */
[----:B--2---:R-:W-:Y:S07]  /*15760*/  HMMA.16816.F32.BF16 R20, R20, R6, R12 ;  /* 0x000000061414723c */ /* 0x004fee000004180c */
[----:B------:R-:W-:-:S02]  /*15770*/  IMAD.MOV.U32 R13, RZ, RZ, R6 ;  /* 0x000000ffff0d7224 */ /* 0x000fc400078e0006 */
[----:B------:R-:W-:Y:S11]  /*15780*/  IMAD.MOV.U32 R12, RZ, RZ, R7 ;  /* 0x000000ffff0c7224 */ /* 0x000ff600078e0007 */
[----:B------:R-:W-:Y:S03]  /*15790*/  @!UPT UIADD3 URZ, URZ, URZ, URZ ;  /* 0x0000003f3f3ff290 */ /* 0x000fe6000fffe03f */
[----:B------:R-:W-:Y:S01]  /*157a0*/  STL.64 [R1+0xa0], R20 ;  /* 0x0000a01401007387 */ /* 0x000fe20000100a00 */
[----:B------:R3:W-:Y:S02]  /*157b0*/  STL.64 [R1+0xa8], R22 ;  /* 0x0000a81601007387 */ /* 0x0007e40000100a00 */
[----:B------:R-:W3:Y:S02]  /*157c0*/  LDL.LU.64 R6, [R1+0x14f8] ;  /* 0x0014f80001067983 */ /* 0x000ee40000300a00 */
[----:B------:R-:W3:Y:S02]  /*157d0*/  LDL.LU.64 R4, [R1+0x14f0] ;  /* 0x0014f00001047983 */ /* 0x000ee40000300a00 */
[----:B---3--:R-:W-:Y:S11]  /*157e0*/  HMMA.16816.F32.BF16 R20, R4, R10, R24 ;  /* 0x0000000a0414723c */ /* 0x008ff60000041818 */
[----:B------:R-:W-:Y:S11]  /*157f0*/  @!UPT UIADD3 URZ, URZ, URZ, URZ ;  /* 0x0000003f3f3ff290 */ /* 0x000ff6000fffe03f */
[----:B------:R-:W-:Y:S01]  /*15800*/  @!UPT UIADD3 URZ, URZ, URZ, URZ ;  /* 0x0000003f3f3ff290 */ /* 0x000fe2000fffe03f */
[----:B------:R-:W-:Y:S01]  /*15810*/  STL.64 [R1+0x170], R20 ;  /* 0x0001701401007387 */ /* 0x000fe20000100a00 */
[----:B------:R-:W-:Y:S02]  /*15820*/  STL.64 [R1+0x178], R22 ;  /* 0x0001781601007387 */ /* 0x000fe40000100a00 */
[----:B------:R-:W2:Y:S02]  /*15830*/  LDL.LU R24, [R1+0x280] ;  /* 0x0002800001187983 */ /* 0x000ea40000300800 */
[----:B------:R-:W2:Y:S01]  /*15840*/  LDL.LU R25, [R1+0x284] ;  /* 0x0002840001197983 */ /* 0x000ea20000300800 */
[----:B------:R-:W2:Y:S01]  /*15850*/  LDL.LU R26, [R1+0x288] ;  /* 0x00028800011a7983 */ /* 0x000ea20000300800 */
[----:B------:R-:W2:Y:S02]  /*15860*/  LDL.LU R27, [R1+0x28c] ;  /* 0x00028c00011b7983 */ /* 0x000ea40000300800 */
[----:B------:R-:W-:Y:S02]  /*15870*/  IMAD.MOV.U32 R8, RZ, RZ, R7 ;  /* 0x000000ffff087224 */ /* 0x000fe400078e0007 */
[----:B------:R-:W0:Y:S01]  /*15880*/  S2R R7, SR_TID.X ;  /* 0x0000000000077919 */ /* 0x000e220000002100 */
[----:B------:R-:W-:-:S02]  /*15890*/  IMAD.MOV.U32 R11, RZ, RZ, R4 ;  /* 0x000000ffff0b7224 */ /* 0x000fc400078e0004 */
[----:B------:R-:W-:Y:S02]  /*158a0*/  IMAD.MOV.U32 R10, RZ, RZ, R5 ;  /* 0x000000ffff0a7224 */ /* 0x000fe400078e0005 */
[----:B------:R-:W-:Y:S02]  /*158b0*/  IMAD.MOV.U32 R9, RZ, RZ, R6 ;  /* 0x000000ffff097224 */ /* 0x000fe400078e0006 */
[C---:B0-----:R-:W-:Y:S01]  /*158c0*/  IMAD.SHL.U32 R17, R7.reuse, 0x2, RZ ;  /* 0x0000000207117824 */ /* 0x041fe200078e00ff */
[----:B------:R-:W-:Y:S02]  /*158d0*/  LOP3.LUT R16, R7, 0x7, RZ, 0xc0, !PT ;  /* 0x0000000707107812 */ /* 0x000fe400078ec0ff */
[----:B------:R-:W0:Y:S03]  /*158e0*/  LDSM.16.MT88.4 R4, [R29+0x8000] ;  /* 0x008000001d04783b */ /* 0x000e260000004200 */
[----:B------:R-:W-:-:S05]  /*158f0*/  IMAD R16, R16, 0x90, RZ ;  /* 0x0000009010107824 */ /* 0x000fca00078e02ff */
[----:B------:R-:W-:-:S04]  /*15900*/  LOP3.LUT R16, R16, 0x30, R17, 0x78, !PT ;  /* 0x0000003010107812 */ /* 0x000fc800078e7811 */
[----:B------:R-:W-:Y:S01]  /*15910*/  LOP3.LUT R16, R16, 0x40, RZ, 0x3c, !PT ;  /* 0x0000004010107812 */ /* 0x000fe200078e3cff */
[----:B0-----:R-:W-:Y:S02]  /*15920*/  IMAD.MOV.U32 R23, RZ, RZ, R4 ;  /* 0x000000ffff177224 */ /* 0x001fe400078e0004 */
[----:B------:R-:W-:Y:S02]  /*15930*/  IMAD.MOV.U32 R22, RZ, RZ, R5 ;  /* 0x000000ffff167224 */ /* 0x000fe400078e0005 */
[----:B------:R-:W-:Y:S02]  /*15940*/  IMAD.MOV.U32 R21, RZ, RZ, R6 ;  /* 0x000000ffff157224 */ /* 0x000fe400078e0006 */
[----:B------:R-:W-:Y:S02]  /*15950*/  IMAD.MOV.U32 R20, RZ, RZ, R7 ;  /* 0x000000ffff147224 */ /* 0x000fe400078e0007 */
[----:B------:R-:W0:Y:S04]  /*15960*/  LDSM.16.M88.4 R4, [R16+0x10000] ;  /* 0x010000001004783b */ /* 0x000e280000000200 */
[----:B0-----:R0:W-:Y:S01]  /*15970*/  STL [R1+0x1224], R6 ;  /* 0x0012240601007387 */ /* 0x0011e20000100800 */
[----:B------:R1:W-:Y:S02]  /*15980*/  STL [R1+0x1220], R7 ;  /* 0x0012200701007387 */ /* 0x0003e40000100800 */
[----:B------:R3:W-:Y:S02]  /*15990*/  STL.64 [R1+0x1488], R4 ;  /* 0x0014880401007387 */ /* 0x0007e40000100a00 */
[----:B0-----:R-:W-:-:S02]  /*159a0*/  IMAD.MOV.U32 R6, RZ, RZ, R9 ;  /* 0x000000ffff067224 */ /* 0x001fc400078e0009 */
[----:B-1----:R-:W-:Y:S02]  /*159b0*/  IMAD.MOV.U32 R7, RZ, RZ, R8 ;  /* 0x000000ffff077224 */ /* 0x002fe400078e0008 */
[----:B---3--:R-:W-:Y:S02]  /*159c0*/  IMAD.MOV.U32 R4, RZ, RZ, R11 ;  /* 0x000000ffff047224 */ /* 0x008fe400078e000b */
[----:B------:R-:W-:Y:S02]  /*159d0*/  IMAD.MOV.U32 R5, RZ, RZ, R10 ;  /* 0x000000ffff057224 */ /* 0x000fe400078e000a */
[----:B------:R-:W0:Y:S04]  /*159e0*/  LDSM.16.M88.4 R8, [R16+0x10400] ;  /* 0x010400001008783b */ /* 0x000e280000000200 */
[----:B0-----:R0:W-:Y:S01]  /*159f0*/  STL [R1+0x1260], R10 ;  /* 0x0012600a01007387 */ /* 0x0011e20000100800 */
[----:B------:R1:W-:Y:S02]  /*15a00*/  STL [R1+0x125c], R11 ;  /* 0x00125c0b01007387 */ /* 0x0003e40000100800 */
[----:B0-----:R-:W-:-:S02]  /*15a10*/  IMAD.MOV.U32 R10, RZ, RZ, R13 ;  /* 0x000000ffff0a7224 */ /* 0x001fc400078e000d */
[----:B-1----:R-:W-:Y:S02]  /*15a20*/  IMAD.MOV.U32 R11, RZ, RZ, R12 ;  /* 0x000000ffff0b7224 */ /* 0x002fe400078e000c */
[----:B------:R-:W0:Y:S04]  /*15a30*/  LDSM.16.M88.4 R12, [R16+0x10800] ;  /* 0x01080000100c783b */ /* 0x000e280000000200 */
[----:B------:R-:W-:Y:S04]  /*15a40*/  STL.64 [R1+0x1490], R8 ;  /* 0x0014900801007387 */ /* 0x000fe80000100a00 */
[----:B0-----:R0:W-:Y:S01]  /*15a50*/  STL [R1+0x1278], R14 ;  /* 0x0012780e01007387 */ /* 0x0011e20000100800 */
[----:B------:R1:W-:Y:S02]  /*15a60*/  STL [R1+0x1258], R15 ;  /* 0x0012580f01007387 */ /* 0x0003e40000100800 */
[----:B0-----:R-:W-:-:S02]  /*15a70*/  IMAD.MOV.U32 R14, RZ, RZ, R19 ;  /* 0x000000ffff0e7224 */ /* 0x001fc400078e0013 */
[----:B-1----:R-:W-:Y:S02]  /*15a80*/  IMAD.MOV.U32 R15, RZ, RZ, R18 ;  /* 0x000000ffff0f7224 */ /* 0x002fe400078e0012 */
[----:B------:R-:W0:Y:S04]  /*15a90*/  LDSM.16.M88.4 R16, [R16+0x10c00] ;  /* 0x010c00001010783b */ /* 0x000e280000000200 */
[----:B------:R-:W-:Y:S04]  /*15aa0*/  STL.64 [R1+0x14c0], R12 ;  /* 0x0014c00c01007387 */ /* 0x000fe80000100a00 */
[----:B0-----:R-:W-:Y:S01]  /*15ab0*/  STL [R1+0x1414], R18 ;  /* 0x0014141201007387 */ /* 0x001fe20000100800 */
[----:B------:R-:W-:Y:S02]  /*15ac0*/  STL [R1+0x1410], R19 ;  /* 0x0014101301007387 */ /* 0x000fe40000100800 */
[----:B------:R0:W-:Y:S02]  /*15ad0*/  STL.64 [R1+0x1460], R16 ;  /* 0x0014601001007387 */ /* 0x0001e40000100a00 */
[----:B0-----:R-:W3:Y:S01]  /*15ae0*/  LDL.LU R16, [R1+0x2a0] ;  /* 0x0002a00001107983 */ /* 0x001ee20000300800 */
[----:B------:R-:W3:Y:S02]  /*15af0*/  LDL.LU R17, [R1+0x2a4] ;  /* 0x0002a40001117983 */ /* 0x000ee40000300800 */
[----:B------:R-:W3:Y:S02]  /*15b00*/  LDL.LU R18, [R1+0x2a8] ;  /* 0x0002a80001127983 */ /* 0x000ee40000300800 */
[----:B------:R-:W3:Y:S01]  /*15b10*/  LDL.LU R19, [R1+0x2ac] ;  /* 0x0002ac0001137983 */ /* 0x000ee20000300800 */
[----:B--2---:R-:W-:Y:S01]  /*15b20*/  HMMA.16816.F32.BF16 R24, R4, R14, R24 ;  /* 0x0000000e0418723c */ /* 0x004fe20000041818 */
[----:B------:R-:W-:Y:S11]  /*15b30*/  STL.64 [R1+0x14d0], R14 ;  /* 0x0014d00e01007387 */ /* 0x000ff60000100a00 */
[----:B------:R-:W-:Y:S11]  /*15b40*/  @!UPT UIADD3 URZ, URZ, URZ, URZ ;  /* 0x0000003f3f3ff290 */ /* 0x000ff6000fffe03f */
[----:B------:R-:W-:Y:S01]  /*15b50*/  STL.64 [R1+0x1d0], R24 ;  /* 0x0001d01801007387 */ /* 0x000fe20000100a00 */
[----:B------:R-:W-:Y:S02]  /*15b60*/  STL.64 [R1+0x1d8], R26 ;  /* 0x0001d81a01007387 */ /* 0x000fe40000100a00 */
[----:B------:R-:W0:Y:S02]  /*15b70*/  LDSM.16.MT88.4 R24, [R29+0x8080] ;  /* 0x008080001d18783b */ /* 0x000e240000004200 */
[----:B0-----:R-:W-:Y:S02]  /*15b80*/  STL.64 [R1+0x20], R24 ;  /* 0x0000201801007387 */ /* 0x001fe40000100a00 */
[----:B------:R-:W-:Y:S02]  /*15b90*/  STL.64 [R1+0x28], R26 ;  /* 0x0000281a01007387 */ /* 0x000fe40000100a00 */
[----:B------:R-:W0:Y:S02]  /*15ba0*/  LDSM.16.MT88.4 R24, [R29+0x8100] ;  /* 0x008100001d18783b */ /* 0x000e240000004200 */
[----:B0-----:R-:W-:Y:S02]  /*15bb0*/  STL.64 [R1+0x10], R24 ;  /* 0x0000101801007387 */ /* 0x001fe40000100a00 */
[----:B------:R0:W-:Y:S02]  /*15bc0*/  STL.64 [R1+0x18], R26 ;  /* 0x0000181a01007387 */ /* 0x0001e40000100a00 */
[----:B0-----:R-:W2:Y:S01]  /*15bd0*/  LDL.LU.64 R26, [R1+0x14e8] ;  /* 0x0014e800011a7983 */ /* 0x001ea20000300a00 */
[----:B------:R-:W-:-:S02]  /*15be0*/  IMAD.MOV.U32 R12, RZ, RZ, R28 ;  /* 0x000000ffff0c7224 */ /* 0x000fc400078e001c */
[----:B------:R-:W-:Y:S02]  /*15bf0*/  IMAD.MOV.U32 R13, RZ, RZ, R3 ;  /* 0x000000ffff0d7224 */ /* 0x000fe400078e0003 */
[----:B------:R-:W-:Y:S02]  /*15c00*/  IMAD.MOV.U32 R14, RZ, RZ, R2 ;  /* 0x000000ffff0e7224 */ /* 0x000fe400078e0002 */
[----:B------:R-:W-:-:S07]  /*15c10*/  IMAD.MOV.U32 R15, RZ, RZ, R0 ;  /* 0x000000ffff0f7224 */ /* 0x000fce00078e0000 */
[C---:B--2---:R-:W-:Y:S01]  /*15c20*/  HMMA.16816.F32.BF16 R12, R4.reuse, R26, R12 ;  /* 0x0000001a040c723c */ /* 0x044fe2000004180c */
[----:B------:R-:W-:Y:S02]  /*15c30*/  IMAD.MOV.U32 R9, RZ, RZ, R26 ;  /* 0x000000ffff097224 */ /* 0x000fe400078e001a */
[----:B------:R-:W-:Y:S02]  /*15c40*/  IMAD.MOV.U32 R8, RZ, RZ, R27 ;  /* 0x000000ffff087224 */ /* 0x000fe400078e001b */
[----:B------:R-:W0:Y:S11]  /*15c50*/  LDSM.16.MT88.4 R24, [R29+0x8200] ;  /* 0x008200001d18783b */ /* 0x000e360000004200 */
[----:B------:R-:W-:Y:S07]  /*15c60*/  @!UPT UIADD3 URZ, URZ, URZ, URZ ;  /* 0x0000003f3f3ff290 */ /* 0x000fee000fffe03f */
[----:B------:R-:W-:Y:S01]  /*15c70*/  STL.64 [R1+0x2e0], R12 ;  /* 0x0002e00c01007387 */ /* 0x000fe20000100a00 */
[----:B------:R-:W-:Y:S02]  /*15c80*/  STL.64 [R1+0x2e8], R14 ;  /* 0x0002e80e01007387 */ /* 0x000fe40000100a00 */
[----:B------:R-:W1:Y:S01]  /*15c90*/  LDSM.16.MT88.4 R12, [R29+0x8180] ;  /* 0x008180001d0c783b */ /* 0x000e620000004200 */
[----:B0-----:R-:W-:Y:S04]  /*15ca0*/  STL.64 [R1+0x1358], R26 ;  /* 0x0013581a01007387 */ /* 0x001fe80000100a00 */
[----:B-1----:R-:W-:Y:S01]  /*15cb0*/  STL.64 [R1], R12 ;  /* 0x0000000c01007387 */ /* 0x002fe20000100a00 */
[----:B------:R-:W-:Y:S02]  /*15cc0*/  STL.64 [R1+0x8], R14 ;  /* 0x0000080e01007387 */ /* 0x000fe40000100a00 */
[----:B------:R0:W-:Y:S02]  /*15cd0*/  STL.64 [R1+0x1350], R24 ;  /* 0x0013501801007387 */ /* 0x0001e40000100a00 */
[----:B0-----:R-:W2:Y:S01]  /*15ce0*/  LDL.LU.64 R24, [R1+0x20] ;  /* 0x0000200001187983 */ /* 0x001ea20000300a00 */
[----:B------:R-:W4:Y:S01]  /*15cf0*/  LDL.LU.64 R26, [R1+0x28] ;  /* 0x00002800011a7983 */ /* 0x000f220000300a00 */
[----:B---3--:R-:W-:Y:S11]  /*15d00*/  HMMA.16816.F32.BF16 R4, R4, R10, R16 ;  /* 0x0000000a0404723c */ /* 0x008ff60000041810 */
[----:B------:R-:W-:Y:S11]  /*15d10*/  @!UPT UIADD3 URZ, URZ, URZ, URZ ;  /* 0x0000003f3f3ff290 */ /* 0x000ff6000fffe03f */
[----:B------:R-:W-:Y:S02]  /*15d20*/  @!UPT UIADD3 URZ, URZ, URZ, URZ ;  /* 0x0000003f3f3ff290 */ /* 0x000fe4000fffe03f */
[----:B------:R-:W-:Y:S02]  /*15d30*/  IMAD.MOV.U32 R0, RZ, RZ, R7 ;  /* 0x000000ffff007224 */ /* 0x000fe400078e0007 */
[----:B------:R-:W-:Y:S02]  /*15d40*/  IMAD.MOV.U32 R2, RZ, RZ, R6 ;  /* 0x000000ffff027224 */ /* 0x000fe400078e0006 */
[----:B------:R-:W-:Y:S02]  /*15d50*/  IMAD.MOV.U32 R3, RZ, RZ, R5 ;  /* 0x000000ffff037224 */ /* 0x000fe400078e0005 */
[----:B------:R-:W-:Y:S01]  /*15d60*/  IMAD.MOV.U32 R28, RZ, RZ, R4 ;  /* 0x000000ffff1c7224 */ /* 0x000fe200078e0004 */
[----:B----4-:R0:W-:Y:S01]  /*15d70*/  STL.64 [R1+0x1448], R26 ;  /* 0x0014481a01007387 */ /* 0x0101e20000100a00 */
[----:B--2---:R1:W-:Y:S02]  /*15d80*/  STL.64 [R1+0x1440], R24 ;  /* 0x0014401801007387 */ /* 0x0043e40000100a00 */
[----:B0-----:R-:W-:-:S02]  /*15d90*/  IMAD.MOV.U32 R26, RZ, RZ, R21 ;  /* 0x000000ffff1a7224 */ /* 0x001fc400078e0015 */
[----:B-1----:R-:W-:Y:S02]  /*15da0*/  IMAD.MOV.U32 R24, RZ, RZ, R23 ;  /* 0x000000ffff187224 */ /* 0x002fe400078e0017 */
[----:B------:R-:W-:Y:S02]  /*15db0*/  IMAD.MOV.U32 R25, RZ, RZ, R22 ;  /* 0x000000ffff197224 */ /* 0x000fe400078e0016 */
[----:B------:R-:W-:Y:S02]  /*15dc0*/  IMAD.MOV.U32 R27, RZ, RZ, R20 ;  /* 0x000000ffff1b7224 */ /* 0x000fe400078e0014 */
[----:B------:R-:W0:Y:S04]  /*15dd0*/  LDSM.16.MT88.4 R20, [R29+0x8280] ;  /* 0x008280001d14783b */ /* 0x000e280000004200 */
[----:B------:R-:W-:Y:S01]  /*15de0*/  STL.64 [R1+0x14a8], R10 ;  /* 0x0014a80a01007387 */ /* 0x000fe20000100a00 */
[----:B------:R-:W-:Y:S02]  /*15df0*/  STL.64 [R1+0x14a0], R26 ;  /* 0x0014a01a01007387 */ /* 0x000fe40000100a00 */
[----:B------:R-:W-:Y:S02]  /*15e00*/  STL.64 [R1+0x1498], R24 ;  /* 0x0014981801007387 */ /* 0x000fe40000100a00 */
[----:B------:R-:W-:Y:S01]  /*15e10*/  STL [R1+0x130c], R0 ;  /* 0x00130c0001007387 */ /* 0x000fe20000100800 */
[----:B------:R-:W-:Y:S01]  /*15e20*/  STL [R1+0x1308], R2 ;  /* 0x0013080201007387 */ /* 0x000fe20000100800 */
[----:B------:R-:W-:Y:S02]  /*15e30*/  STL [R1+0x1304], R3 ;  /* 0x0013040301007387 */ /* 0x000fe40000100800 */
[----:B------:R-:W-:Y:S01]  /*15e40*/  STL [R1+0x1300], R28 ;  /* 0x0013001c01007387 */ /* 0x000fe20000100800 */
[----:B0-----:R-:W-:Y:S01]  /*15e50*/  STL.64 [R1+0x1318], R22 ;  /* 0x0013181601007387 */ /* 0x001fe20000100a00 */
[----:B------:R0:W-:Y:S03]  /*15e60*/  STL.64 [R1+0x1310], R20 ;  /* 0x0013101401007387 */ /* 0x0001e60000100a00 */
[----:B0-----:R-:W2:Y:S01]  /*15e70*/  LDL.LU R20, [R1+0x240] ;  /* 0x0002400001147983 */ /* 0x001ea20000300800 */
[----:B------:R-:W2:Y:S02]  /*15e80*/  LDL.LU R21, [R1+0x244] ;  /* 0x0002440001157983 */ /* 0x000ea40000300800 */
[----:B------:R-:W3:Y:S02]  /*15e90*/  LDL.LU R22, [R1+0x248] ;  /* 0x0002480001167983 */ /* 0x000ee40000300800 */
[----:B------:R-:W3:Y:S01]  /*15ea0*/  LDL.LU R23, [R1+0x24c] ;  /* 0x00024c0001177983 */ /* 0x000ee20000300800 */
[----:B------:R-:W4:Y:S01]  /*15eb0*/  LDL.LU R16, [R1+0x2f0] ;  /* 0x0002f00001107983 */ /* 0x000f220000300800 */
[----:B------:R-:W4:Y:S02]  /*15ec0*/  LDL.LU R17, [R1+0x2f4] ;  /* 0x0002f40001117983 */ /* 0x000f240000300800 */
[----:B------:R-:W2:Y:S02]  /*15ed0*/  LDL.LU R18, [R1+0x2f8] ;  /* 0x0002f80001127983 */ /* 0x000ea40000300800 */
[----:B------:R-:W2:Y:S01]  /*15ee0*/  LDL.LU R19, [R1+0x2fc] ;  /* 0x0002fc0001137983 */ /* 0x000ea20000300800 */
[----:B------:R-:W3:Y:S01]  /*15ef0*/  LDL.LU R4, [R1+0x80] ;  /* 0x0000800001047983 */ /* 0x000ee20000300800 */
[----:B------:R-:W3:Y:S02]  /*15f00*/  LDL.LU R5, [R1+0x84] ;  /* 0x0000840001057983 */ /* 0x000ee40000300800 */
[----:B------:R-:W3:Y:S02]  /*15f10*/  LDL.LU R6, [R1+0x88] ;  /* 0x0000880001067983 */ /* 0x000ee40000300800 */
[----:B------:R-:W3:Y:S02]  /*15f20*/  LDL.LU R7, [R1+0x8c] ;  /* 0x00008c0001077983 */ /* 0x000ee40000300800 */
[----:B------:R-:W-:-:S02]  /*15f30*/  IMAD.MOV.U32 R10, RZ, RZ, R9 ;  /* 0x000000ffff0a7224 */ /* 0x000fc400078e0009 */
[----:B------:R-:W-:Y:S01]  /*15f40*/  IMAD.MOV.U32 R11, RZ, RZ, R8 ;  /* 0x000000ffff0b7224 */ /* 0x000fe200078e0008 */
[----:B--2---:R-:W-:Y:S01]  /*15f50*/  STL.64 [R1+0x1470], R18 ;  /* 0x0014701201007387 */ /* 0x004fe20000100a00 */
[----:B----4-:R0:W-:Y:S03]  /*15f60*/  STL.64 [R1+0x1468], R16 ;  /* 0x0014681001007387 */ /* 0x0101e60000100a00 */
[----:B0-----:R-:W2:Y:S01]  /*15f70*/  LDL.LU R16, [R1+0x300] ;  /* 0x0003000001107983 */ /* 0x001ea20000300800 */
[----:B------:R-:W2:Y:S02]  /*15f80*/  LDL.LU R17, [R1+0x304] ;  /* 0x0003040001117983 */ /* 0x000ea40000300800 */
[----:B------:R-:W4:Y:S02]  /*15f90*/  LDL.LU R18, [R1+0x308] ;  /* 0x0003080001127983 */ /* 0x000f240000300800 */
[----:B------:R-:W4:Y:S01]  /*15fa0*/  LDL.LU R19, [R1+0x30c] ;  /* 0x00030c0001137983 */ /* 0x000f220000300800 */
[----:B------:R0:W-:Y:S01]  /*15fb0*/  STL.64 [R1+0x14c8], R10 ;  /* 0x0014c80a01007387 */ /* 0x0001e20000100a00 */
[----:B------:R-:W2:Y:S02]  /*15fc0*/  LDL.LU R24, [R1+0x320] ;  /* 0x0003200001187983 */ /* 0x000ea40000300800 */
[----:B------:R-:W2:Y:S02]  /*15fd0*/  LDL.LU R25, [R1+0x324] ;  /* 0x0003240001197983 */ /* 0x000ea40000300800 */
[----:B------:R-:W2:Y:S01]  /*15fe0*/  LDL.LU R26, [R1+0x328] ;  /* 0x00032800011a7983 */ /* 0x000ea20000300800 */
[----:B------:R-:W2:Y:S01]  /*15ff0*/  LDL.LU R27, [R1+0x32c] ;  /* 0x00032c00011b7983 */ /* 0x000ea20000300800 */
[----:B------:R-:W2:Y:S02]  /*16000*/  LDL.LU R8, [R1+0x2c0] ;  /* 0x0002c00001087983 */ /* 0x000ea40000300800 */
[----:B------:R-:W2:Y:S01]  /*16010*/  LDL.LU R9, [R1+0x2c4] ;  /* 0x0002c40001097983 */ /* 0x000ea20000300800 */
[----:B0-----:R-:W2:Y:S01]  /*16020*/  LDL.LU R10, [R1+0x2c8] ;  /* 0x0002c800010a7983 */ /* 0x001ea20000300800 */
[----:B------:R-:W2:Y:S03]  /*16030*/  LDL.LU R11, [R1+0x2cc] ;  /* 0x0002cc00010b7983 */ /* 0x000ea60000300800 */
[----:B--2---:R-:W-:Y:S01]  /*16040*/  STL.64 [R1+0x14e0], R10 ;  /* 0x0014e00a01007387 */ /* 0x004fe20000100a00 */
[----:B------:R0:W-:Y:S02]  /*16050*/  STL.64 [R1+0x14d8], R8 ;  /* 0x0014d80801007387 */ /* 0x0001e40000100a00 */
[----:B------:R-:W2:Y:S02]  /*16060*/  LDL.LU R14, [R1+0x78] ;  /* 0x00007800010e7983 */ /* 0x000ea40000300800 */
[----:B------:R-:W2:Y:S01]  /*16070*/  LDL.LU R15, [R1+0x7c] ;  /* 0x00007c00010f7983 */ /* 0x000ea20000300800 */
[----:B0-----:R-:W2:Y:S01]  /*16080*/  LDL.LU R8, [R1+0x2d0] ;  /* 0x0002d00001087983 */ /* 0x001ea20000300800 */
[----:B------:R-:W2:Y:S02]  /*16090*/  LDL.LU R9, [R1+0x2d4] ;  /* 0x0002d40001097983 */ /* 0x000ea40000300800 */
[----:B------:R-:W2:Y:S02]  /*160a0*/  LDL.LU R10, [R1+0x2d8] ;  /* 0x0002d800010a7983 */ /* 0x000ea40000300800 */
[----:B------:R-:W2:Y:S01]  /*160b0*/  LDL.LU R11, [R1+0x2dc] ;  /* 0x0002dc00010b7983 */ /* 0x000ea20000300800 */
[----:B------:R-:W-:Y:S01]  /*160c0*/  STL.64 [R1+0x14b8], R26 ;  /* 0x0014b81a01007387 */ /* 0x000fe20000100a00 */
[----:B------:R0:W-:Y:S03]  /*160d0*/  STL.64 [R1+0x14b0], R24 ;  /* 0x0014b01801007387 */ /* 0x0001e60000100a00 */
[----:B0-----:R-:W2:Y:S01]  /*160e0*/  LDL.LU R24, [R1+0x2b0] ;  /* 0x0002b00001187983 */ /* 0x001ea20000300800 */
[----:B------:R-:W2:Y:S02]  /*160f0*/  LDL.LU R25, [R1+0x2b4] ;  /* 0x0002b40001197983 */ /* 0x000ea40000300800 */
[----:B------:R-:W2:Y:S02]  /*16100*/  LDL.LU R26, [R1+0x2b8] ;  /* 0x0002b800011a7983 */ /* 0x000ea40000300800 */
[----:B------:R-:W2:Y:S01]  /*16110*/  LDL.LU R27, [R1+0x2bc] ;  /* 0x0002bc00011b7983 */ /* 0x000ea20000300800 */
[----:B----4-:R-:W-:Y:S01]  /*16120*/  STL.64 [R1+0x1480], R18 ;  /* 0x0014801201007387 */ /* 0x010fe20000100a00 */
[----:B------:R0:W-:Y:S03]  /*16130*/  STL.64 [R1+0x1478], R16 ;  /* 0x0014781001007387 */ /* 0x0001e60000100a00 */
[----:B0-----:R-:W4:Y:S01]  /*16140*/  LDL.LU R16, [R1+0x310] ;  /* 0x0003100001107983 */ /* 0x001f220000300800 */
[----:B------:R-:W4:Y:S02]  /*16150*/  LDL.LU R17, [R1+0x314] ;  /* 0x0003140001117983 */ /* 0x000f240000300800 */
[----:B------:R-:W4:Y:S02]  /*16160*/  LDL.LU R18, [R1+0x318] ;  /* 0x0003180001127983 */ /* 0x000f240000300800 */
[----:B------:R-:W4:Y:S01]  /*16170*/  LDL.LU R19, [R1+0x31c] ;  /* 0x00031c0001137983 */ /* 0x000f220000300800 */
[----:B---3--:R-:W-:Y:S01]  /*16180*/  STL.64 [R1+0x1428], R22 ;  /* 0x0014281601007387 */ /* 0x008fe20000100a00 */
[----:B------:R0:W-:Y:S03]  /*16190*/  STL.64 [R1+0x1420], R20 ;  /* 0x0014201401007387 */ /* 0x0001e60000100a00 */
[----:B0-----:R-:W3:Y:S01]  /*161a0*/  LDL.LU R20, [R1+0x250] ;  /* 0x0002500001147983 */ /* 0x001ee20000300800 */
[----:B------:R-:W3:Y:S02]  /*161b0*/  LDL.LU R21, [R1+0x254] ;  /* 0x0002540001157983 */ /* 0x000ee40000300800 */
[----:B------:R-:W2:Y:S02]  /*161c0*/  LDL.LU R22, [R1+0x258] ;  /* 0x0002580001167983 */ /* 0x000ea40000300800 */
[----:B------:R-:W2:Y:S02]  /*161d0*/  LDL.LU R23, [R1+0x25c] ;  /* 0x00025c0001177983 */ /* 0x000ea40000300800 */
[----:B--2---:R-:W-:Y:S01]  /*161e0*/  STL.64 [R1+0x1438], R22 ;  /* 0x0014381601007387 */ /* 0x004fe20000100a00 */
[----:B---3--:R0:W-:Y:S03]  /*161f0*/  STL.64 [R1+0x1430], R20 ;  /* 0x0014301401007387 */ /* 0x0081e60000100a00 */
[----:B0-----:R-:W2:Y:S01]  /*16200*/  LDL.LU R20, [R1+0x260] ;  /* 0x0002600001147983 */ /* 0x001ea20000300800 */
[----:B------:R-:W2:Y:S02]  /*16210*/  LDL.LU R21, [R1+0x264] ;  /* 0x0002640001157983 */ /* 0x000ea40000300800 */
[----:B------:R-:W3:Y:S02]  /*16220*/  LDL.LU R22, [R1+0x268] ;  /* 0x0002680001167983 */ /* 0x000ee40000300800 */
[----:B------:R-:W3:Y:S01]  /*16230*/  LDL.LU R23, [R1+0x26c] ;  /* 0x00026c0001177983 */ /* 0x000ee20000300800 */
[C---:B------:R-:W-:Y:S01]  /*16240*/  HMMA.16816.F32.BF16 R12, R4.reuse, R14, R8 ;  /* 0x0000000e040c723c */ /* 0x040fe20000041808 */
[----:B---3--:R-:W-:Y:S01]  /*16250*/  STL.64 [R1+0x1458], R22 ;  /* 0x0014581601007387 */ /* 0x008fe20000100a00 */
[----:B--2---:R0:W-:Y:S03]  /*16260*/  STL.64 [R1+0x1450], R20 ;  /* 0x0014501401007387 */ /* 0x0041e60000100a00 */
[----:B0-----:R-:W2:Y:S01]  /*16270*/  LDL.LU R20, [R1+0x270] ;  /* 0x0002700001147983 */ /* 0x001ea20000300800 */
[----:B------:R-:W2:Y:S02]  /*16280*/  LDL.LU R21, [R1+0x274] ;  /* 0x0002740001157983 */ /* 0x000ea40000300800 */
[----:B------:R-:W2:Y:S02]  /*16290*/  LDL.LU R22, [R1+0x278] ;  /* 0x0002780001167983 */ /* 0x000ea40000300800 */
[----:B------:R-:W2:Y:S01]  /*162a0*/  LDL.LU R23, [R1+0x27c] ;  /* 0x00027c0001177983 */ /* 0x000ea20000300800 */
[----:B------:R-:W3:Y:S01]  /*162b0*/  LDL.LU.64 R10, [R1+0x14e0] ;  /* 0x0014e000010a7983 */ /* 0x000ee20000300a00 */
[----:B------:R-:W3:Y:S11]  /*162c0*/  LDL.LU.64 R8, [R1+0x14d8] ;  /* 0x0014d80001087983 */ /* 0x000ef60000300a00 */
[----:B------:R-:W-:Y:S02]  /*162d0*/  STL.64 [R1+0x90], R12 ;  /* 0x0000900c01007387 */ /* 0x000fe40000100a00 */
[----:B------:R0:W-:Y:S02]  /*162e0*/  STL.64 [R1+0x98], R14 ;  /* 0x0000980e01007387 */ /* 0x0001e40000100a00 */
[----:B0-----:R-:W3:Y:S02]  /*162f0*/  LDL.LU.64 R14, [R1+0x14d0] ;  /* 0x0014d000010e7983 */ /* 0x001ee40000300a00 */
[C---:B---3--:R-:W-:Y:S02]  /*16300*/  HMMA.16816.F32.BF16 R12, R4.reuse, R14, R8 ;  /* 0x0000000e040c723c */ /* 0x048fe40000041808 */
[----:B------:R-:W3:Y:S11]  /*16310*/  LDL.LU.64 R10, [R1+0x14c8] ;  /* 0x0014c800010a7983 */ /* 0x000ef60000300a00 */
[----:B------:R-:W-:Y:S10]  /*16320*/  @!UPT UIADD3 URZ, URZ, URZ, URZ ;  /* 0x0000003f3f3ff290 */ /* 0x000ff4000fffe03f */
[----:B------:R0:W-:Y:S01]  /*16330*/  STL.64 [R1+0x2d0], R12 ;  /* 0x0002d00c01007387 */ /* 0x0001e20000100a00 */
[----:B------:R-:W-:Y:S03]  /*16340*/  STL [R1+0x2d8], R14 ;  /* 0x0002d80e01007387 */ /* 0x000fe60000100800 */
[----:B0-----:R-:W2:Y:S01]  /*16350*/  LDL.LU.64 R12, [R1+0x14c0] ;  /* 0x0014c000010c7983 */ /* 0x001ea20000300a00 */
[----:B---3--:R-:W-:Y:S03]  /*16360*/  HMMA.16816.F32.BF16 R8, R4, R10, R24 ;  /* 0x0000000a0408723c */ /* 0x008fe60000041818 */
[----:B------:R-:W3:Y:S01]  /*16370*/  LDL.LU.64 R26, [R1+0x14b8] ;  /* 0x0014b800011a7983 */ /* 0x000ee20000300a00 */
[----:B------:R-:W3:Y:S11]  /*16380*/  LDL.LU.64 R24, [R1+0x14b0] ;  /* 0x0014b00001187983 */ /* 0x000ef60000300a00 */
[----:B------:R-:W-:Y:S08]  /*16390*/  @!UPT UIADD3 URZ, URZ, URZ, URZ ;  /* 0x0000003f3f3ff290 */ /* 0x000ff0000fffe03f */
[----:B------:R-:W-:Y:S01]  /*163a0*/  STL.64 [R1+0x2c0], R8 ;  /* 0x0002c00801007387 */ /* 0x000fe20000100a00 */
[----:B------:R-:W-:Y:S02]  /*163b0*/  STL.64 [R1+0x2c8], R10 ;  /* 0x0002c80a01007387 */ /* 0x000fe40000100a00 */
[----:B------:R-:W0:Y:S04]  /*163c0*/  LDSM.16.MT88.4 R8, [R29+0x8300] ;  /* 0x008300001d08783b */ /* 0x000e280000004200 */
[----:B0-----:R-:W-:Y:S02]  /*163d0*/  IMAD.MOV.U32 R3, RZ, RZ, R10 ;  /* 0x000000ffff037224 */ /* 0x001fe400078e000a */
[----:B------:R-:W-:Y:S02]  /*163e0*/  IMAD.MOV.U32 R28, RZ, RZ, R11 ;  /* 0x000000ffff1c7224 */ /* 0x000fe400078e000b */
[----:B------:R-:W3:Y:S01]  /*163f0*/  LDL.LU.64 R10, [R1+0x14a8] ;  /* 0x0014a800010a7983 */ /* 0x000ee20000300a00 */
[----:B------:R-:W-:-:S02]  /*16400*/  IMAD.MOV.U32 R0, RZ, RZ, R8 ;  /* 0x000000ffff007224 */ /* 0x000fc400078e0008 */
[----:B------:R-:W-:-:S03]  /*16410*/  IMAD.MOV.U32 R2, RZ, RZ, R9 ;  /* 0x000000ffff027224 */ /* 0x000fc600078e0009 */
[----:B------:R-:W-:Y:S01]  /*16420*/  STL [R1+0x141c], R0 ;  /* 0x00141c0001007387 */ /* 0x000fe20000100800 */
[----:B------:R-:W-:Y:S01]  /*16430*/  STL [R1+0x1418], R29 ;  /* 0x0014181d01007387 */ /* 0x000fe20000100800 */
[----:B---3--:R-:W-:Y:S02]  /*16440*/  HMMA.16816.F32.BF16 R4, R4, R10, R24 ;  /* 0x0000000a0404723c */ /* 0x008fe40000041818 */
[----:B------:R-:W4:Y:S01]  /*16450*/  LDL.LU.64 R26, [R1+0x14a0] ;  /* 0x0014a000011a7983 */ /* 0x000f220000300a00 */
[----:B------:R-:W4:Y:S02]  /*16460*/  LDL.LU.64 R24, [R1+0x1498] ;  /* 0x0014980001187983 */ /* 0x000f240000300a00 */
[----:B------:R-:W3:Y:S11]  /*16470*/  LDL.LU.64 R8, [R1+0x1490] ;  /* 0x0014900001087983 */ /* 0x000ef60000300a00 */
[----:B------:R-:W-:Y:S07]  /*16480*/  @!UPT UIADD3 URZ, URZ, URZ, URZ ;  /* 0x0000003f3f3ff290 */ /* 0x000fee000fffe03f */
[----:B------:R-:W-:Y:S01]  /*16490*/  STL [R1+0x28c], R7 ;  /* 0x00028c0701007387 */ /* 0x000fe20000100800 */
[----:B------:R-:W-:Y:S02]  /*164a0*/  IMAD.MOV.U32 R10, RZ, RZ, R4 ;  /* 0x000000ffff0a7224 */ /* 0x000fe400078e0004 */
[----:B------:R-:W-:Y:S02]  /*164b0*/  IMAD.MOV.U32 R11, RZ, RZ, R5 ;  /* 0x000000ffff0b7224 */ /* 0x000fe400078e0005 */
[----:B------:R-:W4:Y:S02]  /*164c0*/  LDL.LU.64 R4, [R1+0x1488] ;  /* 0x0014880001047983 */ /* 0x000f240000300a00 */
[C---:B----4-:R-:W-:Y:S11]  /*164d0*/  HMMA.16816.F32.BF16 R16, R24.reuse, R4, R16 ;  /* 0x000000041810723c */ /* 0x050ff60000041810 */
        /* <DEDUP_REMOVED lines=18> */
[----:B0-----:R-:W2:Y:S02]  /*16600*/  LDL.LU.64 R16, [R1+0x1460] ;  /* 0x0014600001107983 */ /* 0x001ea40000300a00 */
[----:B--2---:R-:W-:Y:S02]  /*16610*/  HMMA.16816.F32.BF16 R24, R24, R16, R20 ;  /* 0x000000101818723c */ /* 0x004fe40000041814 */
[----:B------:R-:W2:Y:S01]  /*16620*/  LDL.LU.64 R22, [R1+0x1458] ;  /* 0x0014580001167983 */ /* 0x000ea20000300a00 */
[----:B------:R-:W2:Y:S11]  /*16630*/  LDL.LU.64 R20, [R1+0x1450] ;  /* 0x0014500001147983 */ /* 0x000eb60000300a00 */
[----:B------:R-:W-:Y:S09]  /*16640*/  @!UPT UIADD3 URZ, URZ, URZ, URZ ;  /* 0x0000003f3f3ff290 */ /* 0x000ff2000fffe03f */
        /* <DEDUP_REMOVED lines=9> */
[----:B------:R0:W-:Y:S01]  /*166e0*/  STL.64 [R1+0x260], R20 ;  /* 0x0002601401007387 */ /* 0x0001e20000100a00 */
[----:B------:R-:W-:Y:S02]  /*166f0*/  IMAD.MOV.U32 R6, RZ, RZ, R22 ;  /* 0x000000ffff067224 */ /* 0x000fe400078e0016 */
[----:B------:R-:W-:Y:S02]  /*16700*/  IMAD.MOV.U32 R7, RZ, RZ, R23 ;  /* 0x000000ffff077224 */ /* 0x000fe400078e0017 */
[----:B------:R-:W2:Y:S04]  /*16710*/  LDL.LU.64 R22, [R1+0x1438] ;  /* 0x0014380001167983 */ /* 0x000ea80000300a00 */
[----:B0-----:R-:W2:Y:S01]  /*16720*/  LDL.LU.64 R20, [R1+0x1430] ;  /* 0x0014300001147983 */ /* 0x001ea20000300a00 */
[----:B------:R-:W-:Y:S02]  /*16730*/  STL [R1+0x122c], R7 ;  /* 0x00122c0701007387 */ /* 0x000fe40000100800 */
[----:B------:R-:W-:Y:S01]  /*16740*/  STL [R1+0x1228], R6 ;  /* 0x0012280601007387 */ /* 0x000fe20000100800 */
[----:B--2---:R-:W-:Y:S11]  /*16750*/  HMMA.16816.F32.BF16 R20, R24, R8, R20 ;  /* 0x000000081814723c */ /* 0x004ff60000041814 */
[----:B------:R-:W-:Y:S11]  /*16760*/  @!UPT UIADD3 URZ, URZ, URZ, URZ ;  /* 0x0000003f3f3ff290 */ /* 0x000ff6000fffe03f */
[----:B------:R-:W-:Y:S01]  /*16770*/  @!UPT UIADD3 URZ, URZ, URZ, URZ ;  /* 0x0000003f3f3ff290 */ /* 0x000fe2000fffe03f */
[----:B------:R-:W-:Y:S01]  /*16780*/  STL.64 [R1+0x250], R20 ;  /* 0x0002501401007387 */ /* 0x000fe20000100a00 */
[----:B------:R0:W-:Y:S03]  /*16790*/  STL.64 [R1+0x258], R22 ;  /* 0x0002581601007387 */ /* 0x0001e60000100a00 */
[----:B0-----:R-:W2:Y:S01]  /*167a0*/  LDL.LU.64 R22, [R1+0x1428] ;  /* 0x0014280001167983 */ /* 0x001ea20000300a00 */
[----:B------:R-:W2:Y:S02]  /*167b0*/  LDL.LU.64 R20, [R1+0x1420] ;  /* 0x0014200001147983 */ /* 0x000ea40000300a00 */
[----:B------:R-:W-:Y:S02]  /*167c0*/  STL.64 [R1+0x13e8], R10 ;  /* 0x0013e80a01007387 */ /* 0x000fe40000100a00 */
[----:B------:R-:W-:Y:S02]  /*167d0*/  STL.64 [R1+0x13e0], R8 ;  /* 0x0013e00801007387 */ /* 0x000fe40000100a00 */
[----:B------:R-:W-:-:S02]  /*167e0*/  IMAD.MOV.U32 R0, RZ, RZ, R24 ;  /* 0x000000ffff007224 */ /* 0x000fc400078e0018 */
[----:B------:R-:W-:Y:S02]  /*167f0*/  IMAD.MOV.U32 R29, RZ, RZ, R25 ;  /* 0x000000ffff1d7224 */ /* 0x000fe400078e0019 */
[----:B------:R-:W-:Y:S02]  /*16800*/  IMAD.MOV.U32 R18, RZ, RZ, R26 ;  /* 0x000000ffff127224 */ /* 0x000fe400078e001a */
[----:B------:R-:W-:Y:S01]  /*16810*/  IMAD.MOV.U32 R19, RZ, RZ, R27 ;  /* 0x000000ffff137224 */ /* 0x000fe200078e001b */
[----:B--2---:R-:W-:Y:S11]  /*16820*/  HMMA.16816.F32.BF16 R20, R24, R12, R20 ;  /* 0x0000000c1814723c */ /* 0x004ff60000041814 */
[----:B------:R-:W-:Y:S11]  /*16830*/  @!UPT UIADD3 URZ, URZ, URZ, URZ ;  /* 0x0000003f3f3ff290 */ /* 0x000ff6000fffe03f */
[----:B------:R-:W-:Y:S01]  /*16840*/  @!UPT UIADD3 URZ, URZ, URZ, URZ ;  /* 0x0000003f3f3ff290 */ /* 0x000fe2000fffe03f */
[----:B------:R0:W-:Y:S01]  /*16850*/  STL.64 [R1+0x220], R20 ;  /* 0x0002201401007387 */ /* 0x0001e20000100a00 */
[----:B------:R-:W-:Y:S02]  /*16860*/  STL.64 [R1+0x13d8], R14 ;  /* 0x0013d80e01007387 */ /* 0x000fe40000100a00 */
[----:B------:R-:W-:Y:S02]  /*16870*/  STL.64 [R1+0x13d0], R12 ;  /* 0x0013d00c01007387 */ /* 0x000fe40000100a00 */
[----:B------:R-:W2:Y:S01]  /*16880*/  LDL.LU R24, [R1] ;  /* 0x0000000001187983 */ /* 0x000ea20000300800 */
[----:B------:R-:W2:Y:S01]  /*16890*/  LDL.LU R25, [R1+0x4] ;  /* 0x0000040001197983 */ /* 0x000ea20000300800 */
[----:B------:R-:W3:Y:S02]  /*168a0*/  LDL.LU R26, [R1+0x8] ;  /* 0x00000800011a7983 */ /* 0x000ee40000300800 */
[----:B------:R-:W3:Y:S02]  /*168b0*/  LDL.LU R27, [R1+0xc] ;  /* 0x00000c00011b7983 */ /* 0x000ee40000300800 */
[----:B------:R-:W-:-:S02]  /*168c0*/  IMAD.MOV.U32 R7, RZ, RZ, R22 ;  /* 0x000000ffff077224 */ /* 0x000fc400078e0016 */
[----:B------:R-:W-:Y:S01]  /*168d0*/  IMAD.MOV.U32 R6, RZ, RZ, R23 ;  /* 0x000000ffff067224 */ /* 0x000fe200078e0017 */
[----:B---3--:R-:W-:Y:S01]  /*168e0*/  STL.64 [R1+0x13a8], R26 ;  /* 0x0013a81a01007387 */ /* 0x008fe20000100a00 */
[----:B--2---:R-:W-:Y:S02]  /*168f0*/  STL.64 [R1+0x13a0], R24 ;  /* 0x0013a01801007387 */ /* 0x004fe40000100a00 */
[----:B0-----:R-:W2:Y:S02]  /*16900*/  LDL.LU R20, [R1+0xe0] ;  /* 0x0000e00001147983 */ /* 0x001ea40000300800 */
        /* <DEDUP_REMOVED lines=15> */
[----:B------:R-:W4:Y:S01]  /*16a00*/  LDL.LU R24, [R1+0x10] ;  /* 0x0000100001187983 */ /* 0x000f220000300800 */
[----:B------:R-:W4:Y:S02]  /*16a10*/  LDL.LU R25, [R1+0x14] ;  /* 0x0000140001197983 */ /* 0x000f240000300800 */
[----:B------:R-:W2:Y:S02]  /*16a20*/  LDL.LU R26, [R1+0x18] ;  /* 0x00001800011a7983 */ /* 0x000ea40000300800 */
[----:B------:R-:W2:Y:S02]  /*16a30*/  LDL.LU R27, [R1+0x1c] ;  /* 0x00001c00011b7983 */ /* 0x000ea40000300800 */
[----:B--2---:R-:W-:Y:S01]  /*16a40*/  STL.64 [R1+0x13f8], R26 ;  /* 0x0013f81a01007387 */ /* 0x004fe20000100a00 */
[----:B----4-:R-:W-:Y:S02]  /*16a50*/  STL.64 [R1+0x13f0], R24 ;  /* 0x0013f01801007387 */ /* 0x010fe40000100a00 */
[----:B---3--:R-:W-:Y:S02]  /*16a60*/  STL.64 [R1+0x1348], R22 ;  /* 0x0013481601007387 */ /* 0x008fe40000100a00 */
[----:B------:R0:W-:Y:S02]  /*16a70*/  STL.64 [R1+0x1340], R20 ;  /* 0x0013401401007387 */ /* 0x0001e40000100a00 */
        /* <DEDUP_REMOVED lines=20> */
[----:B------:R-:W-:-:S02]  /*16bc0*/  IMAD.MOV.U32 R24, RZ, RZ, R0 ;  /* 0x000000ffff187224 */ /* 0x000fc400078e0000 */
[----:B------:R-:W-:Y:S02]  /*16bd0*/  IMAD.MOV.U32 R25, RZ, RZ, R29 ;  /* 0x000000ffff197224 */ /* 0x000fe400078e001d */
[----:B------:R-:W-:Y:S02]  /*16be0*/  IMAD.MOV.U32 R26, RZ, RZ, R18 ;  /* 0x000000ffff1a7224 */ /* 0x000fe400078e0012 */
[----:B------:R-:W-:Y:S01]  /*16bf0*/  IMAD.MOV.U32 R27, RZ, RZ, R19 ;  /* 0x000000ffff1b7224 */ /* 0x000fe200078e0013 */
[----:B--2---:R-:W-:Y:S01]  /*16c00*/  STL.64 [R1+0x1408], R10 ;  /* 0x0014080a01007387 */ /* 0x004fe20000100a00 */
[----:B----4-:R0:W-:Y:S02]  /*16c10*/  STL.64 [R1+0x1400], R8 ;  /* 0x0014000801007387 */ /* 0x0101e40000100a00 */
[----:B------:R-:W2:Y:S02]  /*16c20*/  LDL.LU R0, [R1+0x141c] ;  /* 0x00141c0001007983 */ /* 0x000ea40000300800 */
[----:B------:R-:W4:Y:S01]  /*16c30*/  LDL.LU R29, [R1+0x1418] ;  /* 0x00141800011d7983 */ /* 0x000f220000300800 */
[----:B------:R-:W2:Y:S01]  /*16c40*/  LDL.LU R18, [R1+0x1414] ;  /* 0x0014140001127983 */ /* 0x000ea20000300800 */
[----:B------:R-:W2:Y:S03]  /*16c50*/  LDL.LU R19, [R1+0x1410] ;  /* 0x0014100001137983 */ /* 0x000ea60000300800 */
[----:B0-----:R-:W2:Y:S01]  /*16c60*/  LDL.LU R8, [R1+0x230] ;  /* 0x0002300001087983 */ /* 0x001ea20000300800 */
[----:B------:R-:W2:Y:S02]  /*16c70*/  LDL.LU R9, [R1+0x234] ;  /* 0x0002340001097983 */ /* 0x000ea40000300800 */
[----:B------:R-:W2:Y:S02]  /*16c80*/  LDL.LU R10, [R1+0x238] ;  /* 0x00023800010a7983 */ /* 0x000ea40000300800 */
[----:B------:R-:W2:Y:S01]  /*16c90*/  LDL.LU R11, [R1+0x23c] ;  /* 0x00023c00010b7983 */ /* 0x000ea20000300800 */
[----:B------:R-:W2:Y:S01]  /*16ca0*/  LDL.LU R12, [R1+0x1e0] ;  /* 0x0001e000010c7983 */ /* 0x000ea20000300800 */
[----:B------:R-:W2:Y:S02]  /*16cb0*/  LDL.LU R13, [R1+0x1e4] ;  /* 0x0001e400010d7983 */ /* 0x000ea40000300800 */
[----:B------:R-:W2:Y:S02]  /*16cc0*/  LDL.LU R14, [R1+0x1e8] ;  /* 0x0001e800010e7983 */ /* 0x000ea40000300800 */
[----:B------:R-:W2:Y:S01]  /*16cd0*/  LDL.LU R15, [R1+0x1ec] ;  /* 0x0001ec00010f7983 */ /* 0x000ea20000300800 */
        /* <DEDUP_REMOVED lines=12> */
[----:B------:R-:W-:Y:S01]  /*16da0*/  HMMA.16816.F32.BF16 R24, R24, R16, R8 ;  /* 0x000000101818723c */ /* 0x000fe20000041808 */
        /* <DEDUP_REMOVED lines=11> */
[----:B------:R-:W2:Y:S01]  /*16e60*/  LDL.LU R23, [R1+0x1cc] ;  /* 0x0001cc0001177983 */ /* 0x000ea20000300800 */
[----:B------:R-:W-:Y:S01]  /*16e70*/  STL [R1+0x1234], R6 ;  /* 0x0012340601007387 */ /* 0x000fe20000100800 */
[----:B------:R-:W-:Y:S02]  /*16e80*/  STL [R1+0x1230], R7 ;  /* 0x0012300701007387 */ /* 0x000fe40000100800 */
[----:B------:R-:W3:Y:S02]  /*16e90*/  LDL.LU.64 R10, [R1+0x1408] ;  /* 0x00140800010a7983 */ /* 0x000ee40000300a00 */
[----:B------:R-:W3:Y:S01]  /*16ea0*/  LDL.LU.64 R8, [R1+0x1400] ;  /* 0x0014000001087983 */ /* 0x000ee20000300a00 */
[----:B------:R-:W-:Y:S01]  /*16eb0*/  STL.64 [R1+0x200], R24 ;  /* 0x0002001801007387 */ /* 0x000fe20000100a00 */
[----:B------:R0:W-:Y:S03]  /*16ec0*/  STL.64 [R1+0x208], R26 ;  /* 0x0002081a01007387 */ /* 0x0001e60000100a00 */
[----:B0-----:R-:W3:Y:S01]  /*16ed0*/  LDL.LU.64 R26, [R1+0x13f8] ;  /* 0x0013f800011a7983 */ /* 0x001ee20000300a00 */
[----:B------:R-:W3:Y:S02]  /*16ee0*/  LDL.LU.64 R24, [R1+0x13f0] ;  /* 0x0013f00001187983 */ /* 0x000ee40000300a00 */
[C---:B---3--:R-:W-:Y:S11]  /*16ef0*/  HMMA.16816.F32.BF16 R8, R24.reuse, R4, R8 ;  /* 0x000000041808723c */ /* 0x048ff60000041808 */
[----:B------:R-:W-:Y:S11]  /*16f00*/  @!UPT UIADD3 URZ, URZ, URZ, URZ ;  /* 0x0000003f3f3ff290 */ /* 0x000ff6000fffe03f */
[----:B------:R-:W-:Y:S01]  /*16f10*/  @!UPT UIADD3 URZ, URZ, URZ, URZ ;  /* 0x0000003f3f3ff290 */ /* 0x000fe2000fffe03f */
[----:B------:R0:W-:Y:S01]  /*16f20*/  STL.64 [R1+0x1f0], R8 ;  /* 0x0001f00801007387 */ /* 0x0001e20000100a00 */
[----:B------:R-:W-:Y:S02]  /*16f30*/  IMAD.MOV.U32 R6, RZ, RZ, R10 ;  /* 0x000000ffff067224 */ /* 0x000fe400078e000a */
[----:B------:R-:W-:Y:S02]  /*16f40*/  IMAD.MOV.U32 R7, RZ, RZ, R11 ;  /* 0x000000ffff077224 */ /* 0x000fe400078e000b */
[----:B------:R-:W3:Y:S04]  /*16f50*/  LDL.LU.64 R10, [R1+0x13e8] ;  /* 0x0013e800010a7983 */ /* 0x000ee80000300a00 */
[----:B0-----:R-:W2:Y:S01]  /*16f60*/  LDL.LU.64 R8, [R1+0x13e0] ;  /* 0x0013e00001087983 */ /* 0x001ea20000300a00 */
[----:B------:R-:W-:Y:S02]  /*16f70*/  STL [R1+0x123c], R6 ;  /* 0x00123c0601007387 */ /* 0x000fe40000100800 */
[----:B------:R-:W-:Y:S01]  /*16f80*/  STL [R1+0x1238], R7 ;  /* 0x0012380701007387 */ /* 0x000fe20000100800 */
        /* <DEDUP_REMOVED lines=65> */
[----:B---3--:R-:W-:Y:S02]  /*173a0*/  STL.64 [R1+0x12f8], R10 ;  /* 0x0012f80a01007387 */ /* 0x008fe40000100a00 */
[----:B------:R0:W-:Y:S02]  /*173b0*/  STL.64 [R1+0x12f0], R8 ;  /* 0x0012f00801007387 */ /* 0x0001e40000100a00 */
[----:B0-----:R-:W3:Y:S01]  /*173c0*/  LDL.LU R8, [R1+0xd0] ;  /* 0x0000d00001087983 */ /* 0x001ee20000300800 */
[----:B------:R-:W3:Y:S02]  /*173d0*/  LDL.LU R9, [R1+0xd4] ;  /* 0x0000d40001097983 */ /* 0x000ee40000300800 */
[----:B------:R-:W3:Y:S02]  /*173e0*/  LDL.LU R10, [R1+0xd8] ;  /* 0x0000d800010a7983 */ /* 0x000ee40000300800 */
        /* <DEDUP_REMOVED lines=8> */
[----:B------:R-:W-:Y:S02]  /*17470*/  STL.64 [R1+0x12e8], R14 ;  /* 0x0012e80e01007387 */ /* 0x000fe40000100a00 */
[----:B------:R0:W-:Y:S02]  /*17480*/  STL.64 [R1+0x12e0], R12 ;  /* 0x0012e00c01007387 */ /* 0x0001e40000100a00 */
[----:B0-----:R-:W3:Y:S01]  /*17490*/  LDL.LU R12, [R1+0xc0] ;  /* 0x0000c000010c7983 */ /* 0x001ee20000300800 */
[----:B------:R-:W3:Y:S02]  /*174a0*/  LDL.LU R13, [R1+0xc4] ;  /* 0x0000c400010d7983 */ /* 0x000ee40000300800 */
[----:B------:R-:W3:Y:S02]  /*174b0*/  LDL.LU R14, [R1+0xc8] ;  /* 0x0000c800010e7983 */ /* 0x000ee40000300800 */
[----:B------:R-:W3:Y:S01]  /*174c0*/  LDL.LU R15, [R1+0xcc] ;  /* 0x0000cc00010f7983 */ /* 0x000ee20000300800 */
[----:B--2---:R-:W-:Y:S01]  /*174d0*/  HMMA.16816.F32.BF16 R24, R24, R16, R20 ;  /* 0x000000101818723c */ /* 0x004fe20000041814 */
[----:B------:R-:W3:Y:S01]  /*174e0*/  LDL.LU.64 R22, [R1+0x1318] ;  /* 0x0013180001167983 */ /* 0x000ee20000300a00 */
[----:B------:R-:W3:Y:S02]  /*174f0*/  LDL.LU.64 R20, [R1+0x1310] ;  /* 0x0013100001147983 */ /* 0x000ee40000300a00 */
[----:B------:R-:W-:Y:S02]  /*17500*/  STL.64 [R1+0x12d8], R18 ;  /* 0x0012d81201007387 */ /* 0x000fe40000100a00 */
[----:B------:R0:W-:Y:S11]  /*17510*/  STL.64 [R1+0x12d0], R16 ;  /* 0x0012d01001007387 */ /* 0x0001f60000100a00 */
[----:B------:R-:W-:Y:S06]  /*17520*/  @!UPT UIADD3 URZ, URZ, URZ, URZ ;  /* 0x0000003f3f3ff290 */ /* 0x000fec000fffe03f */
[----:B------:R1:W-:Y:S01]  /*17530*/  STL.64 [R1+0x120], R24 ;  /* 0x0001201801007387 */ /* 0x0003e20000100a00 */
[----:B------:R2:W-:Y:S02]  /*17540*/  STL.64 [R1+0x128], R26 ;  /* 0x0001281a01007387 */ /* 0x0005e40000100a00 */
[----:B0-----:R-:W4:Y:S02]  /*17550*/  LDL.LU R16, [R1+0xb0] ;  /* 0x0000b00001107983 */ /* 0x001f240000300800 */
[----:B------:R-:W4:Y:S01]  /*17560*/  LDL.LU R17, [R1+0xb4] ;  /* 0x0000b40001117983 */ /* 0x000f220000300800 */
[----:B------:R-:W4:Y:S01]  /*17570*/  LDL.LU R18, [R1+0xb8] ;  /* 0x0000b80001127983 */ /* 0x000f220000300800 */
[----:B------:R-:W4:Y:S02]  /*17580*/  LDL.LU R19, [R1+0xbc] ;  /* 0x0000bc0001137983 */ /* 0x000f240000300800 */
[----:B-1----:R-:W-:Y:S02]  /*17590*/  IMAD.MOV.U32 R24, RZ, RZ, R0 ;  /* 0x000000ffff187224 */ /* 0x002fe400078e0000 */
[----:B--2---:R-:W-:-:S02]  /*175a0*/  IMAD.MOV.U32 R26, RZ, RZ, R3 ;  /* 0x000000ffff1a7224 */ /* 0x004fc400078e0003 */
[----:B------:R-:W-:Y:S01]  /*175b0*/  IMAD.MOV.U32 R27, RZ, RZ, R28 ;  /* 0x000000ffff1b7224 */ /* 0x000fe200078e001c */
[----:B------:R-:W2:Y:S01]  /*175c0*/  LDL.LU R0, [R1+0x130c] ;  /* 0x00130c0001007983 */ /* 0x000ea20000300800 */
[----:B------:R-:W-:Y:S02]  /*175d0*/  IMAD.MOV.U32 R25, RZ, RZ, R2 ;  /* 0x000000ffff197224 */ /* 0x000fe400078e0002 */
[----:B------:R-:W2:Y:S02]  /*175e0*/  LDL.LU R2, [R1+0x1308] ;  /* 0x0013080001027983 */ /* 0x000ea40000300800 */
[----:B------:R-:W2:Y:S01]  /*175f0*/  LDL.LU R3, [R1+0x1304] ;  /* 0x0013040001037983 */ /* 0x000ea20000300800 */
[----:B------:R-:W2:Y:S01]  /*17600*/  LDL.LU R28, [R1+0x1300] ;  /* 0x00130000011c7983 */ /* 0x000ea20000300800 */
[----:B------:R-:W-:Y:S02]  /*17610*/  STL.64 [R1+0x12c8], R26 ;  /* 0x0012c81a01007387 */ /* 0x000fe40000100a00 */
[----:B------:R0:W-:Y:S02]  /*17620*/  STL.64 [R1+0x12c0], R24 ;  /* 0x0012c01801007387 */ /* 0x0001e40000100a00 */
[----:B0-----:R-:W2:Y:S01]  /*17630*/  LDL.LU R24, [R1+0xa0] ;  /* 0x0000a00001187983 */ /* 0x001ea20000300800 */
[----:B------:R-:W2:Y:S02]  /*17640*/  LDL.LU R25, [R1+0xa4] ;  /* 0x0000a40001197983 */ /* 0x000ea40000300800 */
[----:B------:R-:W2:Y:S02]  /*17650*/  LDL.LU R26, [R1+0xa8] ;  /* 0x0000a800011a7983 */ /* 0x000ea40000300800 */
[----:B------:R-:W2:Y:S01]  /*17660*/  LDL.LU R27, [R1+0xac] ;  /* 0x0000ac00011b7983 */ /* 0x000ea20000300800 */
[C---:B---3--:R-:W-:Y:S11]  /*17670*/  HMMA.16816.F32.BF16 R8, R20.reuse, R4, R8 ;  /* 0x000000041408723c */ /* 0x048ff60000041808 */
[----:B------:R-:W-:Y:S11]  /*17680*/  @!UPT UIADD3 URZ, URZ, URZ, URZ ;  /* 0x0000003f3f3ff290 */ /* 0x000ff6000fffe03f */
[----:B------:R-:W-:Y:S01]  /*17690*/  @!UPT UIADD3 URZ, URZ, URZ, URZ ;  /* 0x0000003f3f3ff290 */ /* 0x000fe2000fffe03f */
[----:B------:R-:W-:Y:S01]  /*176a0*/  STL.64 [R1+0x110], R8 ;  /* 0x0001100801007387 */ /* 0x000fe20000100a00 */
[----:B------:R0:W-:Y:S03]  /*176b0*/  STL.64 [R1+0x118], R10 ;  /* 0x0001180a01007387 */ /* 0x0001e60000100a00 */
[----:B0-----:R-:W3:Y:S01]  /*176c0*/  LDL.LU.64 R10, [R1+0x12f8] ;  /* 0x0012f800010a7983 */ /* 0x001ee20000300a00 */
[----:B------:R-:W2:Y:S02]  /*176d0*/  LDL.LU.64 R8, [R1+0x12f0] ;  /* 0x0012f00001087983 */ /* 0x000ea40000300a00 */
[C---:B--2---:R-:W-:Y:S11]  /*176e0*/  HMMA.16816.F32.BF16 R12, R20.reuse, R8, R12 ;  /* 0x00000008140c723c */ /* 0x044ff6000004180c */
[----:B------:R-:W-:Y:S11]  /*176f0*/  @!UPT UIADD3 URZ, URZ, URZ, URZ ;  /* 0x0000003f3f3ff290 */ /* 0x000ff6000fffe03f */
[----:B------:R-:W-:Y:S01]  /*17700*/  @!UPT UIADD3 URZ, URZ, URZ, URZ ;  /* 0x0000003f3f3ff290 */ /* 0x000fe2000fffe03f */
[----:B------:R-:W-:Y:S01]  /*17710*/  STL.64 [R1+0x100], R12 ;  /* 0x0001000c01007387 */ /* 0x000fe20000100a00 */
[----:B------:R0:W-:Y:S03]  /*17720*/  STL.64 [R1+0x108], R14 ;  /* 0x0001080e01007387 */ /* 0x0001e60000100a00 */
[----:B0-----:R-:W2:Y:S01]  /*17730*/  LDL.LU.64 R14, [R1+0x12e8] ;  /* 0x0012e800010e7983 */ /* 0x001ea20000300a00 */
[----:B------:R-:W4:Y:S02]  /*17740*/  LDL.LU.64 R12, [R1+0x12e0] ;  /* 0x0012e000010c7983 */ /* 0x000f240000300a00 */
[----:B---3--:R-:W-:Y:S02]  /*17750*/  STL.64 [R1+0x12b8], R10 ;  /* 0x0012b80a01007387 */ /* 0x008fe40000100a00 */
[----:B------:R0:W-:Y:S02]  /*17760*/  STL.64 [R1+0x12b0], R8 ;  /* 0x0012b00801007387 */ /* 0x0001e40000100a00 */
[----:B0-----:R-:W3:Y:S01]  /*17770*/  LDL.LU R8, [R1+0x170] ;  /* 0x0001700001087983 */ /* 0x001ee20000300800 */
[----:B------:R-:W3:Y:S02]  /*17780*/  LDL.LU R9, [R1+0x174] ;  /* 0x0001740001097983 */ /* 0x000ee40000300800 */
[----:B------:R-:W3:Y:S02]  /*17790*/  LDL.LU R10, [R1+0x178] ;  /* 0x00017800010a7983 */ /* 0x000ee40000300800 */
[----:B------:R-:W3:Y:S01]  /*177a0*/  LDL.LU R11, [R1+0x17c] ;  /* 0x00017c00010b7983 */ /* 0x000ee20000300800 */
[C---:B----4-:R-:W-:Y:S11]  /*177b0*/  HMMA.16816.F32.BF16 R16, R20.reuse, R12, R16 ;  /* 0x0000000c1410723c */ /* 0x050ff60000041810 */
[----:B------:R-:W-:Y:S11]  /*177c0*/  @!UPT UIADD3 URZ, URZ, URZ, URZ ;  /* 0x0000003f3f3ff290 */ /* 0x000ff6000fffe03f */
[----:B------:R-:W-:Y:S01]  /*177d0*/  @!UPT UIADD3 URZ, URZ, URZ, URZ ;  /* 0x0000003f3f3ff290 */ /* 0x000fe2000fffe03f */
[----:B------:R-:W-:Y:S01]  /*177e0*/  STL.64 [R1+0xf0], R16 ;  /* 0x0000f01001007387 */ /* 0x000fe20000100a00 */
[----:B------:R0:W-:Y:S03]  /*177f0*/  STL.64 [R1+0xf8], R18 ;  /* 0x0000f81201007387 */ /* 0x0001e60000100a00 */
[----:B0-----:R-:W4:Y:S01]  /*17800*/  LDL.LU.64 R18, [R1+0x12d8] ;  /* 0x0012d80001127983 */ /* 0x001f220000300a00 */
[----:B------:R-:W3:Y:S02]  /*17810*/  LDL.LU.64 R16, [R1+0x12d0] ;  /* 0x0012d00001107983 */ /* 0x000ee40000300a00 */
[----:B--2---:R-:W-:Y:S02]  /*17820*/  STL.64 [R1+0x12a8], R14 ;  /* 0x0012a80e01007387 */ /* 0x004fe40000100a00 */
[----:B------:R0:W-:Y:S02]  /*17830*/  STL.64 [R1+0x12a0], R12 ;  /* 0x0012a00c01007387 */ /* 0x0001e40000100a00 */
[----:B0-----:R-:W2:Y:S01]  /*17840*/  LDL.LU R12, [R1+0x1d0] ;  /* 0x0001d000010c7983 */ /* 0x001ea20000300800 */
[----:B------:R-:W2:Y:S02]  /*17850*/  LDL.LU R13, [R1+0x1d4] ;  /* 0x0001d400010d7983 */ /* 0x000ea40000300800 */
[----:B------:R-:W2:Y:S02]  /*17860*/  LDL.LU R14, [R1+0x1d8] ;  /* 0x0001d800010e7983 */ /* 0x000ea40000300800 */
[----:B------:R-:W2:Y:S01]  /*17870*/  LDL.LU R15, [R1+0x1dc] ;  /* 0x0001dc00010f7983 */ /* 0x000ea20000300800 */
[----:B---3--:R-:W-:Y:S01]  /*17880*/  HMMA.16816.F32.BF16 R20, R20, R16, R24 ;  /* 0x000000101414723c */ /* 0x008fe20000041818 */
[----:B------:R-:W3:Y:S01]  /*17890*/  LDL.LU.64 R26, [R1+0x12c8] ;  /* 0x0012c800011a7983 */ /* 0x000ee20000300a00 */
[----:B------:R-:W3:Y:S02]  /*178a0*/  LDL.LU.64 R24, [R1+0x12c0] ;  /* 0x0012c00001187983 */ /* 0x000ee40000300a00 */
[----:B----4-:R-:W-:Y:S02]  /*178b0*/  STL.64 [R1+0x1298], R18 ;  /* 0x0012981201007387 */ /* 0x010fe40000100a00 */
[----:B------:R0:W-:Y:S11]  /*178c0*/  STL.64 [R1+0x1290], R16 ;  /* 0x0012901001007387 */ /* 0x0001f60000100a00 */
[----:B------:R-:W-:Y:S06]  /*178d0*/  @!UPT UIADD3 URZ, URZ, URZ, URZ ;  /* 0x0000003f3f3ff290 */ /* 0x000fec000fffe03f */
[----:B------:R-:W-:Y:S01]  /*178e0*/  STL.64 [R1+0xe0], R20 ;  /* 0x0000e01401007387 */ /* 0x000fe20000100a00 */
[----:B------:R-:W-:Y:S02]  /*178f0*/  STL.64 [R1+0xe8], R22 ;  /* 0x0000e81601007387 */ /* 0x000fe40000100a00 */
[----:B------:R-:W1:Y:S04]  /*17900*/  LDSM.16.MT88.4 R20, [R29+0x8380] ;  /* 0x008380001d14783b */ /* 0x000e680000004200 */
[----:B0-----:R-:W4:Y:S01]  /*17910*/  LDL.LU R16, [R1+0x2e0] ;  /* 0x0002e00001107983 */ /* 0x001f220000300800 */
[----:B------:R-:W4:Y:S01]  /*17920*/  LDL.LU R17, [R1+0x2e4] ;  /* 0x0002e40001117983 */ /* 0x000f220000300800 */
[----:B------:R-:W4:Y:S02]  /*17930*/  LDL.LU R18, [R1+0x2e8] ;  /* 0x0002e80001127983 */ /* 0x000f240000300800 */
[----:B------:R-:W4:Y:S01]  /*17940*/  LDL.LU R19, [R1+0x2ec] ;  /* 0x0002ec0001137983 */ /* 0x000f220000300800 */
[----:B-1----:R-:W-:Y:S01]  /*17950*/  STL.64 [R1+0x1288], R22 ;  /* 0x0012881601007387 */ /* 0x002fe20000100a00 */
[----:B------:R-:W-:Y:S02]  /*17960*/  STL.64 [R1+0x1280], R20 ;  /* 0x0012801401007387 */ /* 0x000fe40000100a00 */
[----:B------:R-:W0:Y:S04]  /*17970*/  LDSM.16.MT88.4 R20, [R29+0xc000] ;  /* 0x00c000001d14783b */ /* 0x000e280000004200 */
[----:B0-----:R-:W-:-:S02]  /*17980*/  IMAD.MOV.U32 R7, RZ, RZ, R22 ;  /* 0x000000ffff077224 */ /* 0x001fc400078e0016 */
[----:B------:R-:W-:Y:S01]  /*17990*/  IMAD.MOV.U32 R6, RZ, RZ, R21 ;  /* 0x000000ffff067224 */ /* 0x000fe200078e0015 */
[----:B------:R-:W-:Y:S01]  /*179a0*/  STL [R1+0x60], R20 ;  /* 0x0000601401007387 */ /* 0x000fe20000100800 */
[----:B------:R-:W-:Y:S02]  /*179b0*/  STL [R1+0x6c], R23 ;  /* 0x00006c1701007387 */ /* 0x000fe40000100800 */
[----:B------:R-:W-:Y:S01]  /*179c0*/  STL [R1+0x1244], R7 ;  /* 0x0012440701007387 */ /* 0x000fe20000100800 */
[----:B------:R-:W-:Y:S01]  /*179d0*/  STL [R1+0x1240], R6 ;  /* 0x0012400601007387 */ /* 0x000fe20000100800 */
[----:B---3--:R-:W-:Y:S11]  /*179e0*/  HMMA.16816.F32.BF16 R8, R24, R4, R8 ;  /* 0x000000041808723c */ /* 0x008ff60000041808 */
[----:B------:R-:W-:Y:S11]  /*179f0*/  @!UPT UIADD3 URZ, URZ, URZ, URZ ;  /* 0x0000003f3f3ff290 */ /* 0x000ff6000fffe03f */
[----:B------:R-:W-:Y:S01]  /*17a00*/  @!UPT UIADD3 URZ, URZ, URZ, URZ ;  /* 0x0000003f3f3ff290 */ /* 0x000fe2000fffe03f */
        /* <DEDUP_REMOVED lines=8> */
[----:B0-----:R-:W3:Y:S01]  /*17a90*/  LDL.LU.64 R10, [R1+0x12b8] ;  /* 0x0012b800010a7983 */ /* 0x001ee20000300a00 */
[----:B------:R-:W2:Y:S02]  /*17aa0*/  LDL.LU.64 R8, [R1+0x12b0] ;  /* 0x0012b00001087983 */ /* 0x000ea40000300a00 */
[----:B------:R-:W-:-:S02]  /*17ab0*/  IMAD.MOV.U32 R21, RZ, RZ, R3 ;  /* 0x000000ffff157224 */ /* 0x000fc400078e0003 */
[----:B------:R-:W-:Y:S02]  /*17ac0*/  IMAD.MOV.U32 R22, RZ, RZ, R2 ;  /* 0x000000ffff167224 */ /* 0x000fe400078e0002 */
[----:B------:R-:W-:Y:S02]  /*17ad0*/  IMAD.MOV.U32 R20, RZ, RZ, R28 ;  /* 0x000000ffff147224 */ /* 0x000fe400078e001c */
[----:B------:R-:W-:Y:S01]  /*17ae0*/  IMAD.MOV.U32 R23, RZ, RZ, R0 ;  /* 0x000000ffff177224 */ /* 0x000fe200078e0000 */
[C---:B--2---:R-:W-:Y:S11]  /*17af0*/  HMMA.16816.F32.BF16 R12, R24.reuse, R8, R12 ;  /* 0x00000008180c723c */ /* 0x044ff6000004180c */
[----:B------:R-:W-:Y:S11]  /*17b00*/  @!UPT UIADD3 URZ, URZ, URZ, URZ ;  /* 0x0000003f3f3ff290 */ /* 0x000ff6000fffe03f */
[----:B------:R-:W-:Y:S02]  /*17b10*/  @!UPT UIADD3 URZ, URZ, URZ, URZ ;  /* 0x0000003f3f3ff290 */ /* 0x000fe4000fffe03f */
[----:B------:R-:W-:Y:S02]  /*17b20*/  IMAD.MOV.U32 R3, RZ, RZ, R14 ;  /* 0x000000ffff037224 */ /* 0x000fe400078e000e */
[----:B------:R-:W-:Y:S02]  /*17b30*/  IMAD.MOV.U32 R2, RZ, RZ, R15 ;  /* 0x000000ffff027224 */ /* 0x000fe400078e000f */
[----:B------:R-:W-:Y:S02]  /*17b40*/  IMAD.MOV.U32 R0, RZ, RZ, R12 ;  /* 0x000000ffff007224 */ /* 0x000fe400078e000c */
[----:B------:R-:W-:Y:S01]  /*17b50*/  IMAD.MOV.U32 R28, RZ, RZ, R13 ;  /* 0x000000ffff1c7224 */ /* 0x000fe200078e000d */
[----:B------:R-:W2:Y:S01]  /*17b60*/  LDL.LU.64 R14, [R1+0x12a8] ;  /* 0x0012a800010e7983 */ /* 0x000ea20000300a00 */
[----:B------:R-:W4:Y:S02]  /*17b70*/  LDL.LU.64 R12, [R1+0x12a0] ;  /* 0x0012a000010c7983 */ /* 0x000f240000300a00 */
[----:B---3--:R-:W-:Y:S02]  /*17b80*/  STL.64 [R1+0x1270], R10 ;  /* 0x0012700a01007387 */ /* 0x008fe40000100a00 */
[----:B------:R-:W-:Y:S02]  /*17b90*/  STL.64 [R1+0x1268], R8 ;  /* 0x0012680801007387 */ /* 0x000fe40000100a00 */
[----:B------:R-:W0:Y:S04]  /*17ba0*/  LDSM.16.MT88.4 R8, [R29+0xc180] ;  /* 0x00c180001d08783b */ /* 0x000e280000004200 */
[----:B------:R-:W-:Y:S01]  /*17bb0*/  STL [R1+0x1050], R3 ;  /* 0x0010500301007387 */ /* 0x000fe20000100800 */
[----:B------:R-:W-:Y:S02]  /*17bc0*/  STL [R1+0x104c], R0 ;  /* 0x00104c0001007387 */ /* 0x000fe40000100800 */
[----:B------:R-:W-:Y:S02]  /*17bd0*/  STL [R1+0x1048], R28 ;  /* 0x0010481c01007387 */ /* 0x000fe40000100800 */
[----:B------:R-:W-:Y:S01]  /*17be0*/  STL [R1+0x1044], R2 ;  /* 0x0010440201007387 */ /* 0x000fe20000100800 */
[----:B0-----:R-:W-:Y:S01]  /*17bf0*/  STL.64 [R1+0x30], R8 ;  /* 0x0000300801007387 */ /* 0x001fe20000100a00 */
[----:B------:R-:W-:Y:S02]  /*17c00*/  STL.64 [R1+0x38], R10 ;  /* 0x0000380a01007387 */ /* 0x000fe40000100a00 */
[----:B------:R-:W0:Y:S02]  /*17c10*/  LDSM.16.MT88.4 R8, [R29+0xc200] ;  /* 0x00c200001d08783b */ /* 0x000e240000004200 */
[----:B0-----:R0:W-:Y:S02]  /*17c20*/  STL.64 [R1+0x20], R8 ;  /* 0x0000200801007387 */ /* 0x0011e40000100a00 */
[----:B------:R1:W-:Y:S02]  /*17c30*/  STL.64 [R1+0x28], R10 ;  /* 0x0000280a01007387 */ /* 0x0003e40000100a00 */
[----:B0-----:R-:W3:Y:S01]  /*17c40*/  LDL.LU R8, [R1+0x90] ;  /* 0x0000900001087983 */ /* 0x001ee20000300800 */
[----:B------:R-:W3:Y:S02]  /*17c50*/  LDL.LU R9, [R1+0x94] ;  /* 0x0000940001097983 */ /* 0x000ee40000300800 */
[----:B-1----:R-:W3:Y:S02]  /*17c60*/  LDL.LU R10, [R1+0x98] ;  /* 0x00009800010a7983 */ /* 0x002ee40000300800 */
[----:B------:R-:W3:Y:S01]  /*17c70*/  LDL.LU R11, [R1+0x9c] ;  /* 0x00009c00010b7983 */ /* 0x000ee20000300800 */
[----:B----4-:R-:W-:Y:S11]  /*17c80*/  HMMA.16816.F32.BF16 R16, R24, R12, R16 ;  /* 0x0000000c1810723c */ /* 0x010ff60000041810 */
[----:B------:R-:W-:Y:S11]  /*17c90*/  @!UPT UIADD3 URZ, URZ, URZ, URZ ;  /* 0x0000003f3f3ff290 */ /* 0x000ff6000fffe03f */
[----:B------:R-:W-:Y:S01]  /*17ca0*/  @!UPT UIADD3 URZ, URZ, URZ, URZ ;  /* 0x0000003f3f3ff290 */ /* 0x000fe2000fffe03f */
[----:B------:R-:W-:Y:S01]  /*17cb0*/  STL.64 [R1+0xb8], R18 ;  /* 0x0000b81201007387 */ /* 0x000fe20000100a00 */
[----:B------:R-:W-:Y:S02]  /*17cc0*/  IMAD.MOV.U32 R28, RZ, RZ, R16 ;  /* 0x000000ffff1c7224 */ /* 0x000fe400078e0010 */
[----:B------:R-:W-:Y:S02]  /*17cd0*/  IMAD.MOV.U32 R2, RZ, RZ, R17 ;  /* 0x000000ffff027224 */ /* 0x000fe400078e0011 */
[----:B------:R-:W0:Y:S04]  /*17ce0*/  LDSM.16.MT88.4 R16, [R29+0xc280] ;  /* 0x00c280001d10783b */ /* 0x000e280000004200 */
[----:B------:R-:W-:Y:S01]  /*17cf0*/  STL [R1+0x1058], R28 ;  /* 0x0010581c01007387 */ /* 0x000fe20000100800 */
[----:B------:R-:W-:Y:S02]  /*17d00*/  STL [R1+0x1054], R2 ;  /* 0x0010540201007387 */ /* 0x000fe40000100800 */
[----:B0-----:R-:W-:Y:S01]  /*17d10*/  IMAD.MOV.U32 R7, RZ, RZ, R18 ;  /* 0x000000ffff077224 */ /* 0x001fe200078e0012 */
[----:B------:R-:W-:Y:S01]  /*17d20*/  STL.64 [R1+0x10], R16 ;  /* 0x0000101001007387 */ /* 0x000fe20000100a00 */
[----:B------:R-:W-:-:S02]  /*17d30*/  IMAD.MOV.U32 R6, RZ, RZ, R19 ;  /* 0x000000ffff067224 */ /* 0x000fc400078e0013 */
[----:B------:R-:W0:Y:S02]  /*17d40*/  LDSM.16.MT88.4 R16, [R29+0xc300] ;  /* 0x00c300001d10783b */ /* 0x000e240000004200 */
[----:B0-----:R-:W-:Y:S02]  /*17d50*/  STL.64 [R1], R16 ;  /* 0x0000001001007387 */ /* 0x001fe40000100a00 */
[----:B------:R0:W-:Y:S02]  /*17d60*/  STL.64 [R1+0x8], R18 ;  /* 0x0000081201007387 */ /* 0x0001e40000100a00 */
[----:B0-----:R-:W4:Y:S01]  /*17d70*/  LDL.LU.64 R18, [R1+0x1298] ;  /* 0x0012980001127983 */ /* 0x001f220000300a00 */
[----:B------:R-:W2:Y:S02]  /*17d80*/  LDL.LU.64 R16, [R1+0x1290] ;  /* 0x0012900001107983 */ /* 0x000ea40000300a00 */
[----:B--2---:R-:W-:Y:S01]  /*17d90*/  HMMA.16816.F32.BF16 R24, R24, R16, R20 ;  /* 0x000000101818723c */ /* 0x004fe20000041814 */
[----:B------:R-:W3:Y:S01]  /*17da0*/  LDL.LU.64 R22, [R1+0x1288] ;  /* 0x0012880001167983 */ /* 0x000ee20000300a00 */
[----:B------:R-:W3:Y:S11]  /*17db0*/  LDL.LU.64 R20, [R1+0x1280] ;  /* 0x0012800001147983 */ /* 0x000ef60000300a00 */
[----:B------:R-:W-:Y:S10]  /*17dc0*/  @!UPT UIADD3 URZ, URZ, URZ, URZ ;  /* 0x0000003f3f3ff290 */ /* 0x000ff4000fffe03f */
[----:B------:R-:W-:Y:S01]  /*17dd0*/  STL [R1+0xa4], R25 ;  /* 0x0000a41901007387 */ /* 0x000fe20000100800 */
[----:B------:R-:W-:Y:S02]  /*17de0*/  IMAD.MOV.U32 R2, RZ, RZ, R24 ;  /* 0x000000ffff027224 */ /* 0x000fe400078e0018 */
[----:B------:R-:W-:Y:S02]  /*17df0*/  IMAD.MOV.U32 R3, RZ, RZ, R26 ;  /* 0x000000ffff037224 */ /* 0x000fe400078e001a */
[----:B------:R-:W-:Y:S02]  /*17e00*/  IMAD.MOV.U32 R0, RZ, RZ, R27 ;  /* 0x000000ffff007224 */ /* 0x000fe400078e001b */
[----:B------:R-:W0:Y:S04]  /*17e10*/  LDSM.16.MT88.4 R24, [R29+0xc380] ;  /* 0x00c380001d18783b */ /* 0x000e280000004200 */
[----:B----4-:R-:W-:Y:S01]  /*17e20*/  STL.64 [R1+0x1250], R18 ;  /* 0x0012501201007387 */ /* 0x010fe20000100a00 */
[----:B------:R1:W-:Y:S03]  /*17e30*/  STL.64 [R1+0x1248], R16 ;  /* 0x0012481001007387 */ /* 0x0003e60000100a00 */
[----:B-1----:R-:W2:Y:S01]  /*17e40*/  LDL.LU R16, [R1+0x2c0] ;  /* 0x0002c00001107983 */ /* 0x002ea20000300800 */
[----:B------:R-:W2:Y:S02]  /*17e50*/  LDL.LU R17, [R1+0x2c4] ;  /* 0x0002c40001117983 */ /* 0x000ea40000300800 */
[----:B------:R-:W2:Y:S02]  /*17e60*/  LDL.LU R18, [R1+0x2c8] ;  /* 0x0002c80001127983 */ /* 0x000ea40000300800 */
[----:B------:R-:W2:Y:S01]  /*17e70*/  LDL.LU R19, [R1+0x2cc] ;  /* 0x0002cc0001137983 */ /* 0x000ea20000300800 */
[----:B------:R-:W-:Y:S01]  /*17e80*/  STL [R1+0x1064], R0 ;  /* 0x0010640001007387 */ /* 0x000fe20000100800 */
[----:B------:R-:W-:Y:S02]  /*17e90*/  STL [R1+0x1060], R3 ;  /* 0x0010600301007387 */ /* 0x000fe40000100800 */
[----:B------:R-:W-:Y:S01]  /*17ea0*/  STL [R1+0x105c], R2 ;  /* 0x00105c0201007387 */ /* 0x000fe20000100800 */
[----:B0-----:R-:W-:Y:S01]  /*17eb0*/  STL.64 [R1+0x1000], R26 ;  /* 0x0010001a01007387 */ /* 0x001fe20000100a00 */
[----:B------:R0:W-:Y:S03]  /*17ec0*/  STL.64 [R1+0xff8], R24 ;  /* 0x000ff81801007387 */ /* 0x0001e60000100a00 */
[----:B0-----:R-:W4:Y:S01]  /*17ed0*/  LDL.LU R24, [R1+0x2d0] ;  /* 0x0002d00001187983 */ /* 0x001f220000300800 */
[----:B------:R-:W4:Y:S02]  /*17ee0*/  LDL.LU R25, [R1+0x2d4] ;  /* 0x0002d40001197983 */ /* 0x000f240000300800 */
[----:B------:R-:W4:Y:S02]  /*17ef0*/  LDL.LU R26, [R1+0x2d8] ;  /* 0x0002d800011a7983 */ /* 0x000f240000300800 */
[----:B------:R-:W-:-:S02]  /*17f00*/  IMAD.MOV.U32 R27, RZ, RZ, R14 ;  /* 0x000000ffff1b7224 */ /* 0x000fc400078e000e */
[----:B------:R-:W2:Y:S01]  /*17f10*/  LDL.LU R14, [R1+0x1278] ;  /* 0x00127800010e7983 */ /* 0x000ea20000300800 */
[----:B------:R0:W-:Y:S01]  /*17f20*/  STL [R1+0xe7c], R29 ;  /* 0x000e7c1d01007387 */ /* 0x0001e20000100800 */
[C---:B---3--:R-:W-:Y:S11]  /*17f30*/  HMMA.16816.F32.BF16 R8, R20.reuse, R4, R8 ;  /* 0x000000041408723c */ /* 0x048ff60000041808 */
[----:B------:R-:W-:Y:S11]  /*17f40*/  @!UPT UIADD3 URZ, URZ, URZ, URZ ;  /* 0x0000003f3f3ff290 */ /* 0x000ff6000fffe03f */
[----:B------:R-:W-:Y:S01]  /*17f50*/  @!UPT UIADD3 URZ, URZ, URZ, URZ ;  /* 0x0000003f3f3ff290 */ /* 0x000fe2000fffe03f */
[----:B------:R1:W-:Y:S01]  /*17f60*/  STL.64 [R1+0x90], R8 ;  /* 0x0000900801007387 */ /* 0x0003e20000100a00 */
[----:B------:R-:W-:Y:S02]  /*17f70*/  IMAD.MOV.U32 R28, RZ, RZ, R10 ;  /* 0x000000ffff1c7224 */ /* 0x000fe400078e000a */
[----:B0-----:R-:W-:Y:S02]  /*17f80*/  IMAD.MOV.U32 R29, RZ, RZ, R11 ;  /* 0x000000ffff1d7224 */ /* 0x001fe400078e000b */
[----:B------:R-:W3:Y:S04]  /*17f90*/  LDL.LU.64 R10, [R1+0x1270] ;  /* 0x00127000010a7983 */ /* 0x000ee80000300a00 */
[----:B-1----:R-:W4:Y:S02]  /*17fa0*/  LDL.LU.64 R8, [R1+0x1268] ;  /* 0x0012680001087983 */ /* 0x002f240000300a00 */
[C---:B----4-:R-:W-:Y:S11]  /*17fb0*/  HMMA.16816.F32.BF16 R24, R20.reuse, R8, R24 ;  /* 0x000000081418723c */ /* 0x050ff60000041818 */
[----:B------:R-:W-:Y:S11]  /*17fc0*/  @!UPT UIADD3 URZ, URZ, URZ, URZ ;  /* 0x0000003f3f3ff290 */ /* 0x000ff6000fffe03f */
[----:B------:R-:W-:Y:S01]  /*17fd0*/  @!UPT UIADD3 URZ, URZ, URZ, URZ ;  /* 0x0000003f3f3ff290 */ /* 0x000fe2000fffe03f */
[----:B------:R0:W-:Y:S01]  /*17fe0*/  STL [R1+0x80], R24 ;  /* 0x0000801801007387 */ /* 0x0001e20000100800 */
[----:B------:R-:W-:Y:S02]  /*17ff0*/  IMAD.MOV.U32 R0, RZ, RZ, R25 ;  /* 0x000000ffff007224 */ /* 0x000fe400078e0019 */
[----:B------:R-:W-:Y:S02]  /*18000*/  IMAD.MOV.U32 R3, RZ, RZ, R26 ;  /* 0x000000ffff037224 */ /* 0x000fe400078e001a */
[----:B------:R-:W-:Y:S01]  /*18010*/  IMAD.MOV.U32 R2, RZ, RZ, R27 ;  /* 0x000000ffff027224 */ /* 0x000fe200078e001b */
[----:B0-----:R-:W4:Y:S01]  /*18020*/  LDL.LU.64 R24, [R1+0x30] ;  /* 0x0000300001187983 */ /* 0x001f220000300a00 */
[----:B------:R-:W3:Y:S01]  /*18030*/  LDL.LU.64 R26, [R1+0x38] ;  /* 0x00003800011a7983 */ /* 0x000ee20000300a00 */
[----:B--2---:R-:W-:Y:S11]  /*18040*/  HMMA.16816.F32.BF16 R16, R20, R12, R16 ;  /* 0x0000000c1410723c */ /* 0x004ff60000041810 */
[----:B------:R-:W-:Y:S11]  /*18050*/  @!UPT UIADD3 URZ, URZ, URZ, URZ ;  /* 0x0000003f3f3ff290 */ /* 0x000ff6000fffe03f */
[----:B------:R-:W-:Y:S02]  /*18060*/  @!UPT UIADD3 URZ, URZ, URZ, URZ ;  /* 0x0000003f3f3ff290 */ /* 0x000fe4000fffe03f */
[----:B------:R-:W-:Y:S02]  /*18070*/  IMAD.MOV.U32 R9, RZ, RZ, R18 ;  /* 0x000000ffff097224 */ /* 0x000fe400078e0012 */
[----:B------:R-:W-:Y:S02]  /*18080*/  IMAD.MOV.U32 R8, RZ, RZ, R19 ;  /* 0x000000ffff087224 */ /* 0x000fe400078e0013 */
[----:B------:R-:W-:Y:S02]  /*18090*/  IMAD.MOV.U32 R13, RZ, RZ, R16 ;  /* 0x000000ffff0d7224 */ /* 0x000fe400078e0010 */
[----:B------:R-:W-:Y:S01]  /*180a0*/  IMAD.MOV.U32 R12, RZ, RZ, R17 ;  /* 0x000000ffff0c7224 */ /* 0x000fe200078e0011 */
[----:B---3--:R-:W-:Y:S01]  /*180b0*/  STL.64 [R1+0x1140], R26 ;  /* 0x0011401a01007387 */ /* 0x008fe20000100a00 */
[----:B----4-:R0:W-:Y:S02]  /*180c0*/  STL.64 [R1+0x1138], R24 ;  /* 0x0011381801007387 */ /* 0x0101e40000100a00 */
[----:B0-----:R-:W-:-:S02]  /*180d0*/  IMAD.MOV.U32 R24, RZ, RZ, R10 ;  /* 0x000000ffff187224 */ /* 0x001fc400078e000a */
[----:B------:R-:W-:Y:S01]  /*180e0*/  IMAD.MOV.U32 R25, RZ, RZ, R11 ;  /* 0x000000ffff197224 */ /* 0x000fe200078e000b */
[----:B------:R-:W2:Y:S01]  /*180f0*/  LDL.LU R10, [R1+0x1260] ;  /* 0x00126000010a7983 */ /* 0x000ea20000300800 */
[----:B------:R-:W2:Y:S02]  /*18100*/  LDL.LU R11, [R1+0x125c] ;  /* 0x00125c00010b7983 */ /* 0x000ea40000300800 */
[----:B------:R-:W-:Y:S02]  /*18110*/  IMAD.MOV.U32 R26, RZ, RZ, R15 ;  /* 0x000000ffff1a7224 */ /* 0x000fe400078e000f */
[----:B------:R-:W3:Y:S01]  /*18120*/  LDL.LU R15, [R1+0x1258] ;  /* 0x00125800010f7983 */ /* 0x000ee20000300800 */
[----:B------:R-:W4:Y:S02]  /*18130*/  LDL.LU R27, [R1+0x28c] ;  /* 0x00028c00011b7983 */ /* 0x000f240000300800 */
[----:B------:R-:W4:Y:S02]  /*18140*/  LDL.LU.64 R18, [R1+0x1250] ;  /* 0x0012500001127983 */ /* 0x000f240000300a00 */
[----:B------:R-:W4:Y:S01]  /*18150*/  LDL.LU.64 R16, [R1+0x1248] ;  /* 0x0012480001107983 */ /* 0x000f220000300a00 */
[----:B--2---:R-:W-:Y:S01]  /*18160*/  STL.64 [R1+0x1218], R10 ;  /* 0x0012180a01007387 */ /* 0x004fe20000100a00 */
[----:B------:R-:W-:Y:S02]  /*18170*/  STL.64 [R1+0x1210], R8 ;  /* 0x0012100801007387 */ /* 0x000fe40000100a00 */
[----:B---3--:R-:W-:Y:S01]  /*18180*/  STL.64 [R1+0x1208], R14 ;  /* 0x0012080e01007387 */ /* 0x008fe20000100a00 */
[----:B------:R-:W-:Y:S04]  /*18190*/  STL.64 [R1+0x1200], R12 ;  /* 0x0012000c01007387 */ /* 0x000fe80000100a00 */
[----:B----4-:R-:W-:Y:S01]  /*181a0*/  STL.64 [R1+0x11f8], R18 ;  /* 0x0011f81201007387 */ /* 0x010fe20000100a00 */
[----:B------:R-:W-:Y:S01]  /*181b0*/  HMMA.16816.F32.BF16 R20, R20, R16, R24 ;  /* 0x000000101414723c */ /* 0x000fe20000041818 */
[----:B------:R-:W2:Y:S02]  /*181c0*/  LDL.LU R24, [R1+0x1b0] ;  /* 0x0001b00001187983 */ /* 0x000ea40000300800 */
[----:B------:R-:W2:Y:S01]  /*181d0*/  LDL.LU R25, [R1+0x1b4] ;  /* 0x0001b40001197983 */ /* 0x000ea20000300800 */
[----:B------:R-:W3:Y:S01]  /*181e0*/  LDL.LU R26, [R1+0x1b8] ;  /* 0x0001b800011a7983 */ /* 0x000ee20000300800 */
[----:B------:R-:W3:Y:S03]  /*181f0*/  LDL.LU R27, [R1+0x1bc] ;  /* 0x0001bc00011b7983 */ /* 0x000ee60000300800 */
[----:B---3--:R-:W-:Y:S01]  /*18200*/  STL.64 [R1+0x1150], R26 ;  /* 0x0011501a01007387 */ /* 0x008fe20000100a00 */
[----:B--2---:R0:W-:Y:S03]  /*18210*/  STL.64 [R1+0x1148], R24 ;  /* 0x0011481801007387 */ /* 0x0041e60000100a00 */
[----:B0-----:R-:W2:Y:S01]  /*18220*/  LDL.LU.64 R24, [R1+0x40] ;  /* 0x0000400001187983 */ /* 0x001ea20000300a00 */
[----:B------:R-:W3:Y:S03]  /*18230*/  LDL.LU.64 R26, [R1+0x48] ;  /* 0x00004800011a7983 */ /* 0x000ee60000300a00 */
[----:B---3--:R-:W-:Y:S01]  /*18240*/  STL.64 [R1+0x1190], R26 ;  /* 0x0011901a01007387 */ /* 0x008fe20000100a00 */
[----:B--2---:R0:W-:Y:S03]  /*18250*/  STL.64 [R1+0x1188], R24 ;  /* 0x0011881801007387 */ /* 0x0041e60000100a00 */
[----:B0-----:R-:W2:Y:S01]  /*18260*/  LDL.LU R24, [R1+0x50] ;  /* 0x0000500001187983 */ /* 0x001ea20000300800 */
[----:B------:R-:W2:Y:S02]  /*18270*/  LDL.LU R25, [R1+0x54] ;  /* 0x0000540001197983 */ /* 0x000ea40000300800 */
[----:B------:R-:W3:Y:S02]  /*18280*/  LDL.LU R26, [R1+0x58] ;  /* 0x00005800011a7983 */ /* 0x000ee40000300800 */
[----:B------:R-:W3:Y:S02]  /*18290*/  LDL.LU R27, [R1+0x5c] ;  /* 0x00005c00011b7983 */ /* 0x000ee40000300800 */
[----:B---3--:R-:W-:Y:S01]  /*182a0*/  STL.64 [R1+0x11e0], R26 ;  /* 0x0011e01a01007387 */ /* 0x008fe20000100a00 */
[----:B--2---:R-:W-:Y:S02]  /*182b0*/  STL.64 [R1+0x11d8], R24 ;  /* 0x0011d81801007387 */ /* 0x004fe40000100a00 */
[----:B------:R-:W-:Y:S02]  /*182c0*/  STL.64 [R1+0xfc0], R22 ;  /* 0x000fc01601007387 */ /* 0x000fe40000100a00 */
[----:B------:R0:W-:Y:S02]  /*182d0*/  STL.64 [R1+0x1068], R20 ;  /* 0x0010681401007387 */ /* 0x0001e40000100a00 */
[----:B0-----:R-:W2:Y:S01]  /*182e0*/  LDL.LU R20, [R1+0x10] ;  /* 0x0000100001147983 */ /* 0x001ea20000300800 */
[----:B------:R-:W2:Y:S02]  /*182f0*/  LDL.LU R21, [R1+0x14] ;  /* 0x0000140001157983 */ /* 0x000ea40000300800 */
[----:B------:R-:W-:-:S02]  /*18300*/  IMAD.MOV.U32 R22, RZ, RZ, R7 ;  /* 0x000000ffff167224 */ /* 0x000fc400078e0007 */
[----:B------:R-:W-:Y:S01]  /*18310*/  IMAD.MOV.U32 R23, RZ, RZ, R6 ;  /* 0x000000ffff177224 */ /* 0x000fe200078e0006 */
[----:B------:R-:W3:Y:S01]  /*18320*/  LDL.LU R7, [R1+0x1244] ;  /* 0x0012440001077983 */ /* 0x000ee20000300800 */
[----:B------:R-:W4:Y:S03]  /*18330*/  LDL.LU R6, [R1+0x1240] ;  /* 0x0012400001067983 */ /* 0x000f260000300800 */
[----:B------:R-:W-:Y:S04]  /*18340*/  STL.64 [R1+0x10b8], R22 ;  /* 0x0010b81601007387 */ /* 0x000fe80000100a00 */
[----:B--2---:R0:W-:Y:S04]  /*18350*/  STL.64 [R1+0x10b0], R20 ;  /* 0x0010b01401007387 */ /* 0x0041e80000100a00 */
[----:B0-----:R-:W2:Y:S01]  /*18360*/  LDL.LU R20, [R1+0x1a0] ;  /* 0x0001a00001147983 */ /* 0x001ea20000300800 */
[----:B------:R-:W2:Y:S02]  /*18370*/  LDL.LU R21, [R1+0x1a4] ;  /* 0x0001a40001157983 */ /* 0x000ea40000300800 */
[----:B------:R-:W2:Y:S02]  /*18380*/  LDL.LU R22, [R1+0x1a8] ;  /* 0x0001a80001167983 */ /* 0x000ea40000300800 */
[----:B------:R-:W2:Y:S02]  /*18390*/  LDL.LU R23, [R1+0x1ac] ;  /* 0x0001ac0001177983 */ /* 0x000ea40000300800 */
[----:B--2---:R-:W-:Y:S01]  /*183a0*/  STL.64 [R1+0x1160], R22 ;  /* 0x0011601601007387 */ /* 0x004fe20000100a00 */
[----:B------:R0:W-:Y:S03]  /*183b0*/  STL.64 [R1+0x1158], R20 ;  /* 0x0011581401007387 */ /* 0x0001e60000100a00 */
[----:B0-----:R-:W2:Y:S01]  /*183c0*/  LDL.LU R20, [R1+0x1c0] ;  /* 0x0001c00001147983 */ /* 0x001ea20000300800 */
[----:B------:R-:W2:Y:S02]  /*183d0*/  LDL.LU R21, [R1+0x1c4] ;  /* 0x0001c40001157983 */ /* 0x000ea40000300800 */
[----:B------:R-:W2:Y:S02]  /*183e0*/  LDL.LU R22, [R1+0x1c8] ;  /* 0x0001c80001167983 */ /* 0x000ea40000300800 */
[----:B------:R-:W2:Y:S02]  /*183f0*/  LDL.LU R23, [R1+0x1cc] ;  /* 0x0001cc0001177983 */ /* 0x000ea40000300800 */
[----:B----4-:R-:W-:-:S02]  /*18400*/  IMAD.MOV.U32 R25, RZ, RZ, R6 ;  /* 0x000000ffff197224 */ /* 0x010fc400078e0006 */
[----:B---3--:R-:W-:Y:S01]  /*18410*/  IMAD.MOV.U32 R26, RZ, RZ, R7 ;  /* 0x000000ffff1a7224 */ /* 0x008fe200078e0007 */
[----:B--2---:R-:W-:Y:S01]  /*18420*/  STL.64 [R1+0x1170], R22 ;  /* 0x0011701601007387 */ /* 0x004fe20000100a00 */
[----:B------:R0:W-:Y:S03]  /*18430*/  STL.64 [R1+0x1168], R20 ;  /* 0x0011681401007387 */ /* 0x0001e60000100a00 */
[----:B0-----:R-:W2:Y:S01]  /*18440*/  LDL.LU R20, [R1+0x1e0] ;  /* 0x0001e00001147983 */ /* 0x001ea20000300800 */
[----:B------:R-:W2:Y:S02]  /*18450*/  LDL.LU R21, [R1+0x1e4] ;  /* 0x0001e40001157983 */ /* 0x000ea40000300800 */
[----:B------:R-:W3:Y:S02]  /*18460*/  LDL.LU R22, [R1+0x1e8] ;  /* 0x0001e80001167983 */ /* 0x000ee40000300800 */
[----:B------:R-:W3:Y:S01]  /*18470*/  LDL.LU R23, [R1+0x1ec] ;  /* 0x0001ec0001177983 */ /* 0x000ee20000300800 */
        /* <DEDUP_REMOVED lines=8> */
[----:B----4-:R-:W-:-:S02]  /*18500*/  IMAD.MOV.U32 R22, RZ, RZ, R6 ;  /* 0x000000ffff167224 */ /* 0x010fc400078e0006 */
[----:B------:R-:W-:Y:S01]  /*18510*/  IMAD.MOV.U32 R23, RZ, RZ, R7 ;  /* 0x000000ffff177224 */ /* 0x000fe200078e0007 */
[----:B------:R-:W3:Y:S01]  /*18520*/  LDL.LU R6, [R1+0x1234] ;  /* 0x0012340001067983 */ /* 0x000ee20000300800 */
[----:B------:R-:W4:Y:S02]  /*18530*/  LDL.LU R7, [R1+0x1230] ;  /* 0x0012300001077983 */ /* 0x000f240000300800 */
        /* <DEDUP_REMOVED lines=12> */
[----:B------:R-:W-:Y:S01]  /*18600*/  STL.64 [R1+0x11a0], R22 ;  /* 0x0011a01601007387 */ /* 0x000fe20000100a00 */
        /* <DEDUP_REMOVED lines=9> */
[----:B----4-:R-:W-:-:S02]  /*186a0*/  IMAD.MOV.U32 R22, RZ, RZ, R7 ;  /* 0x000000ffff167224 */ /* 0x010fc400078e0007 */
[----:B---3--:R-:W-:Y:S01]  /*186b0*/  IMAD.MOV.U32 R23, RZ, RZ, R6 ;  /* 0x000000ffff177224 */ /* 0x008fe200078e0006 */
        /* <DEDUP_REMOVED lines=8> */
[----:B--2---:R4:W-:Y:S01]  /*18740*/  STL.64 [R1+0x11d0], R22 ;  /* 0x0011d01601007387 */ /* 0x0049e20000100a00 */
[----:B------:R0:W-:Y:S02]  /*18750*/  STL.64 [R1+0x11c8], R20 ;  /* 0x0011c81401007387 */ /* 0x0001e40000100a00 */
[----:B----4-:R-:W-:Y:S01]  /*18760*/  IMAD.MOV.U32 R22, RZ, RZ, R6 ;  /* 0x000000ffff167224 */ /* 0x010fe200078e0006 */
[----:B0-----:R-:W2:Y:S01]  /*18770*/  LDL.LU R20, [R1+0x260] ;  /* 0x0002600001147983 */ /* 0x001ea20000300800 */
[----:B------:R-:W2:Y:S02]  /*18780*/  LDL.LU R21, [R1+0x264] ;  /* 0x0002640001157983 */ /* 0x000ea40000300800 */
[----:B------:R-:W4:Y:S02]  /*18790*/  LDL.LU R6, [R1+0x1224] ;  /* 0x0012240001067983 */ /* 0x000f240000300800 */
[----:B---3--:R-:W-:-:S02]  /*187a0*/  IMAD.MOV.U32 R23, RZ, RZ, R7 ;  /* 0x000000ffff177224 */ /* 0x008fc400078e0007 */
[----:B------:R-:W4:Y:S03]  /*187b0*/  LDL.LU R7, [R1+0x1220] ;  /* 0x0012200001077983 */ /* 0x000f260000300800 */
[----:B------:R-:W-:Y:S01]  /*187c0*/  STL.64 [R1+0x11f0], R22 ;  /* 0x0011f01601007387 */ /* 0x000fe20000100a00 */
[C---:B----4-:R-:W-:Y:S01]  /*187d0*/  HMMA.16816.F32.BF16 R8, R24.reuse, R6, R8 ;  /* 0x000000061808723c */ /* 0x050fe20000041808 */
[----:B--2---:R0:W-:Y:S04]  /*187e0*/  STL.64 [R1+0x11e8], R20 ;  /* 0x0011e81401007387 */ /* 0x0041e80000100a00 */
[----:B0-----:R-:W2:Y:S01]  /*187f0*/  LDL.LU R20, [R1+0x270] ;  /* 0x0002700001147983 */ /* 0x001ea20000300800 */
[----:B------:R-:W2:Y:S02]  /*18800*/  LDL.LU R21, [R1+0x274] ;  /* 0x0002740001157983 */ /* 0x000ea40000300800 */
[----:B------:R-:W2:Y:S02]  /*18810*/  LDL.LU R22, [R1+0x278] ;  /* 0x0002780001167983 */ /* 0x000ea40000300800 */
[----:B------:R-:W2:Y:S11]  /*18820*/  LDL.LU R23, [R1+0x27c] ;  /* 0x00027c0001177983 */ /* 0x000eb60000300800 */
[----:B------:R-:W-:Y:S02]  /*18830*/  @!UPT UIADD3 URZ, URZ, URZ, URZ ;  /* 0x0000003f3f3ff290 */ /* 0x000fe4000fffe03f */
[----:B------:R-:W-:Y:S01]  /*18840*/  STL.64 [R1+0x170], R8 ;  /* 0x0001700801007387 */ /* 0x000fe20000100a00 */
[----:B------:R0:W-:Y:S03]  /*18850*/  STL.64 [R1+0x178], R10 ;  /* 0x0001780a01007387 */ /* 0x0001e60000100a00 */
[----:B0-----:R-:W3:Y:S01]  /*18860*/  LDL.LU.64 R10, [R1+0x1218] ;  /* 0x00121800010a7983 */ /* 0x001ee20000300a00 */
[----:B------:R-:W4:Y:S01]  /*18870*/  LDL.LU.64 R8, [R1+0x1210] ;  /* 0x0012100001087983 */ /* 0x000f220000300a00 */
[C---:B---3--:R-:W-:Y:S11]  /*18880*/  HMMA.16816.F32.BF16 R12, R24.reuse, R10, R12 ;  /* 0x0000000a180c723c */ /* 0x048ff6000004180c */
[----:B------:R-:W-:Y:S11]  /*18890*/  @!UPT UIADD3 URZ, URZ, URZ, URZ ;  /* 0x0000003f3f3ff290 */ /* 0x000ff6000fffe03f */
[----:B------:R-:W-:Y:S01]  /*188a0*/  @!UPT UIADD3 URZ, URZ, URZ, URZ ;  /* 0x0000003f3f3ff290 */ /* 0x000fe2000fffe03f */
[----:B------:R-:W-:Y:S01]  /*188b0*/  STL.64 [R1+0x380], R12 ;  /* 0x0003800c01007387 */ /* 0x000fe20000100a00 */
[----:B------:R0:W-:Y:S03]  /*188c0*/  STL.64 [R1+0x388], R14 ;  /* 0x0003880e01007387 */ /* 0x0001e60000100a00 */
[----:B0-----:R-:W3:Y:S01]  /*188d0*/  LDL.LU.64 R14, [R1+0x1208] ;  /* 0x00120800010e7983 */ /* 0x001ee20000300a00 */
[----:B------:R-:W2:Y:S01]  /*188e0*/  LDL.LU.64 R12, [R1+0x1200] ;  /* 0x00120000010c7983 */ /* 0x000ea20000300a00 */
[C---:B---3--:R-:W-:Y:S11]  /*188f0*/  HMMA.16816.F32.BF16 R16, R24.reuse, R14, R16 ;  /* 0x0000000e1810723c */ /* 0x048ff60000041810 */
[----:B------:R-:W-:Y:S11]  /*18900*/  @!UPT UIADD3 URZ, URZ, URZ, URZ ;  /* 0x0000003f3f3ff290 */ /* 0x000ff6000fffe03f */
[----:B------:R-:W-:Y:S01]  /*18910*/  @!UPT UIADD3 URZ, URZ, URZ, URZ ;  /* 0x0000003f3f3ff290 */ /* 0x000fe2000fffe03f */
[----:B------:R-:W-:Y:S01]  /*18920*/  STL.64 [R1+0x370], R16 ;  /* 0x0003701001007387 */ /* 0x000fe20000100a00 */
[----:B------:R0:W-:Y:S03]  /*18930*/  STL.64 [R1+0x378], R18 ;  /* 0x0003781201007387 */ /* 0x0001e60000100a00 */
        /* <DEDUP_REMOVED lines=45> */
[----:B--2---:R-:W-:Y:S11]  /*18c10*/  HMMA.16816.F32.BF16 R20, R24, R10, R20 ;  /* 0x0000000a1814723c */ /* 0x004ff60000041814 */
[----:B------:R-:W-:Y:S11]  /*18c20*/  @!UPT UIADD3 URZ, URZ, URZ, URZ ;  /* 0x0000003f3f3ff290 */ /* 0x000ff6000fffe03f */
[----:B------:R-:W-:Y:S01]  /*18c30*/  @!UPT UIADD3 URZ, URZ, URZ, URZ ;  /* 0x0000003f3f3ff290 */ /* 0x000fe2000fffe03f */
[----:B------:R-:W-:Y:S01]  /*18c40*/  STL.64 [R1+0x2d0], R20 ;  /* 0x0002d01401007387 */ /* 0x000fe20000100a00 */
[----:B------:R0:W-:Y:S03]  /*18c50*/  STL.64 [R1+0x2d8], R22 ;  /* 0x0002d81601007387 */ /* 0x0001e60000100a00 */
[----:B0-----:R-:W2:Y:S01]  /*18c60*/  LDL.LU.64 R22, [R1+0x1170] ;  /* 0x0011700001167983 */ /* 0x001ea20000300a00 */
[----:B------:R-:W2:Y:S02]  /*18c70*/  LDL.LU.64 R20, [R1+0x1168] ;  /* 0x0011680001147983 */ /* 0x000ea40000300a00 */
[----:B------:R-:W-:Y:S02]  /*18c80*/  IMAD.MOV.U32 R5, RZ, RZ, R26 ;  /* 0x000000ffff057224 */ /* 0x000fe400078e001a */
[----:B------:R-:W-:Y:S02]  /*18c90*/  IMAD.MOV.U32 R4, RZ, RZ, R27 ;  /* 0x000000ffff047224 */ /* 0x000fe400078e001b */
[----:B------:R-:W-:-:S02]  /*18ca0*/  IMAD.MOV.U32 R17, RZ, RZ, R24 ;  /* 0x000000ffff117224 */ /* 0x000fc400078e0018 */
[----:B------:R-:W-:Y:S01]  /*18cb0*/  IMAD.MOV.U32 R16, RZ, RZ, R25 ;  /* 0x000000ffff107224 */ /* 0x000fe200078e0019 */
[----:B--2---:R-:W-:Y:S11]  /*18cc0*/  HMMA.16816.F32.BF16 R20, R24, R14, R20 ;  /* 0x0000000e1814723c */ /* 0x004ff60000041814 */
[----:B------:R-:W-:Y:S11]  /*18cd0*/  @!UPT UIADD3 URZ, URZ, URZ, URZ ;  /* 0x0000003f3f3ff290 */ /* 0x000ff6000fffe03f */
[----:B------:R-:W-:Y:S01]  /*18ce0*/  @!UPT UIADD3 URZ, URZ, URZ, URZ ;  /* 0x0000003f3f3ff290 */ /* 0x000fe2000fffe03f */
[----:B------:R-:W-:Y:S01]  /*18cf0*/  STL.64 [R1+0x2c0], R20 ;  /* 0x0002c01401007387 */ /* 0x000fe20000100a00 */
[----:B------:R0:W-:Y:S03]  /*18d00*/  STL.64 [R1+0x2c8], R22 ;  /* 0x0002c81601007387 */ /* 0x0001e60000100a00 */
[----:B0-----:R-:W2:Y:S01]  /*18d10*/  LDL.LU.64 R22, [R1+0x1160] ;  /* 0x0011600001167983 */ /* 0x001ea20000300a00 */
[----:B------:R-:W2:Y:S02]  /*18d20*/  LDL.LU.64 R20, [R1+0x1158] ;  /* 0x0011580001147983 */ /* 0x000ea40000300a00 */
[----:B------:R-:W3:Y:S02]  /*18d30*/  LDL.LU.64 R26, [R1+0x1150] ;  /* 0x00115000011a7983 */ /* 0x000ee40000300a00 */
[----:B------:R-:W3:Y:S01]  /*18d40*/  LDL.LU.64 R24, [R1+0x1148] ;  /* 0x0011480001187983 */ /* 0x000ee20000300a00 */
[----:B------:R0:W-:Y:S01]  /*18d50*/  STL.64 [R1+0x1130], R14 ;  /* 0x0011300e01007387 */ /* 0x0001e20000100a00 */
[----:B------:R1:W-:Y:S02]  /*18d60*/  STL.64 [R1+0x1128], R12 ;  /* 0x0011280c01007387 */ /* 0x0003e40000100a00 */
[----:B0-----:R-:W-:-:S02]  /*18d70*/  IMAD.MOV.U32 R14, RZ, RZ, R5 ;  /* 0x000000ffff0e7224 */ /* 0x001fc400078e0005 */
[----:B-1----:R-:W-:Y:S02]  /*18d80*/  IMAD.MOV.U32 R12, RZ, RZ, R17 ;  /* 0x000000ffff0c7224 */ /* 0x002fe400078e0011 */
[----:B------:R-:W-:Y:S02]  /*18d90*/  IMAD.MOV.U32 R13, RZ, RZ, R16 ;  /* 0x000000ffff0d7224 */ /* 0x000fe400078e0010 */
[----:B------:R-:W-:Y:S02]  /*18da0*/  IMAD.MOV.U32 R15, RZ, RZ, R4 ;  /* 0x000000ffff0f7224 */ /* 0x000fe400078e0004 */
[----:B------:R-:W2:Y:S05]  /*18db0*/  LDL.LU.64 R4, [R1+0x360] ;  /* 0x0003600001047983 */ /* 0x000eaa0000300a00 */
[----:B---3--:R-:W-:Y:S01]  /*18dc0*/  HMMA.16816.F32.BF16 R12, R12, R18, R24 ;  /* 0x000000120c0c723c */ /* 0x008fe20000041818 */
[----:B------:R-:W2:Y:S01]  /*18dd0*/  LDL.LU.64 R26, [R1+0x1140] ;  /* 0x00114000011a7983 */ /* 0x000ea20000300a00 */
[----:B------:R-:W2:Y:S02]  /*18de0*/  LDL.LU.64 R24, [R1+0x1138] ;  /* 0x0011380001187983 */ /* 0x000ea40000300a00 */
[----:B------:R2:W-:Y:S11]  /*18df0*/  STL.64 [R1+0x1120], R18 ;  /* 0x0011201201007387 */ /* 0x0005f60000100a00 */
[----:B------:R-:W-:Y:S08]  /*18e00*/  @!UPT UIADD3 URZ, URZ, URZ, URZ ;  /* 0x0000003f3f3ff290 */ /* 0x000ff0000fffe03f */
[----:B------:R-:W-:Y:S01]  /*18e10*/  STL.64 [R1+0x2b0], R12 ;  /* 0x0002b00c01007387 */ /* 0x000fe20000100a00 */
[----:B------:R0:W-:Y:S01]  /*18e20*/  STL.64 [R1+0x2b8], R14 ;  /* 0x0002b80e01007387 */ /* 0x0001e20000100a00 */
[----:B--2---:R-:W-:Y:S11]  /*18e30*/  HMMA.16816.F32.BF16 R16, R24, R6, R20 ;  /* 0x000000061810723c */ /* 0x004ff60000041814 */
[----:B------:R-:W-:Y:S11]  /*18e40*/  @!UPT UIADD3 URZ, URZ, URZ, URZ ;  /* 0x0000003f3f3ff290 */ /* 0x000ff6000fffe03f */
[----:B------:R-:W-:Y:S01]  /*18e50*/  @!UPT UIADD3 URZ, URZ, URZ, URZ ;  /* 0x0000003f3f3ff290 */ /* 0x000fe2000fffe03f */
[----:B------:R-:W-:Y:S01]  /*18e60*/  STL.64 [R1+0x2a0], R16 ;  /* 0x0002a01001007387 */ /* 0x000fe20000100a00 */
[----:B------:R-:W-:Y:S02]  /*18e70*/  STL.64 [R1+0x2a8], R18 ;  /* 0x0002a81201007387 */ /* 0x000fe40000100a00 */
[----:B------:R-:W-:Y:S02]  /*18e80*/  STL.64 [R1+0x1108], R6 ;  /* 0x0011080601007387 */ /* 0x000fe40000100a00 */
[----:B------:R-:W-:Y:S01]  /*18e90*/  STL.64 [R1+0x1100], R4 ;  /* 0x0011000401007387 */ /* 0x000fe20000100a00 */
[----:B------:R-:W2:Y:S01]  /*18ea0*/  LDL.LU R20, [R1+0x20] ;  /* 0x0000200001147983 */ /* 0x000ea20000300800 */
[----:B------:R-:W2:Y:S02]  /*18eb0*/  LDL.LU R21, [R1+0x24] ;  /* 0x0000240001157983 */ /* 0x000ea40000300800 */
[----:B------:R-:W3:Y:S02]  /*18ec0*/  LDL.LU R22, [R1+0x28] ;  /* 0x0000280001167983 */ /* 0x000ee40000300800 */
[----:B------:R-:W3:Y:S02]  /*18ed0*/  LDL.LU R23, [R1+0x2c] ;  /* 0x00002c0001177983 */ /* 0x000ee40000300800 */
[----:B0-----:R-:W-:-:S02]  /*18ee0*/  IMAD.MOV.U32 R15, RZ, RZ, R24 ;  /* 0x000000ffff0f7224 */ /* 0x001fc400078e0018 */
[----:B------:R-:W-:Y:S02]  /*18ef0*/  IMAD.MOV.U32 R14, RZ, RZ, R25 ;  /* 0x000000ffff0e7224 */ /* 0x000fe400078e0019 */
[----:B------:R-:W-:Y:S02]  /*18f00*/  IMAD.MOV.U32 R13, RZ, RZ, R26 ;  /* 0x000000ffff0d7224 */ /* 0x000fe400078e001a */
[----:B------:R-:W-:Y:S01]  /*18f10*/  IMAD.MOV.U32 R12, RZ, RZ, R27 ;  /* 0x000000ffff0c7224 */ /* 0x000fe200078e001b */
[----:B---3--:R-:W-:Y:S01]  /*18f20*/  STL.64 [R1+0x1118], R22 ;  /* 0x0011181601007387 */ /* 0x008fe20000100a00 */
[----:B--2---:R-:W-:Y:S02]  /*18f30*/  STL.64 [R1+0x1110], R20 ;  /* 0x0011101401007387 */ /* 0x004fe40000100a00 */
[----:B------:R-:W2:Y:S02]  /*18f40*/  LDL.LU R24, [R1] ;  /* 0x0000000001187983 */ /* 0x000ea40000300800 */
        /* <DEDUP_REMOVED lines=21> */
[----:B------:R-:W2:Y:S01]  /*190a0*/  LDL.LU R20, [R1+0x160] ;  /* 0x0001600001147983 */ /* 0x000ea20000300800 */
[----:B------:R-:W4:Y:S02]  /*190b0*/  LDL.LU R21, [R1+0x164] ;  /* 0x0001640001157983 */ /* 0x000f240000300800 */
[----:B------:R-:W4:Y:S02]  /*190c0*/  LDL.LU R22, [R1+0x168] ;  /* 0x0001680001167983 */ /* 0x000f240000300800 */
[----:B------:R-:W4:Y:S01]  /*190d0*/  LDL.LU R23, [R1+0x16c] ;  /* 0x00016c0001177983 */ /* 0x000f220000300800 */
[----:B------:R-:W4:Y:S01]  /*190e0*/  LDL.LU R16, [R1+0x180] ;  /* 0x0001800001107983 */ /* 0x000f220000300800 */
[----:B------:R-:W4:Y:S02]  /*190f0*/  LDL.LU R17, [R1+0x184] ;  /* 0x0001840001117983 */ /* 0x000f240000300800 */
[----:B------:R-:W4:Y:S02]  /*19100*/  LDL.LU R18, [R1+0x188] ;  /* 0x0001880001127983 */ /* 0x000f240000300800 */
[----:B------:R-:W-:Y:S01]  /*19110*/  IMAD.MOV.U32 R7, RZ, RZ, R12 ;  /* 0x000000ffff077224 */ /* 0x000fe200078e000c */
[----:B------:R-:W4:Y:S01]  /*19120*/  LDL.LU R19, [R1+0x18c] ;  /* 0x00018c0001137983 */ /* 0x000f220000300800 */
[----:B------:R-:W-:-:S02]  /*19130*/  IMAD.MOV.U32 R6, RZ, RZ, R13 ;  /* 0x000000ffff067224 */ /* 0x000fc400078e000d */
[----:B------:R-:W4:Y:S02]  /*19140*/  LDL.LU R12, [R1+0x190] ;  /* 0x00019000010c7983 */ /* 0x000f240000300800 */
[----:B------:R-:W-:Y:S01]  /*19150*/  IMAD.MOV.U32 R5, RZ, RZ, R14 ;  /* 0x000000ffff057224 */ /* 0x000fe200078e000e */
[----:B------:R-:W4:Y:S01]  /*19160*/  LDL.LU R13, [R1+0x194] ;  /* 0x00019400010d7983 */ /* 0x000f220000300800 */
[----:B------:R-:W-:Y:S02]  /*19170*/  IMAD.MOV.U32 R4, RZ, RZ, R15 ;  /* 0x000000ffff047224 */ /* 0x000fe400078e000f */
        /* <DEDUP_REMOVED lines=42> */
[----:B0-----:R-:W3:Y:S02]  /*19420*/  LDL.LU.64 R18, [R1+0x1120] ;  /* 0x0011200001127983 */ /* 0x001ee40000300a00 */
[----:B---3--:R-:W-:Y:S02]  /*19430*/  HMMA.16816.F32.BF16 R4, R4, R18, R20 ;  /* 0x000000120404723c */ /* 0x008fe40000041814 */
[----:B------:R-:W2:Y:S01]  /*19440*/  LDL.LU.64 R22, [R1+0x1118] ;  /* 0x0011180001167983 */ /* 0x000ea20000300a00 */
[----:B------:R-:W2:Y:S11]  /*19450*/  LDL.LU.64 R20, [R1+0x1110] ;  /* 0x0011100001147983 */ /* 0x000eb60000300a00 */
[----:B------:R-:W-:Y:S09]  /*19460*/  @!UPT UIADD3 URZ, URZ, URZ, URZ ;  /* 0x0000003f3f3ff290 */ /* 0x000ff2000fffe03f */
[----:B------:R-:W-:Y:S01]  /*19470*/  STL.64 [R1+0x270], R4 ;  /* 0x0002700401007387 */ /* 0x000fe20000100a00 */
[----:B------:R0:W-:Y:S03]  /*19480*/  STL.64 [R1+0x278], R6 ;  /* 0x0002780601007387 */ /* 0x0001e60000100a00 */
[----:B0-----:R-:W2:Y:S01]  /*19490*/  LDL.LU.64 R6, [R1+0x1108] ;  /* 0x0011080001067983 */ /* 0x001ea20000300a00 */
[----:B------:R-:W3:Y:S01]  /*194a0*/  LDL.LU.64 R4, [R1+0x1100] ;  /* 0x0011000001047983 */ /* 0x000ee20000300a00 */
        /* <DEDUP_REMOVED lines=43> */
[----:B------:R-:W-:Y:S01]  /*19760*/  STL.64 [R1+0x1038], R10 ;  /* 0x0010380a01007387 */ /* 0x000fe20000100a00 */
        /* <DEDUP_REMOVED lines=11> */
[----:B------:R0:W-:Y:S01]  /*19820*/  STL.64 [R1+0x1f0], R20 ;  /* 0x0001f01401007387 */ /* 0x0001e20000100a00 */
[----:B------:R1:W-:Y:S03]  /*19830*/  STL.64 [R1+0x1f8], R22 ;  /* 0x0001f81601007387 */ /* 0x0003e60000100a00 */
[----:B0-----:R-:W2:Y:S01]  /*19840*/  LDL.LU.64 R20, [R1+0x1068] ;  /* 0x0010680001147983 */ /* 0x001ea20000300a00 */
[----:B-1----:R-:W2:Y:S03]  /*19850*/  LDL.LU.64 R22, [R1+0x358] ;  /* 0x0003580001167983 */ /* 0x002ea60000300a00 */
[----:B--2---:R0:W-:Y:S01]  /*19860*/  STL.64 [R1+0xfd0], R22 ;  /* 0x000fd01601007387 */ /* 0x0041e20000100a00 */
[----:B------:R4:W-:Y:S02]  /*19870*/  STL.64 [R1+0xfc8], R20 ;  /* 0x000fc81401007387 */ /* 0x0009e40000100a00 */
[----:B0-----:R-:W-:-:S02]  /*19880*/  IMAD.MOV.U32 R22, RZ, RZ, R9 ;  /* 0x000000ffff167224 */ /* 0x001fc400078e0009 */
[----:B------:R-:W-:Y:S02]  /*19890*/  IMAD.MOV.U32 R23, RZ, RZ, R8 ;  /* 0x000000ffff177224 */ /* 0x000fe400078e0008 */
[----:B----4-:R-:W-:Y:S02]  /*198a0*/  IMAD.MOV.U32 R20, RZ, RZ, R13 ;  /* 0x000000ffff147224 */ /* 0x010fe400078e000d */
[----:B------:R-:W-:Y:S01]  /*198b0*/  IMAD.MOV.U32 R21, RZ, RZ, R12 ;  /* 0x000000ffff157224 */ /* 0x000fe200078e000c */
[----:B------:R-:W2:Y:S01]  /*198c0*/  LDL.LU R8, [R1+0xd0] ;  /* 0x0000d00001087983 */ /* 0x000ea20000300800 */
[----:B------:R-:W2:Y:S02]  /*198d0*/  LDL.LU R9, [R1+0xd4] ;  /* 0x0000d40001097983 */ /* 0x000ea40000300800 */
[----:B------:R-:W2:Y:S02]  /*198e0*/  LDL.LU R10, [R1+0xd8] ;  /* 0x0000d800010a7983 */ /* 0x000ea40000300800 */
[----:B------:R-:W2:Y:S01]  /*198f0*/  LDL.LU R11, [R1+0xdc] ;  /* 0x0000dc00010b7983 */ /* 0x000ea20000300800 */
[----:B------:R-:W-:Y:S01]  /*19900*/  STL.64 [R1+0xfe0], R22 ;  /* 0x000fe01601007387 */ /* 0x000fe20000100a00 */
[----:B------:R0:W-:Y:S03]  /*19910*/  STL.64 [R1+0xfd8], R20 ;  /* 0x000fd81401007387 */ /* 0x0001e60000100a00 */
[----:B0-----:R-:W4:Y:S01]  /*19920*/  LDL.LU R20, [R1+0x80] ;  /* 0x0000800001147983 */ /* 0x001f220000300800 */
[----:B------:R-:W-:-:S02]  /*19930*/  IMAD.MOV.U32 R22, RZ, RZ, R3 ;  /* 0x000000ffff167224 */ /* 0x000fc400078e0003 */
[----:B------:R-:W-:Y:S02]  /*19940*/  IMAD.MOV.U32 R23, RZ, RZ, R2 ;  /* 0x000000ffff177224 */ /* 0x000fe400078e0002 */
[----:B------:R-:W-:Y:S02]  /*19950*/  IMAD.MOV.U32 R21, RZ, RZ, R0 ;  /* 0x000000ffff157224 */ /* 0x000fe400078e0000 */
[----:B------:R-:W2:Y:S01]  /*19960*/  LDL.LU R0, [R1+0x1064] ;  /* 0x0010640001007983 */ /* 0x000ea20000300800 */
[----:B------:R-:W2:Y:S02]  /*19970*/  LDL.LU R3, [R1+0x1060] ;  /* 0x0010600001037983 */ /* 0x000ea40000300800 */
[----:B------:R-:W2:Y:S02]  /*19980*/  LDL.LU R2, [R1+0x105c] ;  /* 0x00105c0001027983 */ /* 0x000ea40000300800 */
[----:B------:R-:W-:Y:S01]  /*19990*/  STL.64 [R1+0xff0], R22 ;  /* 0x000ff01601007387 */ /* 0x000fe20000100a00 */
[----:B----4-:R0:W-:Y:S04]  /*199a0*/  STL.64 [R1+0xfe8], R20 ;  /* 0x000fe81401007387 */ /* 0x0101e80000100a00 */
[----:B0-----:R-:W4:Y:S01]  /*199b0*/  LDL.LU R20, [R1+0x90] ;  /* 0x0000900001147983 */ /* 0x001f220000300800 */
[----:B------:R-:W4:Y:S02]  /*199c0*/  LDL.LU R21, [R1+0x94] ;  /* 0x0000940001157983 */ /* 0x000f240000300800 */
[----:B------:R-:W-:-:S02]  /*199d0*/  IMAD.MOV.U32 R22, RZ, RZ, R28 ;  /* 0x000000ffff167224 */ /* 0x000fc400078e001c */
[----:B------:R-:W-:Y:S01]  /*199e0*/  IMAD.MOV.U32 R23, RZ, RZ, R29 ;  /* 0x000000ffff177224 */ /* 0x000fe200078e001d */
[----:B------:R-:W2:Y:S04]  /*199f0*/  LDL.LU R28, [R1+0x1058] ;  /* 0x00105800011c7983 */ /* 0x000ea80000300800 */
[----:B------:R-:W-:Y:S04]  /*19a00*/  STL.64 [R1+0x1010], R22 ;  /* 0x0010101601007387 */ /* 0x000fe80000100a00 */
[----:B----4-:R2:W-:Y:S02]  /*19a10*/  STL.64 [R1+0x1008], R20 ;  /* 0x0010081401007387 */ /* 0x0105e40000100a00 */
[----:B--2---:R-:W-:-:S02]  /*19a20*/  IMAD.MOV.U32 R20, RZ, RZ, R2 ;  /* 0x000000ffff147224 */ /* 0x004fc400078e0002 */
[----:B------:R-:W2:Y:S01]  /*19a30*/  LDL.LU R2, [R1+0x1054] ;  /* 0x0010540001027983 */ /* 0x000ea20000300800 */
[----:B------:R-:W4:Y:S02]  /*19a40*/  LDL.LU R21, [R1+0xa4] ;  /* 0x0000a40001157983 */ /* 0x000f240000300800 */
[----:B------:R-:W-:Y:S02]  /*19a50*/  IMAD.MOV.U32 R22, RZ, RZ, R3 ;  /* 0x000000ffff167224 */ /* 0x000fe400078e0003 */
[----:B------:R-:W-:Y:S01]  /*19a60*/  IMAD.MOV.U32 R23, RZ, RZ, R0 ;  /* 0x000000ffff177224 */ /* 0x000fe200078e0000 */
[----:B------:R-:W2:Y:S01]  /*19a70*/  LDL.LU R3, [R1+0x1050] ;  /* 0x0010500001037983 */ /* 0x000ea20000300800 */
[----:B------:R-:W2:Y:S03]  /*19a80*/  LDL.LU R0, [R1+0x104c] ;  /* 0x00104c0001007983 */ /* 0x000ea60000300800 */
[----:B------:R-:W-:Y:S01]  /*19a90*/  STL.64 [R1+0x1020], R22 ;  /* 0x0010201601007387 */ /* 0x000fe20000100a00 */
[----:B------:R-:W-:Y:S03]  /*19aa0*/  HMMA.16816.F32.BF16 R8, R24, R6, R8 ;  /* 0x000000061808723c */ /* 0x000fe60000041808 */
[----:B----4-:R0:W-:Y:S02]  /*19ab0*/  STL.64 [R1+0x1018], R20 ;  /* 0x0010181401007387 */ /* 0x0101e40000100a00 */
[----:B0-----:R-:W-:-:S02]  /*19ac0*/  IMAD.MOV.U32 R20, RZ, RZ, R28 ;  /* 0x000000ffff147224 */ /* 0x001fc400078e001c */
[----:B--2---:R-:W-:Y:S01]  /*19ad0*/  IMAD.MOV.U32 R21, RZ, RZ, R2 ;  /* 0x000000ffff157224 */ /* 0x004fe200078e0002 */
[----:B------:R-:W2:Y:S01]  /*19ae0*/  LDL.LU R28, [R1+0x1048] ;  /* 0x00104800011c7983 */ /* 0x000ea20000300800 */
[----:B------:R-:W4:Y:S02]  /*19af0*/  LDL.LU R2, [R1+0x1044] ;  /* 0x0010440001027983 */ /* 0x000f240000300800 */
[----:B------:R-:W2:Y:S02]  /*19b00*/  LDL.LU R22, [R1+0xb8] ;  /* 0x0000b80001167983 */ /* 0x000ea40000300800 */
[----:B------:R-:W2:Y:S11]  /*19b10*/  LDL.LU R23, [R1+0xbc] ;  /* 0x0000bc0001177983 */ /* 0x000eb60000300800 */
[----:B------:R-:W-:Y:S01]  /*19b20*/  IMAD.MOV.U32 R16, RZ, RZ, R10 ;  /* 0x000000ffff107224 */ /* 0x000fe200078e000a */
[----:B--2---:R-:W-:Y:S01]  /*19b30*/  STL.64 [R1+0x1030], R22 ;  /* 0x0010301601007387 */ /* 0x004fe20000100a00 */
[----:B------:R0:W-:Y:S02]  /*19b40*/  STL.64 [R1+0x1028], R20 ;  /* 0x0010281401007387 */ /* 0x0001e40000100a00 */
[----:B0-----:R-:W-:-:S02]  /*19b50*/  IMAD.MOV.U32 R20, RZ, RZ, R0 ;  /* 0x000000ffff147224 */ /* 0x001fc400078e0000 */
[----:B------:R-:W2:Y:S01]  /*19b60*/  LDL.LU R0, [R1+0x1040] ;  /* 0x0010400001007983 */ /* 0x000ea20000300800 */
[----:B------:R-:W-:Y:S02]  /*19b70*/  STL.64 [R1+0x220], R8 ;  /* 0x0002200801007387 */ /* 0x000fe40000100a00 */
[----:B------:R0:W-:Y:S02]  /*19b80*/  STL.64 [R1+0x228], R10 ;  /* 0x0002280a01007387 */ /* 0x0001e40000100a00 */
[----:B0-----:R-:W2:Y:S01]  /*19b90*/  LDL.LU.64 R10, [R1+0x1038] ;  /* 0x00103800010a7983 */ /* 0x001ea20000300a00 */
[----:B------:R-:W-:Y:S02]  /*19ba0*/  IMAD.MOV.U32 R21, RZ, RZ, R28 ;  /* 0x000000ffff157224 */ /* 0x000fe400078e001c */
[----:B------:R-:W-:Y:S02]  /*19bb0*/  IMAD.MOV.U32 R22, RZ, RZ, R3 ;  /* 0x000000ffff167224 */ /* 0x000fe400078e0003 */
[----:B----4-:R-:W-:-:S02]  /*19bc0*/  IMAD.MOV.U32 R23, RZ, RZ, R2 ;  /* 0x000000ffff177224 */ /* 0x010fc400078e0002 */
[----:B------:R-:W-:Y:S02]  /*19bd0*/  IMAD.MOV.U32 R12, RZ, RZ, R8 ;  /* 0x000000ffff0c7224 */ /* 0x000fe400078e0008 */
[----:B------:R-:W4:Y:S03]  /*19be0*/  LDL.LU.64 R8, [R1+0x350] ;  /* 0x0003500001087983 */ /* 0x000f260000300a00 */
[----:B------:R-:W-:Y:S02]  /*19bf0*/  STL [R1+0xe84], R12 ;  /* 0x000e840c01007387 */ /* 0x000fe40000100800 */
[----:B------:R-:W-:Y:S01]  /*19c00*/  STL [R1+0xe80], R16 ;  /* 0x000e801001007387 */ /* 0x000fe20000100800 */
[C---:B--2---:R-:W-:Y:S11]  /*19c10*/  HMMA.16816.F32.BF16 R20, R24.reuse, R10, R20 ;  /* 0x0000000a1814723c */ /* 0x044ff60000041814 */
[----:B------:R-:W-:Y:S11]  /*19c20*/  @!UPT UIADD3 URZ, URZ, URZ, URZ ;  /* 0x0000003f3f3ff290 */ /* 0x000ff6000fffe03f */
[----:B------:R-:W-:Y:S01]  /*19c30*/  @!UPT UIADD3 URZ, URZ, URZ, URZ ;  /* 0x0000003f3f3ff290 */ /* 0x000fe2000fffe03f */
[----:B------:R-:W-:Y:S01]  /*19c40*/  STL.64 [R1+0x210], R20 ;  /* 0x0002101401007387 */ /* 0x000fe20000100a00 */
[----:B------:R-:W-:Y:S02]  /*19c50*/  IMAD.MOV.U32 R17, RZ, RZ, R22 ;  /* 0x000000ffff117224 */ /* 0x000fe400078e0016 */
[----:B------:R0:W-:Y:S02]  /*19c60*/  STL.64 [R1+0x218], R22 ;  /* 0x0002181601007387 */ /* 0x0001e40000100a00 */
[----:B------:R-:W-:Y:S01]  /*19c70*/  IMAD.MOV.U32 R13, RZ, RZ, R20 ;  /* 0x000000ffff0d7224 */ /* 0x000fe200078e0014 */
[----:B0-----:R-:W2:Y:S01]  /*19c80*/  LDL.LU.64 R22, [R1+0x1030] ;  /* 0x0010300001167983 */ /* 0x001ea20000300a00 */
[----:B------:R-:W2:Y:S03]  /*19c90*/  LDL.LU.64 R20, [R1+0x1028] ;  /* 0x0010280001147983 */ /* 0x000ea60000300a00 */
        /* <DEDUP_REMOVED lines=24> */
[----:B------:R-:W3:Y:S01]  /*19e20*/  LDL.64 R6, [R1+0x348] ;  /* 0x0003480001067983 */ /* 0x000ee20000100a00 */
[----:B--2---:R-:W-:Y:S11]  /*19e30*/  HMMA.16816.F32.BF16 R20, R24, R10, R20 ;  /* 0x0000000a1814723c */ /* 0x004ff60000041814 */
[----:B------:R-:W-:Y:S11]  /*19e40*/  @!UPT UIADD3 URZ, URZ, URZ, URZ ;  /* 0x0000003f3f3ff290 */ /* 0x000ff6000fffe03f */
[----:B------:R-:W-:Y:S01]  /*19e50*/  @!UPT UIADD3 URZ, URZ, URZ, URZ ;  /* 0x0000003f3f3ff290 */ /* 0x000fe2000fffe03f */
[----:B------:R-:W-:Y:S01]  /*19e60*/  STL.64 [R1+0x1e0], R20 ;  /* 0x0001e01401007387 */ /* 0x000fe20000100a00 */
[----:B------:R0:W-:Y:S03]  /*19e70*/  STL.64 [R1+0x1e8], R22 ;  /* 0x0001e81601007387 */ /* 0x0001e60000100a00 */
[----:B0-----:R-:W2:Y:S01]  /*19e80*/  LDL.LU.64 R22, [R1+0xfe0] ;  /* 0x000fe00001167983 */ /* 0x001ea20000300a00 */
[----:B------:R-:W2:Y:S02]  /*19e90*/  LDL.LU.64 R20, [R1+0xfd8] ;  /* 0x000fd80001147983 */ /* 0x000ea40000300a00 */
[----:B------:R-:W-:-:S04]  /*19ea0*/  IMAD.MOV.U32 R2, RZ, RZ, c[0x0][0x188] ;  /* 0x00006200ff027624 */ /* 0x000fc800078e00ff */
[----:B------:R-:W-:-:S04]  /*19eb0*/  IMAD.SHL.U32 R2, R2, 0x40, RZ ;  /* 0x0000004002027824 */ /* 0x000fc800078e00ff */
[----:B------:R-:W-:Y:S01]  /*19ec0*/  IMAD.SHL.U32 R2, R2, 0x2, RZ ;  /* 0x0000000202027824 */ /* 0x000fe200078e00ff */
[----:B--2---:R-:W-:Y:S01]  /*19ed0*/  HMMA.16816.F32.BF16 R12, R24, R14, R20 ;  /* 0x0000000e180c723c */ /* 0x004fe20000041814 */
[----:B------:R-:W2:Y:S01]  /*19ee0*/  LDL.LU.64 R22, [R1+0xfd0] ;  /* 0x000fd00001167983 */ /* 0x000ea20000300a00 */
[----:B------:R-:W2:Y:S02]  /*19ef0*/  LDL.LU.64 R20, [R1+0xfc8] ;  /* 0x000fc80001147983 */ /* 0x000ea40000300a00 */
[----:B---3--:R-:W-:Y:S11]  /*19f00*/  IADD3 R2, P0, R4, R2, RZ ;  /* 0x0000000204027210 */ /* 0x008ff60007f1e0ff */
[----:B------:R-:W-:Y:S08]  /*19f10*/  @!UPT UIADD3 URZ, URZ, URZ, URZ ;  /* 0x0000003f3f3ff290 */ /* 0x000ff0000fffe03f */
[----:B------:R-:W-:Y:S01]  /*19f20*/  STL.64 [R1+0x90], R12 ;  /* 0x0000900c01007387 */ /* 0x000fe20000100a00 */
[----:B------:R-:W-:Y:S02]  /*19f30*/  IMAD.MOV.U32 R11, RZ, RZ, R15 ;  /* 0x000000ffff0b7224 */ /* 0x000fe400078e000f */
[----:B------:R0:W-:Y:S02]  /*19f40*/  STL.64 [R1+0x98], R14 ;  /* 0x0000980e01007387 */ /* 0x0001e40000100a00 */
[----:B------:R-:W-:Y:S01]  /*19f50*/  IMAD.MOV.U32 R10, RZ, RZ, R14 ;  /* 0x000000ffff0a7224 */ /* 0x000fe200078e000e */
[----:B0-----:R-:W3:Y:S01]  /*19f60*/  LDL.LU R15, [R1+0xc54] ;  /* 0x000c5400010f7983 */ /* 0x001ee20000300800 */
[----:B------:R-:W3:Y:S02]  /*19f70*/  LDL.LU R17, [R1+0xc4c] ;  /* 0x000c4c0001117983 */ /* 0x000ee40000300800 */
[----:B------:R-:W3:Y:S02]  /*19f80*/  LDL.LU R13, [R1+0xc44] ;  /* 0x000c4400010d7983 */ /* 0x000ee40000300800 */
[----:B------:R-:W3:Y:S01]  /*19f90*/  LDL.LU R16, [R1+0xc3c] ;  /* 0x000c3c0001107983 */ /* 0x000ee20000300800 */
[----:B------:R-:W3:Y:S01]  /*19fa0*/  LDL.LU R12, [R1+0xc34] ;  /* 0x000c3400010c7983 */ /* 0x000ee20000300800 */
[----:B------:R-:W3:Y:S02]  /*19fb0*/  LDL.LU R29, [R1+0xc58] ;  /* 0x000c5800011d7983 */ /* 0x000ee40000300800 */
[----:B------:R-:W3:Y:S02]  /*19fc0*/  LDL.LU R28, [R1+0xc2c] ;  /* 0x000c2c00011c7983 */ /* 0x000ee40000300800 */
[----:B------:R0:W-:Y:S02]  /*19fd0*/  STL [R1+0xe94], R10 ;  /* 0x000e940a01007387 */ /* 0x0001e40000100800 */
[----:B0-----:R-:W-:-:S04]  /*19fe0*/  IMAD.MOV.U32 R10, RZ, RZ, c[0x0][0x188] ;  /* 0x00006200ff0a7624 */ /* 0x001fc800078e00ff */
[----:B------:R-:W-:-:S04]  /*19ff0*/  IMAD.SHL.U32 R10, R10, 0x40, RZ ;  /* 0x000000400a0a7824 */ /* 0x000fc800078e00ff */
[----:B------:R-:W-:Y:S02]  /*1a000*/  IMAD.SHL.U32 R10, R10, 0x2, RZ ;  /* 0x000000020a0a7824 */ /* 0x000fe400078e00ff */
[--C-:B------:R-:W-:Y:S01]  /*1a010*/  IMAD.X R4, R5, 0x1, R0.reuse, P0 ;  /* 0x0000000105047824 */ /* 0x100fe200000e0600 */
[----:B------:R0:W-:Y:S02]  /*1a020*/  STL [R1+0xe90], R11 ;  /* 0x000e900b01007387 */ /* 0x0001e40000100800 */
[-C--:B----4-:R-:W-:Y:S02]  /*1a030*/  IADD3 R5, P0, R8, R10.reuse, RZ ;  /* 0x0000000a08057210 */ /* 0x090fe40007f1e0ff */
[-C--:B------:R-:W-:Y:S01]  /*1a040*/  IADD3 R6, P2, R6, R10.reuse, RZ ;  /* 0x0000000a06067210 */ /* 0x080fe20007f5e0ff */
[----:B0-----:R-:W4:Y:S02]  /*1a050*/  LDL.LU R11, [R1+0xc5c] ;  /* 0x000c5c00010b7983 */ /* 0x001f240000300800 */
[----:B------:R0:W-:Y:S02]  /*1a060*/  STL [R1+0xe98], R5 ;  /* 0x000e980501007387 */ /* 0x0001e40000100800 */
[----:B0-----:R-:W4:Y:S01]  /*1a070*/  LDL.LU R5, [R1+0x5d0] ;  /* 0x0005d00001057983 */ /* 0x001f220000300800 */
[----:B------:R0:W-:Y:S03]  /*1a080*/  STL [R1+0xe9c], R6 ;  /* 0x000e9c0601007387 */ /* 0x0001e60000100800 */
[----:B0-----:R-:W4:Y:S01]  /*1a090*/  LDL R6, [R1+0xe64] ;  /* 0x000e640001067983 */ /* 0x001f220000100800 */
[----:B------:R-:W-:Y:S01]  /*1a0a0*/  IMAD.X R8, R9, 0x1, R0, P0 ;  /* 0x0000000109087824 */ /* 0x000fe200000e0600 */
[----:B--2---:R-:W-:-:S05]  /*1a0b0*/  IADD3 R3, P1, R22, R10, RZ ;  /* 0x0000000a16037210 */ /* 0x004fca0007f3e0ff */
[----:B------:R-:W-:Y:S02]  /*1a0c0*/  IMAD.X R7, R23, 0x1, R0, P1 ;  /* 0x0000000117077824 */ /* 0x000fe400008e0600 */
[----:B------:R-:W2:Y:S01]  /*1a0d0*/  LDL.LU.64 R22, [R1+0xfc0] ;  /* 0x000fc00001167983 */ /* 0x000ea20000300a00 */
[----:B------:R0:W-:Y:S03]  /*1a0e0*/  STL [R1+0xea0], R8 ;  /* 0x000ea00801007387 */ /* 0x0001e60000100800 */
[----:B0-----:R-:W2:Y:S01]  /*1a0f0*/  LDL.LU.64 R8, [R1+0x348] ;  /* 0x0003480001087983 */ /* 0x001ea20000300a00 */
[-C--:B---3--:R-:W-:Y:S02]  /*1a100*/  IADD3 R15, P3, R15, R10.reuse, RZ ;  /* 0x0000000a0f0f7210 */ /* 0x088fe40007f7e0ff */
[-C--:B------:R-:W-:Y:S02]  /*1a110*/  IADD3 R17, P4, R17, R10.reuse, RZ ;  /* 0x0000000a11117210 */ /* 0x080fe40007f9e0ff */
[----:B------:R-:W-:-:S02]  /*1a120*/  IADD3 R13, P5, R13, R10, RZ ;  /* 0x0000000a0d0d7210 */ /* 0x000fc40007fbe0ff */
[-C--:B------:R-:W-:Y:S02]  /*1a130*/  IADD3 R16, P6, R16, R10.reuse, RZ ;  /* 0x0000000a10107210 */ /* 0x080fe40007fde0ff */
[----:B------:R-:W-:Y:S02]  /*1a140*/  IADD3 R12, P1, R12, R10, RZ ;  /* 0x0000000a0c0c7210 */ /* 0x000fe40007f3e0ff */
[----:B----4-:R-:W-:-:S05]  /*1a150*/  IADD3 R5, R5, 0x1, RZ ;  /* 0x0000000105057810 */ /* 0x010fca0007ffe0ff */
[----:B------:R0:W-:Y:S01]  /*1a160*/  STL [R1+0x5d0], R5 ;  /* 0x0005d00501007387 */ /* 0x0001e20000100800 */
[----:B------:R-:W-:Y:S01]  /*1a170*/  ISETP.NE.U32.AND P0, PT, R5, R6, PT ;  /* 0x000000060500720c */ /* 0x000fe20003f05070 */
[----:B0-----:R-:W-:Y:S02]  /*1a180*/  IMAD.MOV.U32 R5, RZ, RZ, R4 ;  /* 0x000000ffff057224 */ /* 0x001fe400078e0004 */
[----:B------:R-:W-:Y:S02]  /*1a190*/  IMAD.MOV.U32 R4, RZ, RZ, R2 ;  /* 0x000000ffff047224 */ /* 0x000fe400078e0002 */
[----:B------:R-:W-:Y:S02]  /*1a1a0*/  IMAD.MOV.U32 R2, RZ, RZ, R3 ;  /* 0x000000ffff027224 */ /* 0x000fe400078e0003 */
[----:B------:R-:W-:Y:S01]  /*1a1b0*/  IMAD.MOV.U32 R3, RZ, RZ, R7 ;  /* 0x000000ffff037224 */ /* 0x000fe200078e0007 */
[----:B--2---:R-:W-:Y:S01]  /*1a1c0*/  HMMA.16816.F32.BF16 R20, R24, R18, R20 ;  /* 0x000000121814723c */ /* 0x004fe20000041814 */
[----:B------:R-:W-:-:S05]  /*1a1d0*/  IMAD.X R9, R9, 0x1, R0, P2 ;  /* 0x0000000109097824 */ /* 0x000fca00010e0600 */
[----:B------:R-:W-:Y:S11]  /*1a1e0*/  STL [R1+0xea4], R9 ;  /* 0x000ea40901007387 */ /* 0x000ff60000100800 */
[----:B------:R-:W-:Y:S06]  /*1a1f0*/  @!UPT UIADD3 URZ, URZ, URZ, URZ ;  /* 0x0000003f3f3ff290 */ /* 0x000fec000fffe03f */
[----:B------:R-:W-:Y:S01]  /*1a200*/  STL.64 [R1+0x1c0], R20 ;  /* 0x0001c01401007387 */ /* 0x000fe20000100a00 */
[----:B------:R-:W-:Y:S02]  /*1a210*/  IMAD.MOV.U32 R14, RZ, RZ, R23 ;  /* 0x000000ffff0e7224 */ /* 0x000fe400078e0017 */
[----:B------:R0:W-:Y:S02]  /*1a220*/  STL.64 [R1+0x1c8], R22 ;  /* 0x0001c81601007387 */ /* 0x0001e40000100a00 */
[----:B------:R-:W-:Y:S01]  /*1a230*/  IMAD.MOV.U32 R27, RZ, RZ, R22 ;  /* 0x000000ffff1b7224 */ /* 0x000fe200078e0016 */
[----:B------:R-:W-:Y:S01]  /*1a240*/  IADD3 R11, P2, R11, R10, RZ ;  /* 0x0000000a0b0b7210 */ /* 0x000fe20007f5e0ff */
[----:B0-----:R-:W-:-:S05]  /*1a250*/  IMAD.MOV.U32 R23, RZ, RZ, R20 ;  /* 0x000000ffff177224 */ /* 0x001fca00078e0014 */
[----:B------:R-:W-:Y:S01]  /*1a260*/  STL [R1+0xeb0], R23 ;  /* 0x000eb01701007387 */ /* 0x000fe20000100800 */
[----:B------:R-:W-:Y:S02]  /*1a270*/  STL [R1+0xeac], R27 ;  /* 0x000eac1b01007387 */ /* 0x000fe40000100800 */
[----:B------:R-:W-:Y:S02]  /*1a280*/  STL [R1+0xea8], R14 ;  /* 0x000ea80e01007387 */ /* 0x000fe40000100800 */
[----:B------:R-:W-:Y:S01]  /*1a290*/  STL.64 [R1+0x360], R4 ;  /* 0x0003600401007387 */ /* 0x000fe20000100a00 */
[----:B------:R-:W-:Y:S01]  /*1a2a0*/  STL.64 [R1+0x358], R2 ;  /* 0x0003580201007387 */ /* 0x000fe20000100a00 */
[----:B------:R-:W-:Y:S02]  /*1a2b0*/  STL [R1+0xc5c], R11 ;  /* 0x000c5c0b01007387 */ /* 0x000fe40000100800 */
[----:B------:R-:W-:Y:S02]  /*1a2c0*/  STL [R1+0xc54], R15 ;  /* 0x000c540f01007387 */ /* 0x000fe40000100800 */
[----:B------:R-:W-:Y:S02]  /*1a2d0*/  STL [R1+0xc4c], R17 ;  /* 0x000c4c1101007387 */ /* 0x000fe40000100800 */
[--C-:B------:R-:W-:Y:S01]  /*1a2e0*/  IMAD.X R29, R29, 0x1, R0.reuse, P2 ;  /* 0x000000011d1d7824 */ /* 0x100fe200010e0600 */
[----:B------:R-:W-:Y:S01]  /*1a2f0*/  STL [R1+0xc44], R13 ;  /* 0x000c440d01007387 */ /* 0x000fe20000100800 */
[----:B------:R-:W-:Y:S02]  /*1a300*/  STL [R1+0xc3c], R16 ;  /* 0x000c3c1001007387 */ /* 0x000fe40000100800 */
[----:B------:R0:W-:Y:S01]  /*1a310*/  STL [R1+0xfbc], R10 ;  /* 0x000fbc0a01007387 */ /* 0x0001e20000100800 */
[----:B------:R-:W-:Y:S01]  /*1a320*/  IADD3 R28, P2, R28, R10, RZ ;  /* 0x0000000a1c1c7210 */ /* 0x000fe20007f5e0ff */
[----:B------:R-:W-:Y:S04]  /*1a330*/  STL [R1+0xc34], R12 ;  /* 0x000c340c01007387 */ /* 0x000fe80000100800 */
[----:B0-----:R-:W2:Y:S01]  /*1a340*/  LDL.LU R10, [R1+0xc50] ;  /* 0x000c5000010a7983 */ /* 0x001ea20000300800 */
[----:B------:R-:W-:Y:S02]  /*1a350*/  STL [R1+0xc58], R29 ;  /* 0x000c581d01007387 */ /* 0x000fe40000100800 */
[----:B------:R-:W3:Y:S02]  /*1a360*/  LDL.LU R3, [R1+0xc40] ;  /* 0x000c400001037983 */ /* 0x000ee40000300800 */
[----:B------:R-:W-:Y:S01]  /*1a370*/  STL [R1+0xc2c], R28 ;  /* 0x000c2c1c01007387 */ /* 0x000fe20000100800 */
[----:B---3--:R0:W-:Y:S04]  /*1a380*/  STL [R1+0xfb0], R3 ;  /* 0x000fb00301007387 */ /* 0x0081e80000100800 */
[----:B0-----:R-:W3:Y:S04]  /*1a390*/  LDL.LU R3, [R1+0xc1c] ;  /* 0x000c1c0001037983 */ /* 0x001ee80000300800 */
[----:B---3--:R0:W-:Y:S04]  /*1a3a0*/  STL [R1+0xfb4], R3 ;  /* 0x000fb40301007387 */ /* 0x0081e80000100800 */
[----:B0-----:R-:W3:Y:S01]  /*1a3b0*/  LDL.LU R3, [R1+0xc48] ;  /* 0x000c480001037983 */ /* 0x001ee20000300800 */
[----:B--2---:R-:W-:-:S03]  /*1a3c0*/  IMAD.X R10, R10, 0x1, R0, P3 ;  /* 0x000000010a0a7824 */ /* 0x004fc600018e0600 */
[----:B---3--:R0:W-:Y:S04]  /*1a3d0*/  STL [R1+0xfb8], R3 ;  /* 0x000fb80301007387 */ /* 0x0081e80000100800 */
[----:B0-----:R-:W2:Y:S01]  /*1a3e0*/  LDL.LU R3, [R1+0xc24] ;  /* 0x000c240001037983 */ /* 0x001ea20000300800 */
[----:B------:R-:W3:Y:S02]  /*1a3f0*/  LDL.LU R7, [R1+0xc14] ;  /* 0x000c140001077983 */ /* 0x000ee40000300800 */
[----:B------:R-:W4:Y:S02]  /*1a400*/  LDL.LU R2, [R1+0xc38] ;  /* 0x000c380001027983 */ /* 0x000f240000300800 */
        /* <DEDUP_REMOVED lines=24> */
[----:B------:R0:W-:Y:S02]  /*1a590*/  STL [R1+0xc50], R10 ;  /* 0x000c500a01007387 */ /* 0x0001e40000100800 */
[----:B0-----:R-:W2:Y:S02]  /*1a5a0*/  LDL.LU R10, [R1+0xfbc] ;  /* 0x000fbc00010a7983 */ /* 0x001ea40000300800 */
[----:B--2---:R-:W-:-:S05]  /*1a5b0*/  IADD3 R3, P3, R3, R10, RZ ;  /* 0x0000000a03037210 */ /* 0x004fca0007f7e0ff */
[----:B------:R0:W-:Y:S04]  /*1a5c0*/  STL [R1+0xc24], R3 ;  /* 0x000c240301007387 */ /* 0x0001e80000100800 */
[----:B0-----:R-:W2:Y:S02]  /*1a5d0*/  LDL.LU R3, [R1+0xfb8] ;  /* 0x000fb80001037983 */ /* 0x001ea40000300800 */
[----:B--2---:R-:W-:-:S05]  /*1a5e0*/  IMAD.X R3, R3, 0x1, R0, P4 ;  /* 0x0000000103037824 */ /* 0x004fca00020e0600 */
[----:B------:R0:W-:Y:S04]  /*1a5f0*/  STL [R1+0xc48], R3 ;  /* 0x000c480301007387 */ /* 0x0001e80000100800 */
[----:B0-----:R-:W2:Y:S02]  /*1a600*/  LDL.LU R3, [R1+0xfb4] ;  /* 0x000fb40001037983 */ /* 0x001ea40000300800 */
[----:B--2---:R-:W-:-:S05]  /*1a610*/  IADD3 R3, P4, R3, R10, RZ ;  /* 0x0000000a03037210 */ /* 0x004fca0007f9e0ff */
[----:B------:R0:W-:Y:S04]  /*1a620*/  STL [R1+0xc1c], R3 ;  /* 0x000c1c0301007387 */ /* 0x0001e80000100800 */
[----:B0-----:R-:W2:Y:S01]  /*1a630*/  LDL.LU R3, [R1+0xfb0] ;  /* 0x000fb00001037983 */ /* 0x001ea20000300800 */
[--C-:B----4-:R-:W-:Y:S01]  /*1a640*/  IMAD.X R2, R2, 0x1, R0.reuse, P6 ;  /* 0x0000000102027824 */ /* 0x110fe200030e0600 */
[-C--:B------:R-:W-:Y:S01]  /*1a650*/  IADD3 R4, P6, R4, R10.reuse, RZ ;  /* 0x0000000a04047210 */ /* 0x080fe20007fde0ff */
[--C-:B------:R-:W-:Y:S01]  /*1a660*/  IMAD.X R14, R14, 0x1, R0.reuse, P1 ;  /* 0x000000010e0e7824 */ /* 0x100fe200008e0600 */
        /* <DEDUP_REMOVED lines=16> */
[----:B------:R-:W-:Y:S01]  /*1a770*/  IADD3 R16, P4, R16, R10, RZ ;  /* 0x0000000a10107210 */ /* 0x000fe20007f9e0ff */
[----:B------:R-:W-:-:S02]  /*1a780*/  IMAD.X R28, R28, 0x1, R0, P6 ;  /* 0x000000011c1c7824 */ /* 0x000fc400030e0600 */
[----:B--2---:R-:W-:Y:S01]  /*1a790*/  IMAD.X R3, R3, 0x1, R0, P5 ;  /* 0x0000000103037824 */ /* 0x004fe200028e0600 */
[----:B---3--:R-:W-:-:S04]  /*1a7a0*/  IADD3 R7, P5, R7, R10, RZ ;  /* 0x0000000a07077210 */ /* 0x008fc80007fbe0ff */
[----:B------:R-:W-:Y:S01]  /*1a7b0*/  STL [R1+0xc40], R3 ;  /* 0x000c400301007387 */ /* 0x000fe20000100800 */
[----:B------:R-:W-:Y:S02]  /*1a7c0*/  STL [R1+0xc14], R7 ;  /* 0x000c140701007387 */ /* 0x000fe40000100800 */
[----:B------:R-:W-:Y:S02]  /*1a7d0*/  STL [R1+0xc38], R2 ;  /* 0x000c380201007387 */ /* 0x000fe40000100800 */
[----:B------:R-:W-:Y:S01]  /*1a7e0*/  STL [R1+0xc0c], R4 ;  /* 0x000c0c0401007387 */ /* 0x000fe20000100800 */
[----:B------:R-:W-:Y:S01]  /*1a7f0*/  STL [R1+0xc30], R14 ;  /* 0x000c300e01007387 */ /* 0x000fe20000100800 */
[----:B------:R-:W-:Y:S02]  /*1a800*/  STL [R1+0xc04], R27 ;  /* 0x000c041b01007387 */ /* 0x000fe40000100800 */
[----:B------:R-:W-:Y:S02]  /*1a810*/  STL [R1+0xc28], R23 ;  /* 0x000c281701007387 */ /* 0x000fe40000100800 */
[----:B------:R-:W-:Y:S02]  /*1a820*/  STL [R1+0xbfc], R24 ;  /* 0x000bfc1801007387 */ /* 0x000fe40000100800 */
[--C-:B------:R-:W-:Y:S01]  /*1a830*/  IMAD.X R20, R20, 0x1, R0.reuse, P5 ;  /* 0x0000000114147824 */ /* 0x100fe200028e0600 */
[----:B------:R-:W-:Y:S01]  /*1a840*/  STL [R1+0xc20], R25 ;  /* 0x000c201901007387 */ /* 0x000fe20000100800 */
[----:B------:R-:W-:Y:S01]  /*1a850*/  IADD3 R21, P5, R21, R10, RZ ;  /* 0x0000000a15157210 */ /* 0x000fe20007fbe0ff */
[----:B------:R-:W-:Y:S02]  /*1a860*/  STL [R1+0xbf4], R26 ;  /* 0x000bf41a01007387 */ /* 0x000fe40000100800 */
[----:B------:R-:W-:Y:S01]  /*1a870*/  STL [R1+0xc18], R18 ;  /* 0x000c181201007387 */ /* 0x000fe20000100800 */
[----:B------:R-:W-:Y:S01]  /*1a880*/  STL [R1+0xbec], R19 ;  /* 0x000bec1301007387 */ /* 0x000fe20000100800 */
[----:B------:R-:W-:Y:S02]  /*1a890*/  STL [R1+0xc10], R20 ;  /* 0x000c101401007387 */ /* 0x000fe40000100800 */
        /* <DEDUP_REMOVED lines=8> */
[----:B------:R-:W-:-:S02]  /*1a920*/  IMAD.X R12, R12, 0x1, R0, P5 ;  /* 0x000000010c0c7824 */ /* 0x000fc400028e0600 */
[----:B------:R-:W-:Y:S01]  /*1a930*/  STL [R1+0xbc4], R17 ;  /* 0x000bc41101007387 */ /* 0x000fe20000100800 */
[-C--:B------:R-:W-:Y:S01]  /*1a940*/  IADD3 R29, P5, R29, R10.reuse, RZ ;  /* 0x0000000a1d1d7210 */ /* 0x080fe20007fbe0ff */
[----:B------:R-:W-:Y:S01]  /*1a950*/  STL [R1+0xbe8], R13 ;  /* 0x000be80d01007387 */ /* 0x000fe20000100800 */
[----:B------:R-:W-:Y:S02]  /*1a960*/  STL [R1+0xbbc], R16 ;  /* 0x000bbc1001007387 */ /* 0x000fe40000100800 */
[----:B------:R0:W-:Y:S02]  /*1a970*/  STL [R1+0xfac], R0 ;  /* 0x000fac0001007387 */ /* 0x0001e40000100800 */
[----:B------:R-:W-:Y:S01]  /*1a980*/  STL [R1+0xbe0], R12 ;  /* 0x000be00c01007387 */ /* 0x000fe20000100800 */
        /* <DEDUP_REMOVED lines=8> */
[----:B--2---:R-:W-:-:S03]  /*1aa10*/  IADD3 R0, P6, R0, R10, RZ ;  /* 0x0000000a00007210 */ /* 0x004fc60007fde0ff */
        /* <DEDUP_REMOVED lines=30> */
[----:B--2---:R-:W-:-:S05]  /*1ac00*/  IMAD.X R3, R3, 0x1, R0, P1 ;  /* 0x0000000103037824 */ /* 0x004fca00008e0600 */
[----:B------:R0:W-:Y:S04]  /*1ac10*/  STL [R1+0xbd0], R3 ;  /* 0x000bd00301007387 */ /* 0x0001e80000100800 */
[----:B0-----:R-:W2:Y:S02]  /*1ac20*/  LDL.LU R3, [R1+0xfa8] ;  /* 0x000fa80001037983 */ /* 0x001ea40000300800 */
[----:B--2---:R-:W-:-:S05]  /*1ac30*/  IADD3 R3, P1, R3, R10, RZ ;  /* 0x0000000a03037210 */ /* 0x004fca0007f3e0ff */
[----:B------:R0:W-:Y:S04]  /*1ac40*/  STL [R1+0xba4], R3 ;  /* 0x000ba40301007387 */ /* 0x0001e80000100800 */
[----:B0-----:R-:W2:Y:S02]  /*1ac50*/  LDL.LU R3, [R1+0xfa4] ;  /* 0x000fa40001037983 */ /* 0x001ea40000300800 */
[----:B--2---:R-:W-:-:S05]  /*1ac60*/  IMAD.X R3, R3, 0x1, R0, P2 ;  /* 0x0000000103037824 */ /* 0x004fca00010e0600 */
[----:B------:R0:W-:Y:S04]  /*1ac70*/  STL [R1+0xbc8], R3 ;  /* 0x000bc80301007387 */ /* 0x0001e80000100800 */
[----:B0-----:R-:W2:Y:S01]  /*1ac80*/  LDL.LU R3, [R1+0xfa0] ;  /* 0x000fa00001037983 */ /* 0x001ea20000300800 */
[--C-:B---3--:R-:W-:Y:S01]  /*1ac90*/  IMAD.X R7, R7, 0x1, R0.reuse, P3 ;  /* 0x0000000107077824 */ /* 0x108fe200018e0600 */
[-C--:B----4-:R-:W-:Y:S01]  /*1aca0*/  IADD3 R2, P3, R2, R10.reuse, RZ ;  /* 0x0000000a02027210 */ /* 0x090fe20007f7e0ff */
        /* <DEDUP_REMOVED lines=18> */
[----:B------:R-:W-:Y:S01]  /*1add0*/  IMAD.X R29, R29, 0x1, R0, P3 ;  /* 0x000000011d1d7824 */ /* 0x000fe200018e0600 */
[----:B------:R-:W-:-:S02]  /*1ade0*/  IADD3 R28, P3, R28, R10, RZ ;  /* 0x0000000a1c1c7210 */ /* 0x000fc40007f7e0ff */
[----:B--2---:R-:W-:-:S05]  /*1adf0*/  IADD3 R3, P2, R3, R10, RZ ;  /* 0x0000000a03037210 */ /* 0x004fca0007f5e0ff */
[----:B------:R-:W-:Y:S01]  /*1ae00*/  STL [R1+0xb9c], R3 ;  /* 0x000b9c0301007387 */ /* 0x000fe20000100800 */
[----:B------:R-:W-:Y:S02]  /*1ae10*/  STL [R1+0xbc0], R7 ;  /* 0x000bc00701007387 */ /* 0x000fe40000100800 */
[----:B------:R-:W-:Y:S02]  /*1ae20*/  STL [R1+0xb94], R2 ;  /* 0x000b940201007387 */ /* 0x000fe40000100800 */
[----:B------:R-:W-:Y:S01]  /*1ae30*/  STL [R1+0xbb8], R4 ;  /* 0x000bb80401007387 */ /* 0x000fe20000100800 */
[----:B------:R-:W-:Y:S01]  /*1ae40*/  STL [R1+0xb8c], R14 ;  /* 0x000b8c0e01007387 */ /* 0x000fe20000100800 */
        /* <DEDUP_REMOVED lines=16> */
[----:B------:R-:W-:-:S02]  /*1af50*/  IMAD.X R16, R16, 0x1, R0, P2 ;  /* 0x0000000110107824 */ /* 0x000fc400010e0600 */
[----:B------:R-:W-:Y:S02]  /*1af60*/  STL [R1+0xb78], R11 ;  /* 0x000b780b01007387 */ /* 0x000fe40000100800 */
[----:B------:R-:W-:Y:S01]  /*1af70*/  STL [R1+0xb4c], R15 ;  /* 0x000b4c0f01007387 */ /* 0x000fe20000100800 */
[----:B------:R-:W-:Y:S01]  /*1af80*/  IADD3 R12, P2, R12, R10, RZ ;  /* 0x0000000a0c0c7210 */ /* 0x000fe20007f5e0ff */
[----:B------:R-:W-:Y:S01]  /*1af90*/  STL [R1+0xb70], R17 ;  /* 0x000b701101007387 */ /* 0x000fe20000100800 */
[----:B------:R-:W-:Y:S02]  /*1afa0*/  STL [R1+0xb44], R13 ;  /* 0x000b440d01007387 */ /* 0x000fe40000100800 */
[----:B------:R-:W-:Y:S02]  /*1afb0*/  STL [R1+0xb68], R16 ;  /* 0x000b681001007387 */ /* 0x000fe40000100800 */
[----:B------:R0:W-:Y:S01]  /*1afc0*/  STL [R1+0xf9c], R10 ;  /* 0x000f9c0a01007387 */ /* 0x0001e20000100800 */
        /* <DEDUP_REMOVED lines=1380> */
[----:B------:R-:W-:Y:S01]  /*20610*/  IMAD.X R17, R17, 0x1, R0, P2 ;  /* 0x0000000111117824 */ /* 0x000fe200010e0600 */
[----:B------:R-:W-:-:S02]  /*20620*/  IADD3 R13, P2, R13, UR8, RZ ;  /* 0x000000080d0d7c10 */ /* 0x000fc4000ff5e0ff */
[----:B--2---:R-:W-:-:S05]  /*20630*/  IADD3 R3, P3, R3, R10, RZ ;  /* 0x0000000a03037210 */ /* 0x004fca0007f7e0ff */
[----:B------:R-:W-:Y:S01]  /*20640*/  STL [R1+0xd74], R3 ;  /* 0x000d740301007387 */ /* 0x000fe20000100800 */
[----:B------:R-:W-:Y:S02]  /*20650*/  STL [R1+0xd44], R7 ;  /* 0x000d440701007387 */ /* 0x000fe40000100800 */
[----:B------:R-:W-:Y:S02]  /*20660*/  STL [R1+0xd80], R2 ;  /* 0x000d800201007387 */ /* 0x000fe40000100800 */
[----:B------:R-:W-:Y:S01]  /*20670*/  STL [R1+0xd38], R4 ;  /* 0x000d380401007387 */ /* 0x000fe20000100800 */
[----:B------:R-:W-:Y:S01]  /*20680*/  STL [R1+0xd88], R14 ;  /* 0x000d880e01007387 */ /* 0x000fe20000100800 */
[----:B------:R-:W-:Y:S02]  /*20690*/  STL [R1+0xd50], R27 ;  /* 0x000d501b01007387 */ /* 0x000fe40000100800 */
[----:B------:R0:W-:Y:S02]  /*206a0*/  STL [R1+0xd8c], R23 ;  /* 0x000d8c1701007387 */ /* 0x0001e40000100800 */
        /* <DEDUP_REMOVED lines=17> */
[----:B------:R-:W-:Y:S01]  /*207c0*/  STL [R1+0xd90], R17 ;  /* 0x000d901101007387 */ /* 0x000fe20000100800 */
[----:B------:R-:W-:Y:S02]  /*207d0*/  STL [R1+0xdd8], R13 ;  /* 0x000dd80d01007387 */ /* 0x000fe40000100800 */
[----:B------:R-:W-:Y:S02]  /*207e0*/  STL [R1+0xd9c], R16 ;  /* 0x000d9c1001007387 */ /* 0x000fe40000100800 */
[----:B0-----:R-:W2:Y:S01]  /*207f0*/  LDL.LU R23, [R1+0xdf4] ;  /* 0x000df40001177983 */ /* 0x001ea20000300800 */
[----:B------:R-:W-:Y:S01]  /*20800*/  IADD3 R12, P3, R12, UR8, RZ ;  /* 0x000000080c0c7c10 */ /* 0x000fe2000ff7e0ff */
[----:B------:R-:W-:-:S04]  /*20810*/  IMAD.X R29, R29, 0x1, R0, P4 ;  /* 0x000000011d1d7824 */ /* 0x000fc800020e0600 */
[----:B------:R-:W-:Y:S04]  /*20820*/  STL [R1+0xdd0], R12 ;  /* 0x000dd00c01007387 */ /* 0x000fe80000100800 */
[----:B--2---:R0:W-:Y:S01]  /*20830*/  STL [R1+0xeb4], R23 ;  /* 0x000eb41701007387 */ /* 0x0041e20000100800 */
[----:B------:R-:W-:Y:S03]  /*20840*/  STL [R1+0xda4], R29 ;  /* 0x000da41d01007387 */ /* 0x000fe60000100800 */
[----:B0-----:R-:W2:Y:S01]  /*20850*/  LDL.LU R23, [R1+0xdb0] ;  /* 0x000db00001177983 */ /* 0x001ea20000300800 */
[----:B------:R-:W-:-:S05]  /*20860*/  IADD3 R28, P4, R28, UR8, RZ ;  /* 0x000000081c1c7c10 */ /* 0x000fca000ff9e0ff */
[----:B------:R-:W-:Y:S04]  /*20870*/  STL [R1+0xde4], R28 ;  /* 0x000de41c01007387 */ /* 0x000fe80000100800 */
[----:B--2---:R0:W-:Y:S04]  /*20880*/  STL [R1+0xeb8], R23 ;  /* 0x000eb81701007387 */ /* 0x0041e80000100800 */
[----:B0-----:R-:W2:Y:S04]  /*20890*/  LDL.LU R23, [R1+0xdec] ;  /* 0x000dec0001177983 */ /* 0x001ea80000300800 */
        /* <DEDUP_REMOVED lines=28> */
[----:B------:R-:W3:Y:S02]  /*20a60*/  LDL.LU R15, [R1+0xe08] ;  /* 0x000e0800010f7983 */ /* 0x000ee40000300800 */
[----:B--2---:R-:W-:-:S05]  /*20a70*/  IMAD.X R23, R23, 0x1, R0, P5 ;  /* 0x0000000117177824 */ /* 0x004fca00028e0600 */
[----:B------:R0:W-:Y:S04]  /*20a80*/  STL [R1+0xd98], R23 ;  /* 0x000d981701007387 */ /* 0x0001e80000100800 */
[----:B0-----:R-:W2:Y:S02]  /*20a90*/  LDL.LU R23, [R1+0xebc] ;  /* 0x000ebc0001177983 */ /* 0x001ea40000300800 */
[----:B--2---:R-:W-:-:S05]  /*20aa0*/  IADD3 R23, P5, R23, UR8, RZ ;  /* 0x0000000817177c10 */ /* 0x004fca000ffbe0ff */
[----:B------:R0:W-:Y:S04]  /*20ab0*/  STL [R1+0xdec], R23 ;  /* 0x000dec1701007387 */ /* 0x0001e80000100800 */
[----:B0-----:R-:W2:Y:S02]  /*20ac0*/  LDL.LU R23, [R1+0xeb8] ;  /* 0x000eb80001177983 */ /* 0x001ea40000300800 */
[----:B--2---:R-:W-:-:S05]  /*20ad0*/  IMAD.X R23, R23, 0x1, R0, P6 ;  /* 0x0000000117177824 */ /* 0x004fca00030e0600 */
[----:B------:R0:W-:Y:S04]  /*20ae0*/  STL [R1+0xdb0], R23 ;  /* 0x000db01701007387 */ /* 0x0001e80000100800 */
[----:B0-----:R-:W2:Y:S01]  /*20af0*/  LDL.LU R23, [R1+0xeb4] ;  /* 0x000eb40001177983 */ /* 0x001ea20000300800 */
[----:B---3--:R-:W-:Y:S01]  /*20b00*/  IMAD.X R27, R27, 0x1, R0, P1 ;  /* 0x000000011b1b7824 */ /* 0x008fe200008e0600 */
[----:B----4-:R-:W-:Y:S02]  /*20b10*/  IADD3 R14, P1, R14, UR8, RZ ;  /* 0x000000080e0e7c10 */ /* 0x010fe4000ff3e0ff */
[----:B------:R-:W-:Y:S01]  /*20b20*/  IADD3.X R9, R9, UR5, RZ, P2, !PT ;  /* 0x0000000509097c10 */ /* 0x000fe200097fe4ff */
[----:B------:R-:W-:Y:S01]  /*20b30*/  IADD3 R8, P2, R8, UR8, RZ ;  /* 0x0000000808087c10 */ /* 0x000fe2000ff5e0ff */
        /* <DEDUP_REMOVED lines=8> */
[----:B--2---:R-:W-:-:S05]  /*20bc0*/  IADD3 R23, P6, R23, UR8, RZ ;  /* 0x0000000817177c10 */ /* 0x004fca000ffde0ff */
[----:B------:R0:W-:Y:S04]  /*20bd0*/  STL [R1+0xdf4], R23 ;  /* 0x000df41701007387 */ /* 0x0001e80000100800 */
[----:B0-----:R0:W5:Y:S01]  /*20be0*/  LDL.LU R23, [R1+0xeb0] ;  /* 0x000eb00001177983 */ /* 0x0011620000300800 */
[----:B------:R1:W-:Y:S03]  /*20bf0*/  STL [R1+0xdc0], R27 ;  /* 0x000dc01b01007387 */ /* 0x0003e60000100800 */
[----:B-1----:R0:W5:Y:S01]  /*20c00*/  LDL.LU R27, [R1+0xeac] ;  /* 0x000eac00011b7983 */ /* 0x0021620000300800 */
[----:B------:R1:W-:Y:S03]  /*20c10*/  STL [R1+0xdfc], R14 ;  /* 0x000dfc0e01007387 */ /* 0x0003e60000100800 */
[----:B-1----:R0:W5:Y:S01]  /*20c20*/  LDL.LU R14, [R1+0xea8] ;  /* 0x000ea800010e7983 */ /* 0x0021620000300800 */
[----:B------:R1:W-:Y:S03]  /*20c30*/  STL [R1+0xdd4], R9 ;  /* 0x000dd40901007387 */ /* 0x0003e60000100800 */
[----:B-1----:R-:W2:Y:S01]  /*20c40*/  LDL.LU R9, [R1+0xea4] ;  /* 0x000ea40001097983 */ /* 0x002ea20000300800 */
[----:B------:R1:W-:Y:S01]  /*20c50*/  STL [R1+0xe04], R8 ;  /* 0x000e040801007387 */ /* 0x0003e20000100800 */
[----:B------:R-:W-:-:S02]  /*20c60*/  IADD3.X R12, R12, UR5, RZ, P6, !PT ;  /* 0x000000050c0c7c10 */ /* 0x000fc4000b7fe4ff */
[----:B-1----:R-:W3:Y:S01]  /*20c70*/  LDL.LU R8, [R1+0xea0] ;  /* 0x000ea00001087983 */ /* 0x002ee20000300800 */
[----:B------:R1:W-:Y:S01]  /*20c80*/  STL [R1+0xdcc], R6 ;  /* 0x000dcc0601007387 */ /* 0x0003e20000100800 */
[----:B------:R-:W-:Y:S02]  /*20c90*/  IADD3 R16, P6, R16, UR8, RZ ;  /* 0x0000000810107c10 */ /* 0x000fe4000ffde0ff */
[----:B-1----:R-:W4:Y:S01]  /*20ca0*/  LDL.LU R6, [R1+0xe9c] ;  /* 0x000e9c0001067983 */ /* 0x002f220000300800 */
[----:B------:R1:W-:Y:S03]  /*20cb0*/  STL [R1+0xe0c], R5 ;  /* 0x000e0c0501007387 */ /* 0x0003e60000100800 */
[----:B-1----:R-:W3:Y:S01]  /*20cc0*/  LDL.LU R5, [R1+0xe98] ;  /* 0x000e980001057983 */ /* 0x002ee20000300800 */
[----:B------:R1:W-:Y:S03]  /*20cd0*/  STL [R1+0xdc8], R10 ;  /* 0x000dc80a01007387 */ /* 0x0003e60000100800 */
[----:B-1----:R0:W5:Y:S01]  /*20ce0*/  LDL.LU R10, [R1+0xe94] ;  /* 0x000e9400010a7983 */ /* 0x0021620000300800 */
        /* <DEDUP_REMOVED lines=13> */
[----:B-1----:R-:W3:Y:S01]  /*20dc0*/  LDL.LU R28, [R1+0xe78] ;  /* 0x000e7800011c7983 */ /* 0x002ee20000300800 */
[----:B------:R-:W-:Y:S01]  /*20dd0*/  IADD3.X R3, R3, UR5, RZ, P2, !PT ;  /* 0x0000000503037c10 */ /* 0x000fe200097fe4ff */
[----:B------:R-:W-:Y:S01]  /*20de0*/  IADD3 R7, P2, R7, UR8, RZ ;  /* 0x0000000807077c10 */ /* 0x000fe2000ff5e0ff */
[----:B------:R-:W-:Y:S01]  /*20df0*/  IADD3.X R2, R2, UR5, RZ, P3, !PT ;  /* 0x0000000502027c10 */ /* 0x000fe20009ffe4ff */
[----:B------:R-:W-:Y:S01]  /*20e00*/  IADD3 R4, P3, R4, UR8, RZ ;  /* 0x0000000804047c10 */ /* 0x000fe2000ff7e0ff */
[----:B------:R-:W-:Y:S01]  /*20e10*/  IADD3.X R24, R24, UR5, RZ, P4, !PT ;  /* 0x0000000518187c10 */ /* 0x000fe2000a7fe4ff */
[----:B------:R2:W-:Y:S01]  /*20e20*/  STL [R1+0x5dc], R3 ;  /* 0x0005dc0301007387 */ /* 0x0005e20000100800 */
[----:B------:R-:W-:Y:S01]  /*20e30*/  IADD3 R25, P4, R25, UR8, RZ ;  /* 0x0000000819197c10 */ /* 0x000fe2000ff9e0ff */
[----:B------:R-:W-:Y:S01]  /*20e40*/  STL [R1+0xe24], R7 ;  /* 0x000e240701007387 */ /* 0x000fe20000100800 */
[----:B------:R-:W-:Y:S01]  /*20e50*/  IADD3.X R26, R26, UR5, RZ, P5, !PT ;  /* 0x000000051a1a7c10 */ /* 0x000fe2000affe4ff */
[----:B------:R4:W-:Y:S01]  /*20e60*/  STL [R1+0x5d8], R2 ;  /* 0x0005d80201007387 */ /* 0x0009e20000100800 */
[----:B------:R-:W-:Y:S01]  /*20e70*/  IADD3 R18, P5, R18, UR8, RZ ;  /* 0x0000000812127c10 */ /* 0x000fe2000ffbe0ff */
[----:B------:R3:W-:Y:S01]  /*20e80*/  STL [R1+0xe20], R4 ;  /* 0x000e200401007387 */ /* 0x0007e20000100800 */
[----:B------:R-:W-:Y:S01]  /*20e90*/  IADD3.X R19, R19, UR5, RZ, P6, !PT ;  /* 0x0000000513137c10 */ /* 0x000fe2000b7fe4ff */
[----:B------:R-:W-:Y:S01]  /*20ea0*/  STL [R1+0x5d4], R24 ;  /* 0x0005d41801007387 */ /* 0x000fe20000100800 */
[----:B------:R-:W-:Y:S01]  /*20eb0*/  IADD3.X R20, R20, UR5, RZ, P1, !PT ;  /* 0x0000000514147c10 */ /* 0x000fe20008ffe4ff */
[----:B------:R-:W-:Y:S01]  /*20ec0*/  STL [R1+0xe1c], R25 ;  /* 0x000e1c1901007387 */ /* 0x000fe20000100800 */
[----:B------:R-:W-:Y:S01]  /*20ed0*/  IADD3.X R21, R21, UR5, RZ, P2, !PT ;  /* 0x0000000515157c10 */ /* 0x000fe200097fe4ff */
[----:B------:R-:W-:Y:S01]  /*20ee0*/  STL [R1+0xde0], R26 ;  /* 0x000de01a01007387 */ /* 0x000fe20000100800 */
[----:B------:R-:W-:Y:S02]  /*20ef0*/  STL [R1+0xe18], R18 ;  /* 0x000e181201007387 */ /* 0x000fe40000100800 */
[----:B------:R-:W-:Y:S02]  /*20f00*/  STL [R1+0xde8], R19 ;  /* 0x000de81301007387 */ /* 0x000fe40000100800 */
[----:B------:R-:W-:Y:S01]  /*20f10*/  STL [R1+0xdf0], R20 ;  /* 0x000df01401007387 */ /* 0x000fe20000100800 */
[----:B------:R-:W-:Y:S01]  /*20f20*/  STL [R1+0xdf8], R21 ;  /* 0x000df81501007387 */ /* 0x000fe20000100800 */
[----:B------:R-:W-:-:S02]  /*20f30*/  IADD3.X R22, R22, UR5, RZ, P3, !PT ;  /* 0x0000000516167c10 */ /* 0x000fc40009ffe4ff */
[----:B------:R-:W-:Y:S01]  /*20f40*/  IADD3.X R15, R15, UR5, RZ, P4, !PT ;  /* 0x000000050f0f7c10 */ /* 0x000fe2000a7fe4ff */
[----:B--2---:R-:W-:Y:S02]  /*20f50*/  IMAD.MOV.U32 R3, RZ, RZ, R9 ;  /* 0x000000ffff037224 */ /* 0x004fe400078e0009 */
[----:B----4-:R-:W-:Y:S02]  /*20f60*/  IMAD.MOV.U32 R2, RZ, RZ, R6 ;  /* 0x000000ffff027224 */ /* 0x010fe400078e0006 */
[----:B---3--:R-:W-:Y:S02]  /*20f70*/  IMAD.MOV.U32 R4, RZ, RZ, R5 ;  /* 0x000000ffff047224 */ /* 0x008fe400078e0005 */
[----:B------:R-:W-:Y:S01]  /*20f80*/  IMAD.MOV.U32 R5, RZ, RZ, R8 ;  /* 0x000000ffff057224 */ /* 0x000fe200078e0008 */
[----:B------:R-:W-:-:S05]  /*20f90*/  IADD3.X R28, R28, UR5, RZ, P5, !PT ;  /* 0x000000051c1c7c10 */ /* 0x000fca000affe4ff */
[----:B------:R1:W-:Y:S01]  /*20fa0*/  STL [R1+0xe10], R28 ;  /* 0x000e101c01007387 */ /* 0x0003e20000100800 */
[----:B------:R0:W-:Y:S02]  /*20fb0*/  STL [R1+0xe00], R22 ;  /* 0x000e001601007387 */ /* 0x0001e40000100800 */
[----:B------:R0:W-:Y:S01]  /*20fc0*/  STL [R1+0xe08], R15 ;  /* 0x000e080f01007387 */ /* 0x0001e20000100800 */
[----:B-1----:R-:W1:Y:S01]  /*20fd0*/  S2R R28, SR_TID.X ;  /* 0x00000000001c7919 */ /* 0x002e620000002100 */
[----:B------:R0:W-:Y:S02]  /*20fe0*/  STL.64 [R1+0x348], R2 ;  /* 0x0003480201007387 */ /* 0x0001e40000100a00 */
[----:B------:R0:W-:Y:S01]  /*20ff0*/  STL.64 [R1+0x350], R4 ;  /* 0x0003500401007387 */ /* 0x0001e20000100a00 */
[----:B-1----:R-:W-:-:S05]  /*21000*/  LOP3.LUT R28, R28, 0x7f, RZ, 0xc0, !PT ;  /* 0x0000007f1c1c7812 */ /* 0x002fca00078ec0ff */
[----:B------:R-:W-:Y:S01]  /*21010*/  IMAD.SHL.U32 R28, R28, 0x2, RZ ;  /* 0x000000021c1c7824 */ /* 0x000fe200078e00ff */
[----:B0-----:R-:W-:Y:S01]  /*21020*/  @!P0 CALL.REL.NOINC `(.L_x_1) ;  /* 0x0000001000008944 */ /* 0x001fe20003c00000 */
[----:B------:R-:W-:Y:S05]  /*21030*/  BRA `(.L_x_2) ;  /* 0xfffe4e9000007947 */ /* 0x000fea000383ffff */
.L_x_1:
[----:B------:R-:W2:Y:S01]  /*21040*/  LDL.LU R6, [R1+0x1ec] ;  /* 0x0001ec0001067983 */ /* 0x000ea20000300800 */
[----:B-----5:R-:W-:Y:S02]  /*21050*/  IMAD.MOV.U32 R28, RZ, RZ, R14 ;  /* 0x000000ffff1c7224 */ /* 0x020fe400078e000e */
[----:B------:R-:W-:Y:S01]  /*21060*/  IMAD.MOV.U32 R26, RZ, RZ, R10 ;  /* 0x000000ffff1a7224 */ /* 0x000fe200078e000a */
[----:B------:R-:W2:Y:S01]  /*21070*/  LDL.LU R25, [R1+0x1e8] ;  /* 0x0001e80001197983 */ /* 0x000ea20000300800 */
[----:B------:R-:W-:-:S03]  /*21080*/  IMAD.MOV.U32 R0, RZ, RZ, R11 ;  /* 0x000000ffff007224 */ /* 0x000fc600078e000b */
[----:B------:R-:W3:Y:S04]  /*21090*/  LDL.LU R9, [R1+0x23c] ;  /* 0x00023c0001097983 */ /* 0x000ee80000300800 */
[----:B------:R-:W3:Y:S04]  /*210a0*/  LDL.LU R24, [R1+0x238] ;  /* 0x0002380001187983 */ /* 0x000ee80000300800 */
[----:B------:R-:W4:Y:S04]  /*210b0*/  LDL.LU R5, [R1+0x1c4] ;  /* 0x0001c40001057983 */ /* 0x000f280000300800 */
        /* <DEDUP_REMOVED lines=13> */
[----:B------:R-:W4:Y:S01]  /*21190*/  LDL.LU R11, [R1+0x250] ;  /* 0x00025000010b7983 */ /* 0x000f220000300800 */
[----:B------:R-:W-:-:S02]  /*211a0*/  F2FP.BF16.PACK_AB R27, R28, R27 ;  /* 0x0000001b1c1b723e */ /* 0x000fc400000010ff */
[----:B------:R-:W-:Y:S01]  /*211b0*/  F2FP.BF16.PACK_AB R26, R0, R26 ;  /* 0x0000001a001a723e */ /* 0x000fe200000010ff */
[----:B------:R0:W-:Y:S04]  /*211c0*/  STL [R1+0xf74], R13 ;  /* 0x000f740d01007387 */ /* 0x0001e80000100800 */
[----:B------:R1:W-:Y:S04]  /*211d0*/  STL [R1+0xf70], R12 ;  /* 0x000f700c01007387 */ /* 0x0003e80000100800 */
[----:B------:R-:W-:Y:S04]  /*211e0*/  STL [R1+0xe78], R27 ;  /* 0x000e781b01007387 */ /* 0x000fe80000100800 */
[----:B------:R-:W-:Y:S01]  /*211f0*/  STL [R1+0xe7c], R26 ;  /* 0x000e7c1a01007387 */ /* 0x000fe20000100800 */
[----:B--2---:R-:W-:-:S02]  /*21200*/  F2FP.BF16.PACK_AB R25, R6, R25 ;  /* 0x000000190619723e */ /* 0x004fc400000010ff */
[----:B---3--:R-:W-:-:S03]  /*21210*/  F2FP.BF16.PACK_AB R24, R9, R24 ;  /* 0x000000180918723e */ /* 0x008fc600000010ff */
[----:B------:R-:W-:Y:S01]  /*21220*/  STL [R1+0xe80], R25 ;  /* 0x000e801901007387 */ /* 0x000fe20000100800 */
[----:B----4-:R-:W-:-:S03]  /*21230*/  F2FP.BF16.PACK_AB R23, R5, R23 ;  /* 0x000000170517723e */ /* 0x010fc600000010ff */
[----:B------:R-:W-:Y:S01]  /*21240*/  STL [R1+0xe84], R24 ;  /* 0x000e841801007387 */ /* 0x000fe20000100800 */
[----:B------:R-:W-:-:S03]  /*21250*/  F2FP.BF16.PACK_AB R22, R8, R22 ;  /* 0x000000160816723e */ /* 0x000fc600000010ff */
        /* <DEDUP_REMOVED lines=12> */
[----:B------:R-:W-:Y:S04]  /*21320*/  STL [R1+0xea0], R17 ;  /* 0x000ea01101007387 */ /* 0x000fe80000100800 */
[----:B------:R-:W-:Y:S04]  /*21330*/  STL [R1+0xea4], R16 ;  /* 0x000ea41001007387 */ /* 0x000fe80000100800 */
[----:B0-----:R-:W2:Y:S01]  /*21340*/  LDL.LU R13, [R1+0x244] ;  /* 0x00024400010d7983 */ /* 0x001ea20000300800 */
[----:B------:R-:W-:-:S03]  /*21350*/  F2FP.BF16.PACK_AB R15, R10, R11 ;  /* 0x0000000b0a0f723e */ /* 0x000fc600000010ff */
[----:B------:R-:W2:Y:S04]  /*21360*/  LDL.LU R14, [R1+0x240] ;  /* 0x00024000010e7983 */ /* 0x000ea80000300800 */
[----:B-1----:R-:W3:Y:S04]  /*21370*/  LDL.LU R12, [R1+0x214] ;  /* 0x00021400010c7983 */ /* 0x002ee80000300800 */
[----:B------:R-:W4:Y:S04]  /*21380*/  LDL.LU R11, [R1+0x1f8] ;  /* 0x0001f800010b7983 */ /* 0x000f280000300800 */
[----:B----4-:R0:W-:Y:S04]  /*21390*/  STL [R1+0xf6c], R11 ;  /* 0x000f6c0b01007387 */ /* 0x0101e80000100800 */
[----:B0-----:R-:W4:Y:S04]  /*213a0*/  LDL.LU R11, [R1+0x224] ;  /* 0x00022400010b7983 */ /* 0x001f280000300800 */
[----:B------:R-:W2:Y:S04]  /*213b0*/  LDL.LU R10, [R1+0x208] ;  /* 0x00020800010a7983 */ /* 0x000ea80000300800 */
[----:B--2---:R0:W-:Y:S04]  /*213c0*/  STL [R1+0xf68], R10 ;  /* 0x000f680a01007387 */ /* 0x0041e80000100800 */
[----:B0-----:R-:W2:Y:S04]  /*213d0*/  LDL.LU R10, [R1+0x1fc] ;  /* 0x0001fc00010a7983 */ /* 0x001ea80000300800 */
[----:B------:R-:W2:Y:S01]  /*213e0*/  LDL.LU R9, [R1+0x1d8] ;  /* 0x0001d80001097983 */ /* 0x000ea20000300800 */
[----:B------:R-:W-:-:S03]  /*213f0*/  F2FP.BF16.PACK_AB R14, R13, R14 ;  /* 0x0000000e0d0e723e */ /* 0x000fc600000010ff */
[----:B--2---:R0:W-:Y:S04]  /*21400*/  STL [R1+0xf64], R9 ;  /* 0x000f640901007387 */ /* 0x0041e80000100800 */
[----:B0-----:R-:W2:Y:S04]  /*21410*/  LDL.LU R9, [R1+0x20c] ;  /* 0x00020c0001097983 */ /* 0x001ea80000300800 */
[----:B------:R-:W2:Y:S04]  /*21420*/  LDL.LU R8, [R1+0x1b8] ;  /* 0x0001b80001087983 */ /* 0x000ea80000300800 */
        /* <DEDUP_REMOVED lines=21> */
[----:B------:R0:W-:Y:S04]  /*21580*/  STL [R1+0xea8], R15 ;  /* 0x000ea80f01007387 */ /* 0x0001e80000100800 */
[----:B0-----:R-:W2:Y:S04]  /*21590*/  LDL.LU R15, [R1+0x1d4] ;  /* 0x0001d400010f7983 */ /* 0x001ea80000300800 */
[----:B------:R-:W3:Y:S04]  /*215a0*/  LDL.LU R13, [R1+0xf74] ;  /* 0x000f7400010d7983 */ /* 0x000ee80000300800 */
[----:B------:R0:W-:Y:S04]  /*215b0*/  STL [R1+0xeac], R14 ;  /* 0x000eac0e01007387 */ /* 0x0001e80000100800 */
[----:B0-----:R-:W2:Y:S01]  /*215c0*/  LDL.LU R14, [R1+0x204] ;  /* 0x00020400010e7983 */ /* 0x001ea20000300800 */
[----:B---3--:R-:W-:-:S03]  /*215d0*/  F2FP.BF16.PACK_AB R13, R12, R13 ;  /* 0x0000000d0c0d723e */ /* 0x008fc600000010ff */
[----:B------:R-:W4:Y:S04]  /*215e0*/  LDL.LU R12, [R1+0xf70] ;  /* 0x000f7000010c7983 */ /* 0x000f280000300800 */
[----:B------:R0:W-:Y:S04]  /*215f0*/  STL [R1+0xeb0], R13 ;  /* 0x000eb00d01007387 */ /* 0x0001e80000100800 */
[----:B0-----:R-:W3:Y:S01]  /*21600*/  LDL.LU R13, [R1+0x1f4] ;  /* 0x0001f400010d7983 */ /* 0x001ee20000300800 */
[----:B----4-:R-:W-:-:S03]  /*21610*/  F2FP.BF16.PACK_AB R12, R11, R12 ;  /* 0x0000000c0b0c723e */ /* 0x010fc600000010ff */
[----:B------:R-:W4:Y:S04]  /*21620*/  LDL.LU R11, [R1+0xf6c] ;  /* 0x000f6c00010b7983 */ /* 0x000f280000300800 */
[----:B------:R0:W-:Y:S04]  /*21630*/  STL [R1+0xeb4], R12 ;  /* 0x000eb40c01007387 */ /* 0x0001e80000100800 */
[----:B0-----:R-:W2:Y:S01]  /*21640*/  LDL.LU R12, [R1+0x1bc] ;  /* 0x0001bc00010c7983 */ /* 0x001ea20000300800 */
[----:B----4-:R-:W-:-:S03]  /*21650*/  F2FP.BF16.PACK_AB R11, R10, R11 ;  /* 0x0000000b0a0b723e */ /* 0x010fc600000010ff */
[----:B------:R-:W2:Y:S04]  /*21660*/  LDL.LU R10, [R1+0xf68] ;  /* 0x000f6800010a7983 */ /* 0x000ea80000300800 */
[----:B------:R0:W-:Y:S04]  /*21670*/  STL [R1+0xeb8], R11 ;  /* 0x000eb80b01007387 */ /* 0x0001e80000100800 */
[----:B0-----:R-:W4:Y:S01]  /*21680*/  LDL.LU R11, [R1+0x1dc] ;  /* 0x0001dc00010b7983 */ /* 0x001f220000300800 */
[----:B--2---:R-:W-:-:S03]  /*21690*/  F2FP.BF16.PACK_AB R10, R9, R10 ;  /* 0x0000000a090a723e */ /* 0x004fc600000010ff */
[----:B------:R-:W4:Y:S01]  /*216a0*/  LDL.LU R9, [R1+0xf64] ;  /* 0x000f640001097983 */ /* 0x000f220000300800 */
[----:B------:R-:W-:Y:S02]  /*216b0*/  F2FP.BF16.PACK_AB R8, R12, R8 ;  /* 0x000000080c08723e */ /* 0x000fe400000010ff */
[----:B---3--:R-:W-:Y:S01]  /*216c0*/  F2FP.BF16.PACK_AB R7, R13, R7 ;  /* 0x000000070d07723e */ /* 0x008fe200000010ff */
[----:B------:R-:W-:Y:S01]  /*216d0*/  STL [R1+0xebc], R10 ;  /* 0x000ebc0a01007387 */ /* 0x000fe20000100800 */
[----:B------:R-:W-:Y:S02]  /*216e0*/  F2FP.BF16.PACK_AB R6, R14, R6 ;  /* 0x000000060e06723e */ /* 0x000fe400000010ff */
[----:B------:R-:W-:Y:S02]  /*216f0*/  F2FP.BF16.PACK_AB R5, R15, R5 ;  /* 0x000000050f05723e */ /* 0x000fe400000010ff */
[----:B------:R-:W-:Y:S02]  /*21700*/  F2FP.BF16.PACK_AB R4, R16, R4 ;  /* 0x000000041004723e */ /* 0x000fe400000010ff */
[----:B----4-:R-:W-:-:S05]  /*21710*/  F2FP.BF16.PACK_AB R9, R11, R9 ;  /* 0x000000090b09723e */ /* 0x010fca00000010ff */
[----:B------:R-:W-:Y:S04]  /*21720*/  STL [R1+0xec0], R9 ;  /* 0x000ec00901007387 */ /* 0x000fe80000100800 */
[----:B------:R-:W-:Y:S04]  /*21730*/  STL [R1+0xec4], R8 ;  /* 0x000ec40801007387 */ /* 0x000fe80000100800 */
[----:B------:R-:W-:Y:S04]  /*21740*/  STL [R1+0xec8], R7 ;  /* 0x000ec80701007387 */ /* 0x000fe80000100800 */
[----:B------:R0:W-:Y:S04]  /*21750*/  STL [R1+0xecc], R6 ;  /* 0x000ecc0601007387 */ /* 0x0001e80000100800 */
[----:B------:R1:W-:Y:S04]  /*21760*/  STL [R1+0xed0], R5 ;  /* 0x000ed00501007387 */ /* 0x0003e80000100800 */
[----:B------:R2:W-:Y:S01]  /*21770*/  STL [R1+0xed4], R4 ;  /* 0x000ed40401007387 */ /* 0x0005e20000100800 */
[----:B0-----:R-:W-:-:S02]  /*21780*/  F2FP.BF16.PACK_AB R6, R19, R20 ;  /* 0x000000141306723e */ /* 0x001fc400000010ff */
[----:B-1----:R-:W-:Y:S02]  /*21790*/  F2FP.BF16.PACK_AB R5, R17, R18 ;  /* 0x000000121105723e */ /* 0x002fe400000010ff */
[----:B--2---:R-:W-:-:S03]  /*217a0*/  F2FP.BF16.PACK_AB R4, R21, R22 ;  /* 0x000000161504723e */ /* 0x004fc600000010ff */
[----:B------:R0:W-:Y:S04]  /*217b0*/  STL [R1+0xc], R5 ;  /* 0x00000c0501007387 */ /* 0x0001e80000100800 */
[----:B------:R1:W-:Y:S04]  /*217c0*/  STL [R1+0x8], R6 ;  /* 0x0000080601007387 */ /* 0x0003e80000100800 */
[----:B------:R2:W-:Y:S01]  /*217d0*/  STL [R1+0x4], R4 ;  /* 0x0000040401007387 */ /* 0x0005e20000100800 */
[----:B0-----:R-:W-:Y:S02]  /*217e0*/  F2FP.BF16.PACK_AB R5, R23, R24 ;  /* 0x000000181705723e */ /* 0x001fe400000010ff */
[----:B-1----:R-:W-:-:S03]  /*217f0*/  F2FP.BF16.PACK_AB R6, R25, R26 ;  /* 0x0000001a1906723e */ /* 0x002fc600000010ff */
[----:B------:R-:W-:Y:S01]  /*21800*/  STL [R1], R5 ;  /* 0x0000000501007387 */ /* 0x000fe20000100800 */
[----:B--2---:R-:W-:-:S03]  /*21810*/  F2FP.BF16.PACK_AB R4, R27, R29 ;  /* 0x0000001d1b04723e */ /* 0x004fc600000010ff */
[----:B------:R-:W-:Y:S04]  /*21820*/  STL [R1+0x1c], R6 ;  /* 0x00001c0601007387 */ /* 0x000fe80000100800 */
[----:B------:R0:W-:Y:S04]  /*21830*/  STL [R1+0x18], R4 ;  /* 0x0000180401007387 */ /* 0x0001e80000100800 */
[----:B0-----:R-:W2:Y:S01]  /*21840*/  LDL.LU R4, [R1+0x308] ;  /* 0x0003080001047983 */ /* 0x001ea20000300800 */
[----:B------:R-:W-:Y:S02]  /*21850*/  F2FP.BF16.PACK_AB R5, R28, R0 ;  /* 0x000000001c05723e */ /* 0x000fe400000010ff */
[----:B------:R-:W-:-:S03]  /*21860*/  F2FP.BF16.PACK_AB R0, R3, R2 ;  /* 0x000000020300723e */ /* 0x000fc600000010ff */
[----:B------:R-:W-:Y:S04]  /*21870*/  STL [R1+0x14], R5 ;  /* 0x0000140501007387 */ /* 0x000fe80000100800 */
[----:B--2---:R0:W-:Y:S04]  /*21880*/  STL [R1+0xedc], R4 ;  /* 0x000edc0401007387 */ /* 0x0041e80000100800 */
[----:B------:R-:W-:Y:S04]  /*21890*/  STL [R1+0x10], R0 ;  /* 0x0000100001007387 */ /* 0x000fe80000100800 */
[----:B0-----:R-:W2:Y:S04]  /*218a0*/  LDL.LU R4, [R1+0x2f8] ;  /* 0x0002f80001047983 */ /* 0x001ea80000300800 */
[----:B--2---:R0:W-:Y:S04]  /*218b0*/  STL [R1+0xee4], R4 ;  /* 0x000ee40401007387 */ /* 0x0041e80000100800 */
        /* <DEDUP_REMOVED lines=31> */
[----:B------:R-:W3:Y:S04]  /*21ab0*/  LDL.LU R5, [R1+0x31c] ;  /* 0x00031c0001057983 */ /* 0x000ee80000300800 */
[----:B---3--:R0:W-:Y:S04]  /*21ac0*/  STL [R1+0xed8], R5 ;  /* 0x000ed80501007387 */ /* 0x0081e80000100800 */
[----:B0-----:R-:W3:Y:S04]  /*21ad0*/  LDL.LU R5, [R1+0x30c] ;  /* 0x00030c0001057983 */ /* 0x001ee80000300800 */
        /* <DEDUP_REMOVED lines=33> */
[----:B0-----:R-:W2:Y:S04]  /*21cf0*/  LDL.LU R5, [R1+0x27c] ;  /* 0x00027c0001057983 */ /* 0x001ea80000300800 */
[----:B------:R-:W3:Y:S04]  /*21d00*/  LDL.LU R6, [R1+0x318] ;  /* 0x0003180001067983 */ /* 0x000ee80000300800 */
[----:B------:R-:W4:Y:S04]  /*21d10*/  LDL.LU R7, [R1+0x32c] ;  /* 0x00032c0001077983 */ /* 0x000f280000300800 */
[----:B------:R-:W4:Y:S04]  /*21d20*/  LDL.LU R8, [R1+0x328] ;  /* 0x0003280001087983 */ /* 0x000f280000300800 */
[----:B------:R-:W3:Y:S04]  /*21d30*/  LDL.LU R9, [R1+0x2f4] ;  /* 0x0002f40001097983 */ /* 0x000ee80000300800 */
        /* <DEDUP_REMOVED lines=22> */
[----:B------:R-:W3:Y:S01]  /*21ea0*/  LDL.LU R2, [R1+0x170] ;  /* 0x0001700001027983 */ /* 0x000ee20000300800 */
[----:B--2---:R-:W-:-:S03]  /*21eb0*/  F2FP.BF16.PACK_AB R4, R5, R4 ;  /* 0x000000040504723e */ /* 0x004fc600000010ff */
[----:B------:R-:W2:Y:S04]  /*21ec0*/  LDL.LU R5, [R1+0xf60] ;  /* 0x000f600001057983 */ /* 0x000ea80000300800 */
[----:B------:R0:W-:Y:S04]  /*21ed0*/  STL [R1+0x2c], R4 ;  /* 0x00002c0401007387 */ /* 0x0001e80000100800 */
[----:B0-----:R-:W2:Y:S02]  /*21ee0*/  LDL.LU R4, [R1+0xf5c] ;  /* 0x000f5c0001047983 */ /* 0x001ea40000300800 */
[----:B--2---:R-:W-:-:S02]  /*21ef0*/  F2FP.BF16.PACK_AB R4, R5, R4 ;  /* 0x000000040504723e */ /* 0x004fc400000010ff */
        /* <DEDUP_REMOVED lines=64> */
[----:B------:R-:W2:Y:S01]  /*22300*/  LDL.LU R5, [R1+0xed8] ;  /* 0x000ed80001057983 */ /* 0x000ea20000300800 */
[----:B----4-:R-:W-:-:S03]  /*22310*/  F2FP.BF16.PACK_AB R8, R7, R8 ;  /* 0x000000080708723e */ /* 0x010fc600000010ff */
[----:B------:R0:W-:Y:S01]  /*22320*/  STL [R1+0x68], R4 ;  /* 0x0000680401007387 */ /* 0x0001e20000100800 */
[----:B---3--:R-:W-:Y:S02]  /*22330*/  F2FP.BF16.PACK_AB R10, R9, R10 ;  /* 0x0000000a090a723e */ /* 0x008fe400000010ff */
[----:B------:R-:W-:Y:S01]  /*22340*/  F2FP.BF16.PACK_AB R12, R11, R12 ;  /* 0x0000000c0b0c723e */ /* 0x000fe200000010ff */
[----:B0-----:R0:W5:Y:S01]  /*22350*/  LDL.LU R4, [R1+0xed4] ;  /* 0x000ed40001047983 */ /* 0x0011620000300800 */
[----:B------:R-:W-:Y:S02]  /*22360*/  F2FP.BF16.PACK_AB R14, R13, R14 ;  /* 0x0000000e0d0e723e */ /* 0x000fe400000010ff */
[----:B------:R-:W-:Y:S02]  /*22370*/  F2FP.BF16.PACK_AB R16, R15, R16 ;  /* 0x000000100f10723e */ /* 0x000fe400000010ff */
[----:B------:R-:W-:Y:S02]  /*22380*/  F2FP.BF16.PACK_AB R18, R17, R18 ;  /* 0x000000121112723e */ /* 0x000fe400000010ff */
[----:B------:R-:W-:-:S02]  /*22390*/  F2FP.BF16.PACK_AB R20, R19, R20 ;  /* 0x000000141314723e */ /* 0x000fc400000010ff */
[----:B------:R-:W-:Y:S02]  /*223a0*/  F2FP.BF16.PACK_AB R22, R21, R22 ;  /* 0x000000161516723e */ /* 0x000fe400000010ff */
[----:B------:R-:W-:Y:S02]  /*223b0*/  F2FP.BF16.PACK_AB R24, R23, R24 ;  /* 0x000000181718723e */ /* 0x000fe400000010ff */
[----:B------:R-:W-:Y:S02]  /*223c0*/  F2FP.BF16.PACK_AB R26, R25, R26 ;  /* 0x0000001a191a723e */ /* 0x000fe400000010ff */
[----:B------:R-:W-:Y:S02]  /*223d0*/  F2FP.BF16.PACK_AB R29, R27, R29 ;  /* 0x0000001d1b1d723e */ /* 0x000fe400000010ff */
[----:B------:R-:W-:Y:S02]  /*223e0*/  F2FP.BF16.PACK_AB R28, R28, R0 ;  /* 0x000000001c1c723e */ /* 0x000fe400000010ff */
[----:B------:R-:W-:-:S02]  /*223f0*/  F2FP.BF16.PACK_AB R0, R3, R2 ;  /* 0x000000020300723e */ /* 0x000fc400000010ff */
[----:B--2---:R-:W-:Y:S02]  /*22400*/  F2FP.BF16.PACK_AB R6, R5, R6 ;  /* 0x000000060506723e */ /* 0x004fe400000010ff */
[----:B------:R0:W5:Y:S04]  /*22410*/  LDL.LU R5, [R1+0xed0] ;  /* 0x000ed00001057983 */ /* 0x0001680000300800 */
[----:B------:R1:W-:Y:S04]  /*22420*/  STL [R1+0x64], R6 ;  /* 0x0000640601007387 */ /* 0x0003e80000100800 */
[----:B-1----:R0:W5:Y:S04]  /*22430*/  LDL.LU R6, [R1+0xecc] ;  /* 0x000ecc0001067983 */ /* 0x0021680000300800 */
        /* <DEDUP_REMOVED lines=32> */
[----:B------:R0:W-:Y:S04]  /*22640*/  STL [R1+0x90], R0 ;  /* 0x0000900001007387 */ /* 0x0001e80000100800 */
[----:B------:R0:W-:Y:S02]  /*22650*/  STL [R1+0x94], R28 ;  /* 0x0000941c01007387 */ /* 0x0001e40000100800 */
.L_x_0:
[----:B-----5:R-:W-:Y:S04]  /*22660*/  STL.64 [R1+0xf50], R6 ;  /* 0x000f500601007387 */ /* 0x020fe80000100a00 */
[----:B------:R-:W-:Y:S04]  /*22670*/  STL.64 [R1+0xf48], R4 ;  /* 0x000f480401007387 */ /* 0x000fe80000100a00 */
[----:B------:R-:W-:Y:S04]  /*22680*/  STL.64 [R1+0xf40], R10 ;  /* 0x000f400a01007387 */ /* 0x000fe80000100a00 */
[----:B------:R-:W-:Y:S04]  /*22690*/  STL.64 [R1+0xf38], R8 ;  /* 0x000f380801007387 */ /* 0x000fe80000100a00 */
[----:B------:R-:W-:Y:S04]  /*226a0*/  STL.64 [R1+0xf30], R14 ;  /* 0x000f300e01007387 */ /* 0x000fe80000100a00 */
[----:B------:R2:W-:Y:S04]  /*226b0*/  STL.64 [R1+0xf28], R12 ;  /* 0x000f280c01007387 */ /* 0x0005e80000100a00 */
[----:B--2---:R-:W2:Y:S04]  /*226c0*/  LDL.LU R12, [R1+0x20] ;  /* 0x00002000010c7983 */ /* 0x004ea80000300800 */
[----:B------:R-:W2:Y:S04]  /*226d0*/  LDL.LU R13, [R1+0x24] ;  /* 0x00002400010d7983 */ /* 0x000ea80000300800 */
[----:B------:R-:W3:Y:S04]  /*226e0*/  LDL.LU R14, [R1+0x28] ;  /* 0x00002800010e7983 */ /* 0x000ee80000300800 */
[----:B------:R-:W3:Y:S04]  /*226f0*/  LDL.LU R15, [R1+0x2c] ;  /* 0x00002c00010f7983 */ /* 0x000ee80000300800 */
[----:B------:R-:W-:Y:S06]  /*22700*/  BAR.SYNC.DEFER_BLOCKING 0x0 ;  /* 0x0000000000007b1d */ /* 0x000fec0000010000 */
[----:B---3--:R-:W-:Y:S04]  /*22710*/  STL.64 [R1+0xf60], R14 ;  /* 0x000f600e01007387 */ /* 0x008fe80000100a00 */
[----:B--2---:R2:W-:Y:S04]  /*22720*/  STL.64 [R1+0xf58], R12 ;  /* 0x000f580c01007387 */ /* 0x0045e80000100a00 */
[----:B------:R-:W3:Y:S04]  /*22730*/  LDL.LU R8, [R1+0x30] ;  /* 0x0000300001087983 */ /* 0x000ee80000300800 */
[----:B------:R-:W3:Y:S04]  /*22740*/  LDL.LU R9, [R1+0x34] ;  /* 0x0000340001097983 */ /* 0x000ee80000300800 */
[----:B------:R-:W4:Y:S04]  /*22750*/  LDL.LU R10, [R1+0x38] ;  /* 0x00003800010a7983 */ /* 0x000f280000300800 */
[----:B------:R-:W4:Y:S04]  /*22760*/  LDL.LU R11, [R1+0x3c] ;  /* 0x00003c00010b7983 */ /* 0x000f280000300800 */
[----:B----4-:R-:W-:Y:S04]  /*22770*/  STL.64 [R1+0xf70], R10 ;  /* 0x000f700a01007387 */ /* 0x010fe80000100a00 */
[----:B---3--:R3:W-:Y:S04]  /*22780*/  STL.64 [R1+0xf68], R8 ;  /* 0x000f680801007387 */ /* 0x0087e80000100a00 */
[----:B------:R-:W4:Y:S04]  /*22790*/  LDL.LU R4, [R1+0x40] ;  /* 0x0000400001047983 */ /* 0x000f280000300800 */
[----:B------:R-:W4:Y:S04]  /*227a0*/  LDL.LU R5, [R1+0x44] ;  /* 0x0000440001057983 */ /* 0x000f280000300800 */
[----:B------:R-:W2:Y:S04]  /*227b0*/  LDL.LU R6, [R1+0x48] ;  /* 0x0000480001067983 */ /* 0x000ea80000300800 */
[----:B------:R-:W2:Y:S04]  /*227c0*/  LDL.LU R7, [R1+0x4c] ;  /* 0x00004c0001077983 */ /* 0x000ea80000300800 */
[----:B--2---:R-:W-:Y:S04]  /*227d0*/  STL.64 [R1+0xf80], R6 ;  /* 0x000f800601007387 */ /* 0x004fe80000100a00 */
[----:B----4-:R2:W-:Y:S04]  /*227e0*/  STL.64 [R1+0xf78], R4 ;  /* 0x000f780401007387 */ /* 0x0105e80000100a00 */
[----:B------:R-:W4:Y:S04]  /*227f0*/  LDL.LU R12, [R1+0x50] ;  /* 0x00005000010c7983 */ /* 0x000f280000300800 */
[----:B------:R-:W4:Y:S04]  /*22800*/  LDL.LU R13, [R1+0x54] ;  /* 0x00005400010d7983 */ /* 0x000f280000300800 */
[----:B------:R-:W2:Y:S04]  /*22810*/  LDL.LU R14, [R1+0x58] ;  /* 0x00005800010e7983 */ /* 0x000ea80000300800 */
[----:B------:R-:W2:Y:S04]  /*22820*/  LDL.LU R15, [R1+0x5c] ;  /* 0x00005c00010f7983 */ /* 0x000ea80000300800 */
[----:B--2---:R-:W-:Y:S04]  /*22830*/  STL.64 [R1+0xf90], R14 ;  /* 0x000f900e01007387 */ /* 0x004fe80000100a00 */
[----:B----4-:R2:W-:Y:S04]  /*22840*/  STL.64 [R1+0xf88], R12 ;  /* 0x000f880c01007387 */ /* 0x0105e80000100a00 */
[----:B---3--:R-:W3:Y:S04]  /*22850*/  LDL.LU R8, [R1+0x60] ;  /* 0x0000600001087983 */ /* 0x008ee80000300800 */
[----:B------:R-:W3:Y:S04]  /*22860*/  LDL.LU R9, [R1+0x64] ;  /* 0x0000640001097983 */ /* 0x000ee80000300800 */
[----:B------:R-:W3:Y:S04]  /*22870*/  LDL.LU R10, [R1+0x68] ;  /* 0x00006800010a7983 */ /* 0x000ee80000300800 */
[----:B------:R-:W3:Y:S04]  /*22880*/  LDL.LU R11, [R1+0x6c] ;  /* 0x00006c00010b7983 */ /* 0x000ee80000300800 */
[----:B------:R-:W4:Y:S04]  /*22890*/  LDL.LU R4, [R1+0x80] ;  /* 0x0000800001047983 */ /* 0x000f280000300800 */
[----:B------:R-:W4:Y:S04]  /*228a0*/  LDL.LU R5, [R1+0x84] ;  /* 0x0000840001057983 */ /* 0x000f280000300800 */
[----:B------:R-:W4:Y:S04]  /*228b0*/  LDL.LU R6, [R1+0x88] ;  /* 0x0000880001067983 */ /* 0x000f280000300800 */
[----:B------:R-:W4:Y:S04]  /*228c0*/  LDL.LU R7, [R1+0x8c] ;  /* 0x00008c0001077983 */ /* 0x000f280000300800 */
[----:B--2---:R-:W2:Y:S04]  /*228d0*/  LDL.LU R12, [R1+0x90] ;  /* 0x00009000010c7983 */ /* 0x004ea80000300800 */
[----:B------:R-:W2:Y:S04]  /*228e0*/  LDL.LU R13, [R1+0x94] ;  /* 0x00009400010d7983 */ /* 0x000ea80000300800 */
[----:B------:R-:W2:Y:S04]  /*228f0*/  LDL.LU R14, [R1+0x98] ;  /* 0x00009800010e7983 */ /* 0x000ea80000300800 */
[----:B------:R-:W2:Y:S04]  /*22900*/  LDL.LU R15, [R1+0x9c] ;  /* 0x00009c00010f7983 */ /* 0x000ea80000300800 */
[----:B------:R-:W-:Y:S04]  /*22910*/  STL.64 [R1+0xf20], R18 ;  /* 0x000f201201007387 */ /* 0x000fe80000100a00 */
[----:B------:R0:W-:Y:S04]  /*22920*/  STL.64 [R1+0xf18], R16 ;  /* 0x000f181001007387 */ /* 0x0001e80000100a00 */
[----:B0-----:R-:W3:Y:S04]  /*22930*/  LDL.LU R16, [R1+0x70] ;  /* 0x0000700001107983 */ /* 0x001ee80000300800 */
[----:B------:R-:W3:Y:S04]  /*22940*/  LDL.LU R17, [R1+0x74] ;  /* 0x0000740001117983 */ /* 0x000ee80000300800 */
[----:B------:R-:W3:Y:S04]  /*22950*/  LDL.LU R18, [R1+0x78] ;  /* 0x0000780001127983 */ /* 0x000ee80000300800 */
[----:B------:R-:W3:Y:S04]  /*22960*/  LDL.LU R19, [R1+0x7c] ;  /* 0x00007c0001137983 */ /* 0x000ee80000300800 */
[----:B------:R0:W-:Y:S04]  /*22970*/  STL.64 [R1+0xf10], R22 ;  /* 0x000f101601007387 */ /* 0x0001e80000100a00 */
[----:B0-----:R-:W3:Y:S04]  /*22980*/  LDL.LU R22, [R1+0x18] ;  /* 0x0000180001167983 */ /* 0x001ee80000300800 */
        /* <DEDUP_REMOVED lines=8> */
[----:B0-----:R-:W3:Y:S04]  /*22a10*/  LDL.LU R25, [R1] ;  /* 0x0000000001197983 */ /* 0x001ee80000300800 */
[----:B------:R0:W-:Y:S04]  /*22a20*/  STL [R1+0xef4], R29 ;  /* 0x000ef41d01007387 */ /* 0x0001e80000100800 */
[----:B01----:R-:W0:Y:S02]  /*22a30*/  S2R R29, SR_TID.X ;  /* 0x00000000001d7919 */ /* 0x003e240000002100 */
[----:B0-----:R-:W-:-:S02]  /*22a40*/  IMAD.SHL.U32 R2, R29, 0x8, RZ ;  /* 0x000000081d027824 */ /* 0x001fc400078e00ff */
[C---:B------:R-:W-:Y:S02]  /*22a50*/  IMAD.SHL.U32 R0, R29.reuse, 0x100, RZ ;  /* 0x000001001d007824 */ /* 0x040fe400078e00ff */
[C---:B------:R-:W-:Y:S01]  /*22a60*/  IMAD.SHL.U32 R3, R29.reuse, 0x4, RZ ;  /* 0x000000041d037824 */ /* 0x040fe200078e00ff */
[----:B------:R-:W-:Y:S01]  /*22a70*/  LOP3.LUT R2, R2, 0x300, RZ, 0xc0, !PT ;  /* 0x0000030002027812 */ /* 0x000fe200078ec0ff */
[C---:B------:R-:W-:Y:S01]  /*22a80*/  IMAD.SHL.U32 R28, R29.reuse, 0x20, RZ ;  /* 0x000000201d1c7824 */ /* 0x040fe200078e00ff */
[----:B------:R-:W-:Y:S02]  /*22a90*/  LOP3.LUT R0, R0, 0x1800, RZ, 0xc0, !PT ;  /* 0x0000180000007812 */ /* 0x000fe400078ec0ff */
[----:B------:R-:W-:Y:S01]  /*22aa0*/  LOP3.LUT R2, R2, 0x70, R3, 0xf8, !PT ;  /* 0x0000007002027812 */ /* 0x000fe200078ef803 */
[----:B------:R-:W-:Y:S01]  /*22ab0*/  IMAD.SHL.U32 R3, R29, 0x400, RZ ;  /* 0x000004001d037824 */ /* 0x000fe200078e00ff */
[----:B------:R-:W-:-:S04]  /*22ac0*/  LOP3.LUT R0, R0, 0x60, R28, 0xf8, !PT ;  /* 0x0000006000007812 */ /* 0x000fc800078ef81c */
[----:B------:R-:W-:Y:S02]  /*22ad0*/  LOP3.LUT R0, R0, R2, RZ, 0x3c, !PT ;  /* 0x0000000200007212 */ /* 0x000fe400078e3cff */
[----:B------:R-:W-:Y:S02]  /*22ae0*/  LOP3.LUT R29, R29, 0x7f, RZ, 0xc0, !PT ;  /* 0x0000007f1d1d7812 */ /* 0x000fe400078ec0ff */
[----:B------:R-:W-:-:S05]  /*22af0*/  LOP3.LUT R3, R3, 0x1800, RZ, 0xc0, !PT ;  /* 0x0000180003037812 */ /* 0x000fca00078ec0ff */
[----:B------:R-:W-:Y:S01]  /*22b00*/  IMAD R2, R29, 0x10, R3 ;  /* 0x000000101d027824 */ /* 0x000fe200078e0203 */
[----:B--2---:R0:W-:Y:S04]  /*22b10*/  STS.128 [R0], R12 ;  /* 0x0000000c00007388 */ /* 0x0041e80000000c00 */
[----:B----4-:R1:W-:Y:S04]  /*22b20*/  STS.128 [R0+0x80], R4 ;  /* 0x0000800400007388 */ /* 0x0103e80000000c00 */
[----:B---3--:R-:W-:Y:S01]  /*22b30*/  STS.128 [R0+0x480], R8 ;  /* 0x0004800800007388 */ /* 0x008fe20000000c00 */
[----:B------:R-:W-:-:S02]  /*22b40*/  IMAD.MOV.U32 R24, RZ, RZ, R25 ;  /* 0x000000ffff187224 */ /* 0x000fc400078e0019 */
[----:B------:R-:W-:Y:S02]  /*22b50*/  IMAD.MOV.U32 R25, RZ, RZ, R26 ;  /* 0x000000ffff197224 */ /* 0x000fe400078e001a */
[----:B------:R-:W-:Y:S02]  /*22b60*/  IMAD.MOV.U32 R26, RZ, RZ, R27 ;  /* 0x000000ffff1a7224 */ /* 0x000fe400078e001b */
[----:B------:R-:W2:Y:S04]  /*22b70*/  LDL.LU R27, [R1+0xc] ;  /* 0x00000c00011b7983 */ /* 0x000ea80000300800 */
[----:B0-----:R-:W3:Y:S04]  /*22b80*/  LDL.LU.64 R14, [R1+0xf90] ;  /* 0x000f9000010e7983 */ /* 0x001ee80000300a00 */
[----:B------:R-:W3:Y:S04]  /*22b90*/  LDL.LU.64 R12, [R1+0xf88] ;  /* 0x000f8800010c7983 */ /* 0x000ee80000300a00 */
[----:B------:R0:W-:Y:S04]  /*22ba0*/  STS.128 [R0+0x400], R16 ;  /* 0x0004001000007388 */ /* 0x0001e80000000c00 */
[----:B------:R-:W-:Y:S01]  /*22bb0*/  BAR.SYNC.DEFER_BLOCKING 0x0 ;  /* 0x0000000000007b1d */ /* 0x000fe20000010000 */
[----:B------:R-:W-:-:S05]  /*22bc0*/  LOP3.LUT R28, R2, 0x20, RZ, 0x3c, !PT ;  /* 0x00000020021c7812 */ /* 0x000fca00078e3cff */
[----:B-1----:R-:W4:Y:S04]  /*22bd0*/  LDL.LU.64 R6, [R1+0xf80] ;  /* 0x000f800001067983 */ /* 0x002f280000300a00 */
[----:B------:R-:W4:Y:S01]  /*22be0*/  LDL.LU.64 R4, [R1+0xf78] ;  /* 0x000f780001047983 */ /* 0x000f220000300a00 */
[C---:B------:R-:W-:Y:S02]  /*22bf0*/  LOP3.LUT R3, R2.reuse, 0x60, RZ, 0x3c, !PT ;  /* 0x0000006002037812 */ /* 0x040fe400078e3cff */
[----:B0-----:R-:W-:Y:S01]  /*22c00*/  LOP3.LUT R16, R2, 0x40, RZ, 0x3c, !PT ;  /* 0x0000004002107812 */ /* 0x001fe200078e3cff */
[----:B------:R-:W0:Y:S04]  /*22c10*/  LDS.128 R8, [R2] ;  /* 0x0000000002087984 */ /* 0x000e280000000c00 */
[----:B0-----:R-:W-:Y:S04]  /*22c20*/  STL.64 [R1+0x70], R8 ;  /* 0x0000700801007387 */ /* 0x001fe80000100a00 */
[----:B------:R-:W-:Y:S04]  /*22c30*/  STL.64 [R1+0x78], R10 ;  /* 0x0000780a01007387 */ /* 0x000fe80000100a00 */
[----:B------:R-:W0:Y:S04]  /*22c40*/  LDS.128 R8, [R28] ;  /* 0x000000001c087984 */ /* 0x000e280000000c00 */
[----:B0-----:R-:W-:Y:S04]  /*22c50*/  STL.64 [R1+0x80], R8 ;  /* 0x0000800801007387 */ /* 0x001fe80000100a00 */
[----:B------:R-:W-:Y:S04]  /*22c60*/  STL.64 [R1+0x88], R10 ;  /* 0x0000880a01007387 */ /* 0x000fe80000100a00 */
[----:B------:R-:W0:Y:S04]  /*22c70*/  LDS.128 R8, [R16] ;  /* 0x0000000010087984 */ /* 0x000e280000000c00 */
[----:B0-----:R-:W-:Y:S04]  /*22c80*/  STL.64 [R1+0xb0], R8 ;  /* 0x0000b00801007387 */ /* 0x001fe80000100a00 */
[----:B------:R-:W-:Y:S04]  /*22c90*/  STL.64 [R1+0xb8], R10 ;  /* 0x0000b80a01007387 */ /* 0x000fe80000100a00 */
[----:B------:R-:W0:Y:S04]  /*22ca0*/  LDS.128 R8, [R3] ;  /* 0x0000000003087984 */ /* 0x000e280000000c00 */
[----:B------:R-:W-:Y:S06]  /*22cb0*/  BAR.SYNC.DEFER_BLOCKING 0x0 ;  /* 0x0000000000007b1d */ /* 0x000fec0000010000 */
[----:B0-----:R-:W-:Y:S04]  /*22cc0*/  STL.64 [R1+0xc0], R8 ;  /* 0x0000c00801007387 */ /* 0x001fe80000100a00 */
[----:B------:R0:W-:Y:S04]  /*22cd0*/  STL.64 [R1+0xc8], R10 ;  /* 0x0000c80a01007387 */ /* 0x0001e80000100a00 */
[----:B0-----:R-:W2:Y:S04]  /*22ce0*/  LDL.LU.64 R10, [R1+0xf70] ;  /* 0x000f7000010a7983 */ /* 0x001ea80000300a00 */
[----:B------:R-:W2:Y:S04]  /*22cf0*/  LDL.LU.64 R8, [R1+0xf68] ;  /* 0x000f680001087983 */ /* 0x000ea80000300a00 */
[----:B---3--:R0:W-:Y:S04]  /*22d00*/  STS.128 [R0], R12 ;  /* 0x0000000c00007388 */ /* 0x0081e80000000c00 */
[----:B0-----:R-:W3:Y:S04]  /*22d10*/  LDL.LU.64 R14, [R1+0xf60] ;  /* 0x000f6000010e7983 */ /* 0x001ee80000300a00 */
[----:B------:R-:W3:Y:S04]  /*22d20*/  LDL.LU.64 R12, [R1+0xf58] ;  /* 0x000f5800010c7983 */ /* 0x000ee80000300a00 */
[----:B----4-:R0:W-:Y:S04]  /*22d30*/  STS.128 [R0+0x80], R4 ;  /* 0x0000800400007388 */ /* 0x0101e80000000c00 */
[----:B0-----:R-:W4:Y:S04]  /*22d40*/  LDL.LU.64 R6, [R1+0xf50] ;  /* 0x000f500001067983 */ /* 0x001f280000300a00 */
[----:B------:R-:W4:Y:S04]  /*22d50*/  LDL.LU.64 R4, [R1+0xf48] ;  /* 0x000f480001047983 */ /* 0x000f280000300a00 */
[----:B--2---:R0:W-:Y:S04]  /*22d60*/  STS.128 [R0+0x400], R8 ;  /* 0x0004000800007388 */ /* 0x0041e80000000c00 */
[----:B0-----:R-:W2:Y:S04]  /*22d70*/  LDL.LU.64 R10, [R1+0xf40] ;  /* 0x000f4000010a7983 */ /* 0x001ea80000300a00 */
[----:B------:R-:W2:Y:S04]  /*22d80*/  LDL.LU.64 R8, [R1+0xf38] ;  /* 0x000f380001087983 */ /* 0x000ea80000300a00 */
[----:B---3--:R-:W-:Y:S04]  /*22d90*/  STS.128 [R0+0x480], R12 ;  /* 0x0004800c00007388 */ /* 0x008fe80000000c00 */
[----:B------:R-:W-:Y:S06]  /*22da0*/  BAR.SYNC.DEFER_BLOCKING 0x0 ;  /* 0x0000000000007b1d */ /* 0x000fec0000010000 */
[----:B------:R-:W0:Y:S04]  /*22db0*/  LDS.128 R12, [R2] ;  /* 0x00000000020c7984 */ /* 0x000e280000000c00 */
[----:B------:R-:W-:Y:S04]  /*22dc0*/  LDS.128 R16, [R16] ;  /* 0x0000000010107984 */ /* 0x000fe80000000c00 */
[----:B0-----:R-:W-:Y:S01]  /*22dd0*/  STL.64 [R1+0x60], R12 ;  /* 0x0000600c01007387 */ /* 0x001fe20000100a00 */
[----:B------:R-:W-:-:S03]  /*22de0*/  IMAD.MOV.U32 R29, RZ, RZ, R12 ;  /* 0x000000ffff1d7224 */ /* 0x000fc600078e000c */
[----:B------:R-:W-:Y:S04]  /*22df0*/  STL.64 [R1+0x68], R14 ;  /* 0x0000680e01007387 */ /* 0x000fe80000100a00 */
[----:B------:R-:W0:Y:S04]  /*22e00*/  LDS.128 R12, [R28] ;  /* 0x000000001c0c7984 */ /* 0x000e280000000c00 */
[----:B0-----:R-:W-:Y:S04]  /*22e10*/  STL.64 [R1+0x50], R12 ;  /* 0x0000500c01007387 */ /* 0x001fe80000100a00 */
[----:B------:R0:W-:Y:S04]  /*22e20*/  STL.64 [R1+0x58], R14 ;  /* 0x0000580e01007387 */ /* 0x0001e80000100a00 */
[----:B0-----:R-:W3:Y:S04]  /*22e30*/  LDL.LU.64 R14, [R1+0xf30] ;  /* 0x000f3000010e7983 */ /* 0x001ee80000300a00 */
[----:B------:R-:W3:Y:S04]  /*22e40*/  LDL.LU.64 R12, [R1+0xf28] ;  /* 0x000f2800010c7983 */ /* 0x000ee80000300a00 */
[----:B------:R-:W-:Y:S04]  /*22e50*/  STL.64 [R1+0xa0], R16 ;  /* 0x0000a01001007387 */ /* 0x000fe80000100a00 */
[----:B------:R-:W-:Y:S04]  /*22e60*/  STL.64 [R1+0xa8], R18 ;  /* 0x0000a81201007387 */ /* 0x000fe80000100a00 */
[----:B------:R-:W0:Y:S04]  /*22e70*/  LDS.128 R16, [R3] ;  /* 0x0000000003107984 */ /* 0x000e280000000c00 */
[----:B------:R-:W-:Y:S06]  /*22e80*/  BAR.SYNC.DEFER_BLOCKING 0x0 ;  /* 0x0000000000007b1d */ /* 0x000fec0000010000 */
[----:B------:R-:W-:Y:S04]  /*22e90*/  STS.128 [R0], R20 ;  /* 0x0000001400007388 */ /* 0x000fe80000000c00 */
[----:B------:R-:W-:Y:S04]  /*22ea0*/  STS.128 [R0+0x80], R24 ;  /* 0x0000801800007388 */ /* 0x000fe80000000c00 */
[----:B0-----:R-:W-:Y:S04]  /*22eb0*/  STL.64 [R1+0x90], R16 ;  /* 0x0000901001007387 */ /* 0x001fe80000100a00 */
[----:B------:R0:W-:Y:S04]  /*22ec0*/  STL.64 [R1+0x98], R18 ;  /* 0x0000981201007387 */ /* 0x0001e80000100a00 */
[----:B0-----:R-:W3:Y:S04]  /*22ed0*/  LDL.LU.64 R18, [R1+0xf20] ;  /* 0x000f200001127983 */ /* 0x001ee80000300a00 */
[----:B------:R-:W3:Y:S04]  /*22ee0*/  LDL.LU.64 R16, [R1+0xf18] ;  /* 0x000f180001107983 */ /* 0x000ee80000300a00 */
[----:B------:R-:W3:Y:S04]  /*22ef0*/  LDL.LU.64 R22, [R1+0xf10] ;  /* 0x000f100001167983 */ /* 0x000ee80000300a00 */
[----:B------:R-:W3:Y:S04]  /*22f00*/  LDL.LU.64 R20, [R1+0xf08] ;  /* 0x000f080001147983 */ /* 0x000ee80000300a00 */
[----:B------:R-:W3:Y:S04]  /*22f10*/  LDL.LU.64 R26, [R1+0xf00] ;  /* 0x000f0000011a7983 */ /* 0x000ee80000300a00 */
[----:B------:R-:W3:Y:S04]  /*22f20*/  LDL.LU.64 R24, [R1+0xef8] ;  /* 0x000ef80001187983 */ /* 0x000ee80000300a00 */
[----:B----4-:R0:W-:Y:S04]  /*22f30*/  STS.128 [R0+0x400], R4 ;  /* 0x0004000400007388 */ /* 0x0101e80000000c00 */
[----:B--2---:R-:W-:Y:S04]  /*22f40*/  STS.128 [R0+0x480], R8 ;  /* 0x0004800800007388 */ /* 0x004fe80000000c00 */
[----:B------:R-:W-:Y:S06]  /*22f50*/  BAR.SYNC.DEFER_BLOCKING 0x0 ;  /* 0x0000000000007b1d */ /* 0x000fec0000010000 */
[----:B0-----:R-:W2:Y:S04]  /*22f60*/  LDL R6, [R1+0xe34] ;  /* 0x000e340001067983 */ /* 0x001ea80000100800 */
[----:B------:R-:W4:Y:S01]  /*22f70*/  LDL R7, [R1+0xe38] ;  /* 0x000e380001077983 */ /* 0x000f220000100800 */
[----:B------:R-:W-:-:S02]  /*22f80*/  LOP3.LUT R4, R2, 0x40, RZ, 0x3c, !PT ;  /* 0x0000004002047812 */ /* 0x000fc400078e3cff */
[----:B------:R-:W-:Y:S01]  /*22f90*/  LOP3.LUT R5, R2, 0x60, RZ, 0x3c, !PT ;  /* 0x0000006002057812 */ /* 0x000fe200078e3cff */
        /* <DEDUP_REMOVED lines=11> */
[----:B---3--:R-:W-:Y:S04]  /*23050*/  STS.128 [R0], R12 ;  /* 0x0000000c00007388 */ /* 0x008fe80000000c00 */
[----:B0-----:R-:W-:Y:S04]  /*23060*/  STL.64 [R1+0x10], R8 ;  /* 0x0000100801007387 */ /* 0x001fe80000100a00 */
[----:B------:R-:W-:Y:S04]  /*23070*/  STL.64 [R1+0x18], R10 ;  /* 0x0000180a01007387 */ /* 0x000fe80000100a00 */
[----:B------:R0:W-:Y:S04]  /*23080*/  STS.128 [R0+0x80], R16 ;  /* 0x0000801000007388 */ /* 0x0001e80000000c00 */
[----:B------:R-:W-:Y:S04]  /*23090*/  STS.128 [R0+0x400], R20 ;  /* 0x0004001400007388 */ /* 0x000fe80000000c00 */
[----:B------:R-:W-:Y:S04]  /*230a0*/  STS.128 [R0+0x480], R24 ;  /* 0x0004801800007388 */ /* 0x000fe80000000c00 */
[----:B------:R-:W-:Y:S06]  /*230b0*/  BAR.SYNC.DEFER_BLOCKING 0x0 ;  /* 0x0000000000007b1d */ /* 0x000fec0000010000 */
[----:B0-----:R-:W3:Y:S04]  /*230c0*/  LDL.LU R19, [R1+0x70] ;  /* 0x0000700001137983 */ /* 0x001ee80000300800 */
[----:B------:R-:W3:Y:S04]  /*230d0*/  LDL R18, [R1+0xe3c] ;  /* 0x000e3c0001127983 */ /* 0x000ee80000100800 */
[----:B------:R-:W3:Y:S04]  /*230e0*/  LDL R15, [R1+0xe44] ;  /* 0x000e4400010f7983 */ /* 0x000ee80000100800 */
[----:B------:R-:W3:Y:S01]  /*230f0*/  LDL R14, [R1+0xe40] ;  /* 0x000e4000010e7983 */ /* 0x000ee20000100800 */
[----:B--2---:R-:W-:-:S03]  /*23100*/  IMAD R3, R6, c[0x0][0x194], RZ ;  /* 0x0000650006037a24 */ /* 0x004fc600078e02ff */
[----:B------:R-:W0:Y:S04]  /*23110*/  LDS.128 R8, [R2] ;  /* 0x0000000002087984 */ /* 0x000e280000000c00 */
[----:B0-----:R-:W-:Y:S04]  /*23120*/  STL [R1+0xed0], R9 ;  /* 0x000ed00901007387 */ /* 0x001fe80000100800 */
[----:B------:R0:W-:Y:S04]  /*23130*/  STL [R1+0xeec], R9 ;  /* 0x000eec0901007387 */ /* 0x0001e80000100800 */
[----:B0-----:R-:W2:Y:S04]  /*23140*/  LDL.LU R9, [R1+0x40] ;  /* 0x0000400001097983 */ /* 0x001ea80000300800 */
[----:B------:R0:W-:Y:S04]  /*23150*/  STL [R1+0xe90], R10 ;  /* 0x000e900a01007387 */ /* 0x0001e80000100800 */
[----:B0-----:R-:W2:Y:S04]  /*23160*/  LDL R10, [R1+0xe34] ;  /* 0x000e3400010a7983 */ /* 0x001ea80000100800 */
[----:B------:R-:W-:Y:S04]  /*23170*/  STL [R1+0xe80], R11 ;  /* 0x000e800b01007387 */ /* 0x000fe80000100800 */
[----:B------:R0:W-:Y:S04]  /*23180*/  STL [R1+0xef0], R11 ;  /* 0x000ef00b01007387 */ /* 0x0001e80000100800 */
[----:B0-----:R-:W2:Y:S01]  /*23190*/  LDL R11, [R1+0xe38] ;  /* 0x000e3800010b7983 */ /* 0x001ea20000100800 */
[----:B------:R-:W-:Y:S01]  /*231a0*/  LEA R4, P1, R3, c[0x0][0x170], 0x1 ;  /* 0x00005c0003047a11 */ /* 0x000fe200078208ff */
[----:B------:R-:W-:Y:S01]  /*231b0*/  IMAD.MOV.U32 R13, RZ, RZ, c[0x0][0x194] ;  /* 0x00006500ff0d7624 */ /* 0x000fe200078e00ff */
[----:B------:R-:W-:-:S02]  /*231c0*/  ISETP.GE.AND P0, PT, R6, c[0x0][0x178], PT ;  /* 0x00005e0006007a0c */ /* 0x000fc40003f06270 */
[----:B------:R-:W-:Y:S02]  /*231d0*/  LEA.HI.X.SX32 R5, R3, c[0x0][0x174], 0x1, P1 ;  /* 0x00005d0003057a11 */ /* 0x000fe400008f0eff */
[----:B----4-:R-:W-:Y:S02]  /*231e0*/  ISETP.LT.AND P0, PT, R7, c[0x0][0x17c], !P0 ;  /* 0x00005f0007007a0c */ /* 0x010fe40004701270 */
[----:B---3--:R-:W-:Y:S02]  /*231f0*/  PRMT R17, R19, 0x7632, R17 ;  /* 0x0000763213117816 */ /* 0x008fe40000000011 */
[C---:B--2---:R-:W-:Y:S02]  /*23200*/  IADD3 R2, R11.reuse, 0x2, RZ ;  /* 0x000000020b027810 */ /* 0x044fe40007ffe0ff */
[----:B------:R-:W-:Y:S02]  /*23210*/  IADD3 R0, R11, 0x1, RZ ;  /* 0x000000010b007810 */ /* 0x000fe40007ffe0ff */
[----:B------:R-:W-:Y:S01]  /*23220*/  ISETP.GE.AND P1, PT, R2, c[0x0][0x17c], PT ;  /* 0x00005f0002007a0c */ /* 0x000fe20003f26270 */
[----:B------:R-:W-:Y:S01]  /*23230*/  IMAD R2, R13, 0x80, R3 ;  /* 0x000000800d027824 */ /* 0x000fe200078e0203 */
[----:B------:R-:W-:Y:S01]  /*23240*/  ISETP.GE.AND P2, PT, R0, c[0x0][0x17c], PT ;  /* 0x00005f0000007a0c */ /* 0x000fe20003f46270 */
[----:B------:R-:W-:-:S02]  /*23250*/  IMAD R12, R11, c[0x0][0x198], RZ ;  /* 0x000066000b0c7a24 */ /* 0x000fc400078e02ff */
[----:B------:R-:W-:Y:S01]  /*23260*/  IMAD R0, R13, 0x80, R2 ;  /* 0x000000800d007824 */ /* 0x000fe200078e0202 */
[----:B------:R-:W-:Y:S01]  /*23270*/  LEA R24, P6, R2, c[0x0][0x170], 0x1 ;  /* 0x00005c0002187a11 */ /* 0x000fe200078c08ff */
[----:B------:R-:W-:-:S04]  /*23280*/  IMAD.WIDE R6, R12, 0x2, R4 ;  /* 0x000000020c067825 */ /* 0x000fc800078e0204 */
[----:B------:R-:W-:Y:S01]  /*23290*/  IMAD R3, R13, 0x80, R0 ;  /* 0x000000800d037824 */ /* 0x000fe200078e0200 */
[----:B------:R0:W-:Y:S01]  /*232a0*/  @P0 STG.E.U16 [R6.64], R19 ;  /* 0x0000001306000986 */ /* 0x0001e2000c101506 */
[----:B------:R-:W-:-:S03]  /*232b0*/  LEA.HI.X.SX32 R25, R2, c[0x0][0x174], 0x1, P6 ;  /* 0x00005d0002197a11 */ /* 0x000fc600030f0eff */
[----:B------:R-:W-:Y:S02]  /*232c0*/  LEA R2, P6, R3, c[0x0][0x170], 0x1 ;  /* 0x00005c0003027a11 */ /* 0x000fe400078c08ff */
[----:B------:R-:W-:Y:S02]  /*232d0*/  ISETP.GE.AND P3, PT, R11, c[0x0][0x17c], PT ;  /* 0x00005f000b007a0c */ /* 0x000fe40003f66270 */
[----:B------:R-:W-:Y:S02]  /*232e0*/  LEA.HI.X.SX32 R3, R3, c[0x0][0x174], 0x1, P6 ;  /* 0x00005d0003037a11 */ /* 0x000fe400030f0eff */
[----:B0-----:R-:W-:-:S04]  /*232f0*/  LEA R6, P0, R0, c[0x0][0x170], 0x1 ;  /* 0x00005c0000067a11 */ /* 0x001fc800078008ff */
[----:B------:R-:W-:Y:S01]  /*23300*/  LEA.HI.X.SX32 R7, R0, c[0x0][0x174], 0x1, P0 ;  /* 0x00005d0000077a11 */ /* 0x000fe200000f0eff */
[----:B------:R-:W-:Y:S01]  /*23310*/  IMAD.WIDE R22, R12, 0x2, R2 ;  /* 0x000000020c167825 */ /* 0x000fe200078e0202 */
[----:B------:R-:W-:Y:S02]  /*23320*/  ISETP.LT.AND P4, PT, R18, c[0x0][0x178], !P3 ;  /* 0x00005e0012007a0c */ /* 0x000fe40005f81270 */
[----:B------:R-:W-:Y:S01]  /*23330*/  ISETP.LT.AND P5, PT, R15, c[0x0][0x178], !P3 ;  /* 0x00005e000f007a0c */ /* 0x000fe20005fa1270 */
[----:B------:R-:W-:Y:S01]  /*23340*/  IMAD.WIDE R18, R12, 0x2, R24 ;  /* 0x000000020c127825 */ /* 0x000fe200078e0218 */
[----:B------:R-:W-:Y:S02]  /*23350*/  ISETP.LT.AND P3, PT, R14, c[0x0][0x178], !P3 ;  /* 0x00005e000e007a0c */ /* 0x000fe40005f61270 */
[C---:B------:R-:W-:Y:S01]  /*23360*/  IADD3 R0, R12.reuse, c[0x0][0x198], RZ ;  /* 0x000066000c007a10 */ /* 0x040fe20007ffe0ff */
[----:B------:R-:W-:Y:S02]  /*23370*/  IMAD.WIDE R20, R12, 0x2, R6 ;  /* 0x000000020c147825 */ /* 0x000fe400078e0206 */
[----:B------:R-:W0:Y:S01]  /*23380*/  LDS.128 R12, [R28] ;  /* 0x000000001c0c7984 */ /* 0x000e220000000c00 */
[----:B------:R-:W-:-:S03]  /*23390*/  IADD3 R16, R11, 0x3, RZ ;  /* 0x000000030b107810 */ /* 0x000fc60007ffe0ff */
[----:B------:R-:W-:Y:S01]  /*233a0*/  @P4 STG.E.U16 [R18.64], R29 ;  /* 0x0000001d12004986 */ /* 0x000fe2000c101506 */
[----:B------:R-:W-:-:S03]  /*233b0*/  ISETP.GE.AND P0, PT, R16, c[0x0][0x17c], PT ;  /* 0x00005f0010007a0c */ /* 0x000fc60003f06270 */
[----:B0-----:R-:W-:Y:S04]  /*233c0*/  STL [R1+0xee8], R13 ;  /* 0x000ee80d01007387 */ /* 0x001fe80000100800 */
[----:B------:R0:W-:Y:S04]  /*233d0*/  STL [R1+0xe8c], R14 ;  /* 0x000e8c0e01007387 */ /* 0x0001e80000100800 */
[----:B0-----:R-:W2:Y:S04]  /*233e0*/  LDL R14, [R1+0xe44] ;  /* 0x000e4400010e7983 */ /* 0x001ea80000100800 */
[----:B------:R-:W-:Y:S04]  /*233f0*/  STL [R1+0xe84], R15 ;  /* 0x000e840f01007387 */ /* 0x000fe80000100800 */
[----:B------:R-:W3:Y:S04]  /*23400*/  LDL R16, [R1+0xe40] ;  /* 0x000e400001107983 */ /* 0x000ee80000100800 */
[----:B------:R-:W4:Y:S04]  /*23410*/  LDL.LU R29, [R1+0xef4] ;  /* 0x000ef400011d7983 */ /* 0x000f280000300800 */
[----:B------:R-:W4:Y:S04]  /*23420*/  LDL.LU R18, [R1+0x60] ;  /* 0x0000600001127983 */ /* 0x000f280000300800 */
[----:B------:R-:W3:Y:S01]  /*23430*/  LDL R19, [R1+0xe3c] ;  /* 0x000e3c0001137983 */ /* 0x000ee20000100800 */
[----:B------:R-:W-:Y:S01]  /*23440*/  ISETP.LT.AND P6, PT, R10, c[0x0][0x178], !P2 ;  /* 0x00005e000a007a0c */ /* 0x000fe200057c1270 */
[----:B------:R-:W-:-:S02]  /*23450*/  IMAD.WIDE R26, R0, 0x2, R4 ;  /* 0x00000002001a7825 */ /* 0x000fc400078e0204 */
[----:B------:R0:W-:Y:S01]  /*23460*/  @P5 STG.E.U16 [R20.64], R9 ;  /* 0x0000000914005986 */ /* 0x0001e2000c101506 */
[----:B------:R-:W-:-:S03]  /*23470*/  PRMT R28, R9, 0x7632, R28 ;  /* 0x00007632091c7816 */ /* 0x000fc6000000001c */
[----:B------:R1:W-:Y:S06]  /*23480*/  @P3 STG.E.U16 [R22.64], R8 ;  /* 0x0000000816003986 */ /* 0x0003ec000c101506 */
[----:B------:R1:W-:Y:S01]  /*23490*/  @P6 STG.E.U16 [R26.64], R17 ;  /* 0x000000111a006986 */ /* 0x0003e2000c101506 */
[----:B0-----:R-:W-:-:S03]  /*234a0*/  IMAD.WIDE R20, R0, 0x2, R24 ;  /* 0x0000000200147825 */ /* 0x001fc600078e0218 */
[----:B------:R-:W4:Y:S01]  /*234b0*/  LDL.LU R9, [R1+0x50] ;  /* 0x0000500001097983 */ /* 0x000f220000300800 */
[----:B-1----:R-:W-:Y:S01]  /*234c0*/  IMAD.WIDE R22, R0, 0x2, R2 ;  /* 0x0000000200167825 */ /* 0x002fe200078e0202 */
[----:B------:R-:W-:Y:S02]  /*234d0*/  PRMT R17, R8, 0x7632, R17 ;  /* 0x0000763208117816 */ /* 0x000fe40000000011 */
[----:B------:R-:W-:Y:S02]  /*234e0*/  IADD3 R8, R0, c[0x0][0x198], RZ ;  /* 0x0000660000087a10 */ /* 0x000fe40007ffe0ff */
[----:B--2---:R-:W-:Y:S02]  /*234f0*/  ISETP.LT.AND P5, PT, R14, c[0x0][0x178], !P2 ;  /* 0x00005e000e007a0c */ /* 0x004fe400057a1270 */
[----:B---3--:R-:W-:Y:S02]  /*23500*/  ISETP.LT.AND P4, PT, R19, c[0x0][0x178], !P2 ;  /* 0x00005e0013007a0c */ /* 0x008fe40005781270 */
[----:B------:R-:W-:-:S02]  /*23510*/  ISETP.LT.AND P2, PT, R16, c[0x0][0x178], !P2 ;  /* 0x00005e0010007a0c */ /* 0x000fc40005741270 */
[C---:B------:R-:W-:Y:S02]  /*23520*/  IADD3 R16, R11.reuse, 0x4, RZ ;  /* 0x000000040b107810 */ /* 0x040fe40007ffe0ff */
[----:B----4-:R-:W-:Y:S01]  /*23530*/  PRMT R29, R18, 0x7632, R29 ;  /* 0x00007632121d7816 */ /* 0x010fe2000000001d */
[----:B------:R-:W-:Y:S01]  /*23540*/  IMAD.WIDE R18, R0, 0x2, R6 ;  /* 0x0000000200127825 */ /* 0x000fe200078e0206 */
[----:B------:R-:W-:Y:S01]  /*23550*/  ISETP.GE.AND P3, PT, R16, c[0x0][0x17c], PT ;  /* 0x00005f0010007a0c */ /* 0x000fe20003f66270 */
[----:B------:R-:W2:Y:S04]  /*23560*/  LDL.LU R0, [R1+0x80] ;  /* 0x0000800001007983 */ /* 0x000ea80000300800 */
[----:B------:R-:W3:Y:S04]  /*23570*/  LDL R16, [R1+0xe40] ;  /* 0x000e400001107983 */ /* 0x000ee80000100800 */
[----:B------:R0:W-:Y:S04]  /*23580*/  @P4 STG.E.U16 [R20.64], R29 ;  /* 0x0000001d14004986 */ /* 0x0001e8000c101506 */
[----:B0-----:R-:W4:Y:S04]  /*23590*/  LDL R21, [R1+0xe3c] ;  /* 0x000e3c0001157983 */ /* 0x001f280000100800 */
[----:B------:R-:W-:Y:S04]  /*235a0*/  @P5 STG.E.U16 [R18.64], R28 ;  /* 0x0000001c12005986 */ /* 0x000fe8000c101506 */
[----:B------:R0:W-:Y:S01]  /*235b0*/  @P2 STG.E.U16 [R22.64], R17 ;  /* 0x0000001116002986 */ /* 0x0001e2000c101506 */
[----:B------:R-:W-:Y:S01]  /*235c0*/  ISETP.LT.AND P6, PT, R10, c[0x0][0x178], !P1 ;  /* 0x00005e000a007a0c */ /* 0x000fe20004fc1270 */
[----:B------:R-:W-:Y:S01]  /*235d0*/  IMAD.WIDE R26, R8, 0x2, R4 ;  /* 0x00000002081a7825 */ /* 0x000fe200078e0204 */
[----:B------:R-:W-:-:S02]  /*235e0*/  IADD3 R11, R11, 0x5, RZ ;  /* 0x000000050b0b7810 */ /* 0x000fc40007ffe0ff */
[----:B------:R-:W-:Y:S01]  /*235f0*/  ISETP.LT.AND P5, PT, R14, c[0x0][0x178], !P1 ;  /* 0x00005e000e007a0c */ /* 0x000fe20004fa1270 */
[----:B0-----:R-:W-:Y:S01]  /*23600*/  IMAD.WIDE R22, R8, 0x2, R6 ;  /* 0x0000000208167825 */ /* 0x001fe200078e0206 */
[----:B---3--:R-:W-:Y:S02]  /*23610*/  ISETP.LT.AND P2, PT, R16, c[0x0][0x178], !P1 ;  /* 0x00005e0010007a0c */ /* 0x008fe40004f41270 */
[----:B------:R-:W0:Y:S01]  /*23620*/  S2R R16, SR_TID.X ;  /* 0x0000000000107919 */ /* 0x000e220000002100 */
[----:B--2---:R-:W-:Y:S02]  /*23630*/  PRMT R17, R0, 0x7632, R17 ;  /* 0x0000763200117816 */ /* 0x004fe40000000011 */
[C---:B0-----:R-:W-:Y:S01]  /*23640*/  LOP3.LUT R29, R16.reuse, 0x7f, RZ, 0xc0, !PT ;  /* 0x0000007f101d7812 */ /* 0x041fe200078ec0ff */
[----:B------:R-:W-:-:S05]  /*23650*/  IMAD.SHL.U32 R16, R16, 0x400, RZ ;  /* 0x0000040010107824 */ /* 0x000fca00078e00ff */
[----:B------:R-:W-:-:S05]  /*23660*/  LOP3.LUT R16, R16, 0x1800, RZ, 0xc0, !PT ;  /* 0x0000180010107812 */ /* 0x000fca00078ec0ff */
[----:B------:R-:W-:-:S05]  /*23670*/  IMAD R16, R29, 0x10, R16 ;  /* 0x000000101d107824 */ /* 0x000fca00078e0210 */
[----:B------:R-:W-:Y:S01]  /*23680*/  LOP3.LUT R16, R16, 0x40, RZ, 0x3c, !PT ;  /* 0x0000004010107812 */ /* 0x000fe200078e3cff */
[----:B------:R-:W-:Y:S05]  /*23690*/  STL.S16 [R1+0x4], R17 ;  /* 0x0000041101007387 */ /* 0x000fea0000100600 */
[----:B------:R-:W0:Y:S01]  /*236a0*/  LDS.128 R16, [R16] ;  /* 0x0000000010107984 */ /* 0x000e220000000c00 */
[----:B----4-:R-:W-:Y:S01]  /*236b0*/  ISETP.LT.AND P4, PT, R21, c[0x0][0x178], !P1 ;  /* 0x00005e0015007a0c */ /* 0x010fe20004f81270 */
[----:B------:R-:W-:Y:S02]  /*236c0*/  IMAD.WIDE R20, R8, 0x2, R24 ;  /* 0x0000000208147825 */ /* 0x000fe400078e0218 */
[----:B------:R1:W-:Y:S01]  /*236d0*/  @P6 STG.E.U16 [R26.64], R0 ;  /* 0x000000001a006986 */ /* 0x0003e2000c101506 */
[----:B------:R-:W-:-:S02]  /*236e0*/  ISETP.GE.AND P1, PT, R11, c[0x0][0x17c], PT ;  /* 0x00005f000b007a0c */ /* 0x000fc40003f26270 */
[C---:B-1----:R-:W-:Y:S01]  /*236f0*/  IADD3 R0, R8.reuse, c[0x0][0x198], RZ ;  /* 0x0000660008007a10 */ /* 0x042fe20007ffe0ff */
[----:B------:R-:W-:Y:S02]  /*23700*/  IMAD.WIDE R26, R8, 0x2, R2 ;  /* 0x00000002081a7825 */ /* 0x000fe400078e0202 */
[----:B------:R-:W2:Y:S04]  /*23710*/  LDL.LU R8, [R1+0x30] ;  /* 0x0000300001087983 */ /* 0x000ea80000300800 */
[----:B------:R-:W-:Y:S04]  /*23720*/  @P4 STG.E.U16 [R20.64], R9 ;  /* 0x0000000914004986 */ /* 0x000fe8000c101506 */
[----:B0-----:R0:W-:Y:S04]  /*23730*/  STL.64 [R1+0xed8], R16 ;  /* 0x000ed81001007387 */ /* 0x0011e80000100a00 */
[----:B0-----:R-:W3:Y:S04]  /*23740*/  LDL R16, [R1+0xe40] ;  /* 0x000e400001107983 */ /* 0x001ee80000100800 */
[----:B------:R-:W4:Y:S04]  /*23750*/  LDL.LU R17, [R1+0xb0] ;  /* 0x0000b00001117983 */ /* 0x000f280000300800 */
[----:B------:R0:W-:Y:S04]  /*23760*/  STL [R1+0xe88], R18 ;  /* 0x000e881201007387 */ /* 0x0001e80000100800 */
[----:B0-----:R-:W3:Y:S04]  /*23770*/  LDL R18, [R1+0xe3c] ;  /* 0x000e3c0001127983 */ /* 0x001ee80000100800 */
[----:B------:R0:W-:Y:S04]  /*23780*/  STL [R1+0xe7c], R19 ;  /* 0x000e7c1301007387 */ /* 0x0001e80000100800 */
[----:B0-----:R-:W3:Y:S04]  /*23790*/  LDL.LU R19, [R1+0xe38] ;  /* 0x000e380001137983 */ /* 0x001ee80000300800 */
[----:B------:R-:W3:Y:S04]  /*237a0*/  LDL.LU R11, [R1+0xef0] ;  /* 0x000ef000010b7983 */ /* 0x000ee80000300800 */
[----:B------:R-:W3:Y:S01]  /*237b0*/  LDL.LU.S16 R21, [R1+0x4] ;  /* 0x0000040001157983 */ /* 0x000ee20000300600 */
[----:B------:R-:W-:Y:S01]  /*237c0*/  ISETP.LT.AND P6, PT, R10, c[0x0][0x178], !P0 ;  /* 0x00005e000a007a0c */ /* 0x000fe200047c1270 */
[----:B------:R-:W-:-:S02]  /*237d0*/  IMAD.WIDE R28, R0, 0x2, R4 ;  /* 0x00000002001c7825 */ /* 0x000fc400078e0204 */
[----:B--2---:R-:W-:Y:S04]  /*237e0*/  @P5 STG.E.U16 [R22.64], R8 ;  /* 0x0000000816005986 */ /* 0x004fe8000c101506 */
[----:B------:R-:W-:Y:S06]  /*237f0*/  @P2 STG.E.U16 [R26.64], R12 ;  /* 0x0000000c1a002986 */ /* 0x000fec000c101506 */
[----:B---3--:R0:W-:Y:S02]  /*23800*/  @P6 STG.E.U16 [R28.64], R21 ;  /* 0x000000151c006986 */ /* 0x0081e4000c101506 */
[----:B0-----:R-:W-:-:S02]  /*23810*/  PRMT R29, R9, 0x7632, R29 ;  /* 0x00007632091d7816 */ /* 0x001fc4000000001d */
[----:B------:R-:W2:Y:S01]  /*23820*/  LDL.LU R9, [R1+0xeec] ;  /* 0x000eec0001097983 */ /* 0x000ea20000300800 */
[----:B------:R-:W-:Y:S02]  /*23830*/  ISETP.LT.AND P4, PT, R18, c[0x0][0x178], !P0 ;  /* 0x00005e0012007a0c */ /* 0x000fe40004781270 */
[----:B------:R-:W-:Y:S02]  /*23840*/  ISETP.LT.AND P5, PT, R14, c[0x0][0x178], !P0 ;  /* 0x00005e000e007a0c */ /* 0x000fe400047a1270 */
[----:B------:R-:W-:Y:S01]  /*23850*/  ISETP.LT.AND P0, PT, R16, c[0x0][0x178], !P0 ;  /* 0x00005e0010007a0c */ /* 0x000fe20004701270 */
[----:B------:R-:W-:Y:S01]  /*23860*/  IMAD.WIDE R22, R0, 0x2, R24 ;  /* 0x0000000200167825 */ /* 0x000fe200078e0218 */
[----:B------:R-:W-:Y:S02]  /*23870*/  PRMT R13, R8, 0x7632, R13 ;  /* 0x00007632080d7816 */ /* 0x000fe4000000000d */
[C---:B------:R-:W-:Y:S01]  /*23880*/  IADD3 R8, R0.reuse, c[0x0][0x198], RZ ;  /* 0x0000660000087a10 */ /* 0x040fe20007ffe0ff */
[----:B------:R-:W-:Y:S01]  /*23890*/  IMAD.WIDE R20, R0, 0x2, R6 ;  /* 0x0000000200147825 */ /* 0x000fe200078e0206 */
[----:B------:R-:W-:-:S03]  /*238a0*/  PRMT R11, R12, 0x7632, R11 ;  /* 0x000076320c0b7816 */ /* 0x000fc6000000000b */
[----:B------:R-:W-:Y:S01]  /*238b0*/  IMAD.WIDE R26, R0, 0x2, R2 ;  /* 0x00000002001a7825 */ /* 0x000fe200078e0202 */
[----:B------:R-:W-:-:S05]  /*238c0*/  PRMT R0, R29, 0x7610, R0 ;  /* 0x000076101d007816 */ /* 0x000fca0000000000 */
[----:B------:R0:W-:Y:S04]  /*238d0*/  @P4 STG.E.U16 [R22.64], R0 ;  /* 0x0000000016004986 */ /* 0x0001e8000c101506 */
[----:B------:R1:W-:Y:S04]  /*238e0*/  @P5 STG.E.U16 [R20.64], R13 ;  /* 0x0000000d14005986 */ /* 0x0003e8000c101506 */
[----:B------:R3:W-:Y:S01]  /*238f0*/  @P0 STG.E.U16 [R26.64], R11 ;  /* 0x0000000b1a000986 */ /* 0x0007e2000c101506 */
[----:B------:R-:W-:Y:S02]  /*23900*/  ISETP.LT.AND P6, PT, R10, c[0x0][0x178], !P3 ;  /* 0x00005e000a007a0c */ /* 0x000fe40005fc1270 */
[----:B------:R-:W-:Y:S01]  /*23910*/  ISETP.LT.AND P4, PT, R18, c[0x0][0x178], !P3 ;  /* 0x00005e0012007a0c */ /* 0x000fe20005f81270 */
[C---:B------:R-:W-:Y:S01]  /*23920*/  IMAD.WIDE R28, R8.reuse, 0x2, R4 ;  /* 0x00000002081c7825 */ /* 0x040fe200078e0204 */
[----:B0-----:R-:W-:Y:S01]  /*23930*/  IADD3 R0, R8, c[0x0][0x198], RZ ;  /* 0x0000660008007a10 */ /* 0x001fe20007ffe0ff */
[----:B-1----:R-:W2:Y:S04]  /*23940*/  LDL.LU R13, [R1+0xee8] ;  /* 0x000ee800010d7983 */ /* 0x002ea80000300800 */
[----:B---3--:R-:W0:Y:S01]  /*23950*/  S2R R11, SR_TID.X ;  /* 0x00000000000b7919 */ /* 0x008e220000002100 */
[----:B------:R-:W-:-:S02]  /*23960*/  ISETP.LT.AND P5, PT, R14, c[0x0][0x178], !P3 ;  /* 0x00005e000e007a0c */ /* 0x000fc40005fa1270 */
[----:B------:R-:W-:Y:S02]  /*23970*/  ISETP.LT.AND P3, PT, R16, c[0x0][0x178], !P3 ;  /* 0x00005e0010007a0c */ /* 0x000fe40005f61270 */
[C---:B0-----:R-:W-:Y:S01]  /*23980*/  LOP3.LUT R16, R11.reuse, 0x7f, RZ, 0xc0, !PT ;  /* 0x0000007f0b107812 */ /* 0x041fe200078ec0ff */
[----:B------:R-:W-:-:S05]  /*23990*/  IMAD.SHL.U32 R11, R11, 0x400, RZ ;  /* 0x000004000b0b7824 */ /* 0x000fca00078e00ff */
[----:B------:R-:W-:-:S05]  /*239a0*/  LOP3.LUT R11, R11, 0x1800, RZ, 0xc0, !PT ;  /* 0x000018000b0b7812 */ /* 0x000fca00078ec0ff */
[----:B------:R-:W-:-:S05]  /*239b0*/  IMAD R11, R16, 0x10, R11 ;  /* 0x00000010100b7824 */ /* 0x000fca00078e020b */
[----:B------:R-:W-:-:S05]  /*239c0*/  LOP3.LUT R11, R11, 0x60, RZ, 0x3c, !PT ;  /* 0x000000600b0b7812 */ /* 0x000fca00078e3cff */
[----:B------:R0:W1:Y:S04]  /*239d0*/  LDS.128 R20, [R11] ;  /* 0x000000000b147984 */ /* 0x0000680000000c00 */
[----:B------:R3:W-:Y:S04]  /*239e0*/  STL.64 [R1+0xee0], R14 ;  /* 0x000ee00e01007387 */ /* 0x0007e80000100a00 */
[----:B0-----:R-:W2:Y:S01]  /*239f0*/  LDL.LU R11, [R1+0xc0] ;  /* 0x0000c000010b7983 */ /* 0x001ea20000300800 */
[----:B------:R-:W-:-:S03]  /*23a00*/  IMAD.WIDE R26, R8, 0x2, R2 ;  /* 0x00000002081a7825 */ /* 0x000fc600078e0202 */
[----:B----4-:R0:W-:Y:S01]  /*23a10*/  @P6 STG.E.U16 [R28.64], R17 ;  /* 0x000000111c006986 */ /* 0x0101e2000c101506 */
[----:B---3--:R-:W-:-:S04]  /*23a20*/  IMAD.WIDE R14, R8, 0x2, R24 ;  /* 0x00000002080e7825 */ /* 0x008fc800078e0218 */
[----:B0-----:R-:W-:Y:S01]  /*23a30*/  IMAD.WIDE R28, R0, 0x2, R4 ;  /* 0x00000002001c7825 */ /* 0x001fe200078e0204 */
[----:B-1----:R-:W-:Y:S04]  /*23a40*/  STL.64 [R1+0xeb8], R20 ;  /* 0x000eb81401007387 */ /* 0x002fe80000100a00 */
[----:B------:R-:W-:Y:S04]  /*23a50*/  STL [R1+0xe94], R22 ;  /* 0x000e941601007387 */ /* 0x000fe80000100800 */
[----:B------:R0:W-:Y:S04]  /*23a60*/  STL [R1+0xe78], R23 ;  /* 0x000e781701007387 */ /* 0x0001e80000100800 */
[----:B0-----:R-:W3:Y:S01]  /*23a70*/  LDL.LU R23, [R1+0xe40] ;  /* 0x000e400001177983 */ /* 0x001ee20000300800 */
[----:B--2---:R-:W-:Y:S01]  /*23a80*/  PRMT R9, R17, 0x7632, R9 ;  /* 0x0000763211097816 */ /* 0x004fe20000000009 */
[----:B------:R-:W-:-:S02]  /*23a90*/  IMAD.WIDE R16, R8, 0x2, R6 ;  /* 0x0000000208107825 */ /* 0x000fc400078e0206 */
[----:B------:R-:W2:Y:S04]  /*23aa0*/  LDL.LU R8, [R1+0x20] ;  /* 0x0000200001087983 */ /* 0x000ea80000300800 */
[----:B------:R0:W-:Y:S04]  /*23ab0*/  STL.64 [R1+0xec8], R4 ;  /* 0x000ec80401007387 */ /* 0x0001e80000100a00 */
[----:B0-----:R-:W4:Y:S01]  /*23ac0*/  LDL.LU R5, [R1+0xa0] ;  /* 0x0000a00001057983 */ /* 0x001f220000300800 */
[----:B------:R-:W-:-:S03]  /*23ad0*/  ISETP.LT.AND P6, PT, R10, c[0x0][0x178], !P1 ;  /* 0x00005e000a007a0c */ /* 0x000fc60004fc1270 */
[----:B----4-:R0:W-:Y:S04]  /*23ae0*/  @P4 STG.E.U16 [R14.64], R5 ;  /* 0x000000050e004986 */ /* 0x0101e8000c101506 */
[----:B--2---:R1:W-:Y:S04]  /*23af0*/  @P5 STG.E.U16 [R16.64], R8 ;  /* 0x0000000810005986 */ /* 0x0043e8000c101506 */
[----:B0-----:R-:W2:Y:S04]  /*23b00*/  LDL.LU.64 R14, [R1+0xee0] ;  /* 0x000ee000010e7983 */ /* 0x001ea80000300a00 */
[----:B-1----:R-:W4:Y:S01]  /*23b10*/  LDL.LU.64 R16, [R1+0xed8] ;  /* 0x000ed80001107983 */ /* 0x002f220000300a00 */
[----:B------:R-:W-:-:S02]  /*23b20*/  ISETP.LT.AND P4, PT, R18, c[0x0][0x178], !P1 ;  /* 0x00005e0012007a0c */ /* 0x000fc40004f81270 */
[----:B------:R-:W-:Y:S01]  /*23b30*/  PRMT R21, R5, 0x7632, R21 ;  /* 0x0000763205157816 */ /* 0x000fe20000000015 */
[----:B------:R-:W-:Y:S01]  /*23b40*/  IMAD.WIDE R4, R0, 0x2, R24 ;  /* 0x0000000200047825 */ /* 0x000fe200078e0218 */
[----:B------:R-:W-:-:S04]  /*23b50*/  IADD3 R12, R19, 0x6, RZ ;  /* 0x00000006130c7810 */ /* 0x000fc80007ffe0ff */
[----:B------:R-:W-:Y:S01]  /*23b60*/  ISETP.GE.AND P2, PT, R12, c[0x0][0x17c], PT ;  /* 0x00005f000c007a0c */ /* 0x000fe20003f46270 */
[----:B----4-:R-:W-:Y:S04]  /*23b70*/  @P3 STG.E.U16 [R26.64], R16 ;  /* 0x000000101a003986 */ /* 0x010fe8000c101506 */
[----:B------:R0:W-:Y:S04]  /*23b80*/  @P6 STG.E.U16 [R28.64], R9 ;  /* 0x000000091c006986 */ /* 0x0001e8000c101506 */
[----:B------:R1:W-:Y:S04]  /*23b90*/  @P4 STG.E.U16 [R4.64], R21 ;  /* 0x0000001504004986 */ /* 0x0003e8000c101506 */
[----:B0-----:R-:W4:Y:S04]  /*23ba0*/  LDL.LU R9, [R1+0xed0] ;  /* 0x000ed00001097983 */ /* 0x001f280000300800 */
[----:B-1----:R-:W4:Y:S01]  /*23bb0*/  LDL.LU.64 R4, [R1+0xec8] ;  /* 0x000ec80001047983 */ /* 0x002f220000300a00 */
[----:B--2---:R-:W-:-:S02]  /*23bc0*/  ISETP.LT.AND P5, PT, R14, c[0x0][0x178], !P1 ;  /* 0x00005e000e007a0c */ /* 0x004fc40004fa1270 */
[----:B---3--:R-:W-:Y:S02]  /*23bd0*/  ISETP.LT.AND P6, PT, R23, c[0x0][0x178], !P1 ;  /* 0x00005e0017007a0c */ /* 0x008fe40004fc1270 */
[----:B------:R-:W-:Y:S01]  /*23be0*/  ISETP.LT.AND P1, PT, R10, c[0x0][0x178], !P2 ;  /* 0x00005e000a007a0c */ /* 0x000fe20005721270 */
[----:B------:R-:W-:Y:S01]  /*23bf0*/  IMAD.WIDE R26, R0, 0x2, R6 ;  /* 0x00000002001a7825 */ /* 0x000fe200078e0206 */
[----:B------:R-:W-:Y:S02]  /*23c00*/  PRMT R20, R8, 0x7632, R20 ;  /* 0x0000763208147816 */ /* 0x000fe40000000014 */
[C---:B------:R-:W-:Y:S01]  /*23c10*/  IADD3 R8, R0.reuse, c[0x0][0x198], RZ ;  /* 0x0000660000087a10 */ /* 0x040fe20007ffe0ff */
[----:B------:R-:W-:Y:S01]  /*23c20*/  IMAD.WIDE R28, R0, 0x2, R2 ;  /* 0x00000002001c7825 */ /* 0x000fe200078e0202 */
[----:B------:R-:W-:-:S03]  /*23c30*/  PRMT R16, R16, 0x7632, R16 ;  /* 0x0000763210107816 */ /* 0x000fc60000000010 */
[----:B------:R0:W-:Y:S01]  /*23c40*/  @P5 STG.E.U16 [R26.64], R20 ;  /* 0x000000141a005986 */ /* 0x0001e2000c101506 */
[----:B------:R-:W-:Y:S02]  /*23c50*/  IADD3 R0, R8, c[0x0][0x198], RZ ;  /* 0x0000660008007a10 */ /* 0x000fe40007ffe0ff */
[----:B------:R-:W-:Y:S01]  /*23c60*/  ISETP.LT.AND P5, PT, R14, c[0x0][0x178], !P2 ;  /* 0x00005e000e007a0c */ /* 0x000fe200057a1270 */
[----:B------:R1:W-:Y:S04]  /*23c70*/  @P6 STG.E.U16 [R28.64], R16 ;  /* 0x000000101c006986 */ /* 0x0003e8000c101506 */
[----:B------:R2:W-:Y:S01]  /*23c80*/  STL.64 [R1+0xec0], R14 ;  /* 0x000ec00e01007387 */ /* 0x0005e20000100a00 */
[----:B0-----:R-:W-:Y:S01]  /*23c90*/  IMAD.WIDE R20, R8, 0x2, R6 ;  /* 0x0000000208147825 */ /* 0x001fe200078e0206 */
[----:B-1----:R-:W-:-:S03]  /*23ca0*/  PRMT R16, R11, 0x7632, R16 ;  /* 0x000076320b107816 */ /* 0x002fc60000000010 */
[----:B------:R-:W-:-:S04]  /*23cb0*/  IMAD.WIDE R28, R8, 0x2, R2 ;  /* 0x00000002081c7825 */ /* 0x000fc800078e0202 */
[----:B--2---:R-:W-:-:S04]  /*23cc0*/  IMAD.WIDE R14, R8, 0x2, R24 ;  /* 0x00000002080e7825 */ /* 0x004fc800078e0218 */
[----:B----4-:R-:W-:-:S05]  /*23cd0*/  IMAD.WIDE R26, R8, 0x2, R4 ;  /* 0x00000002081a7825 */ /* 0x010fca00078e0204 */
[----:B------:R0:W-:Y:S04]  /*23ce0*/  @P1 STG.E.U16 [R26.64], R11 ;  /* 0x0000000b1a001986 */ /* 0x0001e8000c101506 */
[----:B0-----:R-:W2:Y:S01]  /*23cf0*/  LDL.LU R11, [R1+0x74] ;  /* 0x00007400010b7983 */ /* 0x001ea20000300800 */
[----:B------:R-:W-:-:S03]  /*23d00*/  IMAD.WIDE R26, R0, 0x2, R4 ;  /* 0x00000002001a7825 */ /* 0x000fc600078e0204 */
[----:B------:R-:W3:Y:S04]  /*23d10*/  LDL.LU R8, [R1+0x10] ;  /* 0x0000100001087983 */ /* 0x000ee80000300800 */
[----:B------:R0:W-:Y:S04]  /*23d20*/  STL.64 [R1+0xeb0], R4 ;  /* 0x000eb00401007387 */ /* 0x0001e80000100a00 */
[----:B0-----:R-:W4:Y:S01]  /*23d30*/  LDL.LU R5, [R1+0x90] ;  /* 0x0000900001057983 */ /* 0x001f220000300800 */
[----:B------:R-:W-:Y:S02]  /*23d40*/  ISETP.LT.AND P4, PT, R18, c[0x0][0x178], !P2 ;  /* 0x00005e0012007a0c */ /* 0x000fe40005781270 */
[----:B------:R-:W-:-:S04]  /*23d50*/  IADD3 R12, R19, 0x7, RZ ;  /* 0x00000007130c7810 */ /* 0x000fc80007ffe0ff */
[----:B------:R-:W-:-:S07]  /*23d60*/  ISETP.GE.AND P0, PT, R12, c[0x0][0x17c], PT ;  /* 0x00005f000c007a0c */ /* 0x000fce0003f06270 */
[----:B----4-:R0:W-:Y:S04]  /*23d70*/  @P4 STG.E.U16 [R14.64], R5 ;  /* 0x000000050e004986 */ /* 0x0101e8000c101506 */
[----:B---3--:R1:W-:Y:S04]  /*23d80*/  @P5 STG.E.U16 [R20.64], R8 ;  /* 0x0000000814005986 */ /* 0x0083e8000c101506 */
[----:B0-----:R-:W3:Y:S04]  /*23d90*/  LDL.LU.64 R14, [R1+0xec0] ;  /* 0x000ec000010e7983 */ /* 0x001ee80000300a00 */
[----:B-1----:R-:W4:Y:S01]  /*23da0*/  LDL.LU.64 R20, [R1+0xeb8] ;  /* 0x000eb80001147983 */ /* 0x002f220000300a00 */
[----:B------:R-:W-:-:S02]  /*23db0*/  ISETP.LT.AND P2, PT, R23, c[0x0][0x178], !P2 ;  /* 0x00005e0017007a0c */ /* 0x000fc40005741270 */
[----:B------:R-:W-:Y:S02]  /*23dc0*/  ISETP.LT.AND P6, PT, R10, c[0x0][0x178], !P0 ;  /* 0x00005e000a007a0c */ /* 0x000fe400047c1270 */
[----:B------:R-:W-:Y:S02]  /*23dd0*/  ISETP.LT.AND P4, PT, R18, c[0x0][0x178], !P0 ;  /* 0x00005e0012007a0c */ /* 0x000fe40004781270 */
[----:B---3--:R-:W-:Y:S01]  /*23de0*/  PRMT R15, R5, 0x7632, R15 ;  /* 0x00007632050f7816 */ /* 0x008fe2000000000f */
[----:B------:R-:W-:-:S06]  /*23df0*/  IMAD.WIDE R4, R0, 0x2, R24 ;  /* 0x0000000200047825 */ /* 0x000fcc00078e0218 */
[----:B----4-:R-:W-:Y:S04]  /*23e00*/  @P2 STG.E.U16 [R28.64], R20 ;  /* 0x000000141c002986 */ /* 0x010fe8000c101506 */
[----:B------:R-:W-:Y:S04]  /*23e10*/  @P6 STG.E.U16 [R26.64], R16 ;  /* 0x000000101a006986 */ /* 0x000fe8000c101506 */
[----:B------:R0:W-:Y:S04]  /*23e20*/  @P4 STG.E.U16 [R4.64], R15 ;  /* 0x0000000f04004986 */ /* 0x0001e8000c101506 */
[----:B0-----:R-:W3:Y:S01]  /*23e30*/  LDL.LU.64 R4, [R1+0xeb0] ;  /* 0x000eb00001047983 */ /* 0x001ee20000300a00 */
[----:B------:R-:W-:-:S02]  /*23e40*/  IADD3 R12, R19, 0x8, RZ ;  /* 0x00000008130c7810 */ /* 0x000fc40007ffe0ff */
[----:B------:R-:W-:Y:S02]  /*23e50*/  ISETP.LT.AND P5, PT, R14, c[0x0][0x178], !P0 ;  /* 0x00005e000e007a0c */ /* 0x000fe400047a1270 */
[----:B------:R-:W-:Y:S02]  /*23e60*/  ISETP.GE.AND P3, PT, R12, c[0x0][0x17c], PT ;  /* 0x00005f000c007a0c */ /* 0x000fe40003f66270 */
[----:B------:R-:W-:Y:S02]  /*23e70*/  ISETP.LT.AND P6, PT, R23, c[0x0][0x178], !P0 ;  /* 0x00005e0017007a0c */ /* 0x000fe400047c1270 */
[----:B------:R-:W-:Y:S02]  /*23e80*/  IADD3 R12, R19, 0x9, RZ ;  /* 0x00000009130c7810 */ /* 0x000fe40007ffe0ff */
[----:B------:R-:W-:Y:S01]  /*23e90*/  ISETP.LT.AND P0, PT, R10, c[0x0][0x178], !P3 ;  /* 0x00005e000a007a0c */ /* 0x000fe20005f01270 */
[----:B------:R-:W-:Y:S01]  /*23ea0*/  IMAD.WIDE R26, R0, 0x2, R6 ;  /* 0x00000002001a7825 */ /* 0x000fe200078e0206 */
[----:B------:R-:W-:-:S02]  /*23eb0*/  PRMT R16, R8, 0x7632, R16 ;  /* 0x0000763208107816 */ /* 0x000fc40000000010 */
[----:B------:R-:W-:Y:S02]  /*23ec0*/  IADD3 R8, R0, c[0x0][0x198], RZ ;  /* 0x0000660000087a10 */ /* 0x000fe40007ffe0ff */
[----:B------:R-:W-:Y:S02]  /*23ed0*/  ISETP.GE.AND P1, PT, R12, c[0x0][0x17c], PT ;  /* 0x00005f000c007a0c */ /* 0x000fe40003f26270 */
[C---:B------:R-:W-:Y:S01]  /*23ee0*/  IADD3 R12, R19.reuse, 0xa, RZ ;  /* 0x0000000a130c7810 */ /* 0x040fe20007ffe0ff */
[----:B------:R-:W-:Y:S01]  /*23ef0*/  IMAD.WIDE R28, R0, 0x2, R2 ;  /* 0x00000002001c7825 */ /* 0x000fe200078e0202 */
[----:B------:R-:W-:Y:S01]  /*23f00*/  PRMT R20, R20, 0x7632, R20 ;  /* 0x0000763214147816 */ /* 0x000fe20000000014 */
[----:B------:R2:W-:Y:S01]  /*23f10*/  @P5 STG.E.U16 [R26.64], R16 ;  /* 0x000000101a005986 */ /* 0x0005e2000c101506 */
[----:B------:R-:W-:Y:S02]  /*23f20*/  ISETP.GE.AND P2, PT, R12, c[0x0][0x17c], PT ;  /* 0x00005f000c007a0c */ /* 0x000fe40003f46270 */
[----:B------:R-:W-:Y:S01]  /*23f30*/  IADD3 R12, R19, 0xb, RZ ;  /* 0x0000000b130c7810 */ /* 0x000fe20007ffe0ff */
[----:B------:R-:W-:Y:S01]  /*23f40*/  @P6 STG.E.U16 [R28.64], R20 ;  /* 0x000000141c006986 */ /* 0x000fe2000c101506 */
[----:B------:R-:W-:-:S03]  /*23f50*/  ISETP.LT.AND P5, PT, R14, c[0x0][0x178], !P3 ;  /* 0x00005e000e007a0c */ /* 0x000fc60005fa1270 */
[----:B------:R0:W-:Y:S01]  /*23f60*/  STL.64 [R1+0xea0], R20 ;  /* 0x000ea01401007387 */ /* 0x0001e20000100a00 */
[----:B------:R-:W-:-:S03]  /*23f70*/  IADD3 R0, R8, c[0x0][0x198], RZ ;  /* 0x0000660008007a10 */ /* 0x000fc60007ffe0ff */
[----:B------:R1:W-:Y:S01]  /*23f80*/  STL [R1+0xea8], R14 ;  /* 0x000ea80e01007387 */ /* 0x0003e20000100800 */
[----:B--2---:R-:W-:Y:S01]  /*23f90*/  PRMT R16, R11, 0x7632, R16 ;  /* 0x000076320b107816 */ /* 0x004fe20000000010 */
[----:B0-----:R-:W-:-:S04]  /*23fa0*/  IMAD.WIDE R20, R8, 0x2, R6 ;  /* 0x0000000208147825 */ /* 0x001fc800078e0206 */
[----:B-1----:R-:W-:-:S04]  /*23fb0*/  IMAD.WIDE R14, R8, 0x2, R24 ;  /* 0x00000002080e7825 */ /* 0x002fc800078e0218 */
[----:B---3--:R-:W-:-:S05]  /*23fc0*/  IMAD.WIDE R26, R8, 0x2, R4 ;  /* 0x00000002081a7825 */ /* 0x008fca00078e0204 */
[----:B------:R0:W-:Y:S01]  /*23fd0*/  @P0 STG.E.U16 [R26.64], R11 ;  /* 0x0000000b1a000986 */ /* 0x0001e2000c101506 */
[----:B------:R-:W-:-:S03]  /*23fe0*/  ISETP.GE.AND P0, PT, R12, c[0x0][0x17c], PT ;  /* 0x00005f000c007a0c */ /* 0x000fc60003f06270 */
[----:B0-----:R-:W2:Y:S01]  /*23ff0*/  LDL.LU R11, [R1+0x84] ;  /* 0x00008400010b7983 */ /* 0x001ea20000300800 */
[----:B------:R-:W-:-:S03]  /*24000*/  IMAD.WIDE R26, R8, 0x2, R2 ;  /* 0x00000002081a7825 */ /* 0x000fc600078e0202 */
[----:B------:R-:W3:Y:S04]  /*24010*/  LDL.LU R8, [R1+0x44] ;  /* 0x0000440001087983 */ /* 0x000ee80000300800 */
[----:B------:R-:W4:Y:S01]  /*24020*/  LDL.LU R12, [R1+0x64] ;  /* 0x00006400010c7983 */ /* 0x000f220000300800 */
[----:B------:R-:W-:Y:S02]  /*24030*/  ISETP.LT.AND P4, PT, R18, c[0x0][0x178], !P3 ;  /* 0x00005e0012007a0c */ /* 0x000fe40005f81270 */
[----:B------:R-:W-:Y:S02]  /*24040*/  ISETP.LT.AND P3, PT, R23, c[0x0][0x178], !P3 ;  /* 0x00005e0017007a0c */ /* 0x000fe40005f61270 */
[----:B------:R-:W-:-:S09]  /*24050*/  ISETP.LT.AND P6, PT, R10, c[0x0][0x178], !P1 ;  /* 0x00005e000a007a0c */ /* 0x000fd20004fc1270 */
[----:B----4-:R0:W-:Y:S04]  /*24060*/  @P4 STG.E.U16 [R14.64], R12 ;  /* 0x0000000c0e004986 */ /* 0x0101e8000c101506 */
[----:B---3--:R1:W-:Y:S04]  /*24070*/  @P5 STG.E.U16 [R20.64], R8 ;  /* 0x0000000814005986 */ /* 0x0083e8000c101506 */
[----:B0-----:R-:W3:Y:S04]  /*24080*/  LDL.LU R14, [R1+0xea8] ;  /* 0x000ea800010e7983 */ /* 0x001ee80000300800 */
[----:B-1----:R-:W4:Y:S04]  /*24090*/  LDL.LU.64 R20, [R1+0xea0] ;  /* 0x000ea00001147983 */ /* 0x002f280000300a00 */
[----:B------:R-:W2:Y:S01]  /*240a0*/  LDL.LU R15, [R1+0x34] ;  /* 0x00003400010f7983 */ /* 0x000ea20000300800 */
[----:B------:R-:W-:Y:S01]  /*240b0*/  IMAD.WIDE R28, R0, 0x2, R4 ;  /* 0x00000002001c7825 */ /* 0x000fe200078e0204 */
[----:B------:R-:W-:-:S02]  /*240c0*/  ISETP.LT.AND P4, PT, R18, c[0x0][0x178], !P1 ;  /* 0x00005e0012007a0c */ /* 0x000fc40004f81270 */
[----:B------:R0:W-:Y:S04]  /*240d0*/  @P3 STG.E.U16 [R26.64], R9 ;  /* 0x000000091a003986 */ /* 0x0001e8000c101506 */
[----:B------:R1:W-:Y:S01]  /*240e0*/  @P6 STG.E.U16 [R28.64], R16 ;  /* 0x000000101c006986 */ /* 0x0003e2000c101506 */
[----:B------:R-:W-:Y:S02]  /*240f0*/  ISETP.LT.AND P6, PT, R23, c[0x0][0x178], !P1 ;  /* 0x00005e0017007a0c */ /* 0x000fe40004fc1270 */
[----:B------:R-:W-:Y:S01]  /*24100*/  PRMT R22, R12, 0x7632, R22 ;  /* 0x000076320c167816 */ /* 0x000fe20000000016 */
[----:B0-----:R-:W-:-:S04]  /*24110*/  IMAD.WIDE R26, R0, 0x2, R6 ;  /* 0x00000002001a7825 */ /* 0x001fc800078e0206 */
[----:B-1----:R-:W-:Y:S01]  /*24120*/  IMAD.WIDE R28, R0, 0x2, R24 ;  /* 0x00000002001c7825 */ /* 0x002fe200078e0218 */
[----:B------:R-:W-:-:S04]  /*24130*/  PRMT R16, R9, 0x7632, R16 ;  /* 0x0000763209107816 */ /* 0x000fc80000000010 */
[----:B------:R-:W-:Y:S01]  /*24140*/  @P4 STG.E.U16 [R28.64], R22 ;  /* 0x000000161c004986 */ /* 0x000fe2000c101506 */
[----:B------:R-:W-:-:S04]  /*24150*/  IADD3 R12, R19, 0xc, RZ ;  /* 0x0000000c130c7810 */ /* 0x000fc80007ffe0ff */
[----:B------:R-:W-:Y:S02]  /*24160*/  ISETP.GE.AND P3, PT, R12, c[0x0][0x17c], PT ;  /* 0x00005f000c007a0c */ /* 0x000fe40003f66270 */
[----:B---3--:R-:W-:Y:S02]  /*24170*/  ISETP.LT.AND P5, PT, R14, c[0x0][0x178], !P1 ;  /* 0x00005e000e007a0c */ /* 0x008fe40004fa1270 */
[----:B------:R-:W-:Y:S02]  /*24180*/  ISETP.LT.AND P1, PT, R10, c[0x0][0x178], !P2 ;  /* 0x00005e000a007a0c */ /* 0x000fe40005721270 */
[----:B----4-:R-:W-:Y:S01]  /*24190*/  PRMT R20, R8, 0x7632, R20 ;  /* 0x0000763208147816 */ /* 0x010fe20000000014 */
[C---:B------:R-:W-:Y:S01]  /*241a0*/  IMAD.WIDE R8, R0.reuse, 0x2, R2 ;  /* 0x0000000200087825 */ /* 0x040fe200078e0202 */
[----:B------:R-:W-:-:S07]  /*241b0*/  IADD3 R0, R0, c[0x0][0x198], RZ ;  /* 0x0000660000007a10 */ /* 0x000fce0007ffe0ff */
[----:B------:R-:W-:Y:S04]  /*241c0*/  @P5 STG.E.U16 [R26.64], R20 ;  /* 0x000000141a005986 */ /* 0x000fe8000c101506 */
[----:B------:R0:W-:Y:S01]  /*241d0*/  @P6 STG.E.U16 [R8.64], R16 ;  /* 0x0000001008006986 */ /* 0x0001e2000c101506 */
[----:B------:R-:W-:Y:S02]  /*241e0*/  ISETP.LT.AND P5, PT, R14, c[0x0][0x178], !P2 ;  /* 0x00005e000e007a0c */ /* 0x000fe400057a1270 */
[C---:B------:R-:W-:Y:S01]  /*241f0*/  IADD3 R12, R0.reuse, c[0x0][0x198], RZ ;  /* 0x00006600000c7a10 */ /* 0x040fe20007ffe0ff */
[----:B--2---:R1:W-:Y:S01]  /*24200*/  STL.64 [R1+0xe98], R14 ;  /* 0x000e980e01007387 */ /* 0x0043e20000100a00 */
[----:B0-----:R-:W-:Y:S01]  /*24210*/  IMAD.WIDE R8, R0, 0x2, R4 ;  /* 0x0000000200087825 */ /* 0x001fe200078e0204 */
[----:B------:R-:W-:-:S03]  /*24220*/  PRMT R20, R11, 0x7632, R20 ;  /* 0x000076320b147816 */ /* 0x000fc60000000014 */
[C---:B-1----:R-:W-:Y:S01]  /*24230*/  IMAD.WIDE R14, R0.reuse, 0x2, R24 ;  /* 0x00000002000e7825 */ /* 0x042fe200078e0218 */
[----:B------:R0:W-:Y:S03]  /*24240*/  @P1 STG.E.U16 [R8.64], R11 ;  /* 0x0000000b08001986 */ /* 0x0001e6000c101506 */
[C---:B------:R-:W-:Y:S01]  /*24250*/  IMAD.WIDE R26, R0.reuse, 0x2, R2 ;  /* 0x00000002001a7825 */ /* 0x040fe200078e0202 */
[----:B0-----:R-:W2:Y:S03]  /*24260*/  LDL.LU R11, [R1+0xb4] ;  /* 0x0000b400010b7983 */ /* 0x001ea60000300800 */
[----:B------:R-:W-:Y:S02]  /*24270*/  IMAD.WIDE R8, R0, 0x2, R6 ;  /* 0x0000000200087825 */ /* 0x000fe400078e0206 */
[----:B------:R-:W3:Y:S01]  /*24280*/  LDL.LU R0, [R1+0x54] ;  /* 0x0000540001007983 */ /* 0x000ee20000300800 */
[----:B------:R-:W-:-:S02]  /*24290*/  ISETP.LT.AND P4, PT, R18, c[0x0][0x178], !P2 ;  /* 0x00005e0012007a0c */ /* 0x000fc40005781270 */
[----:B------:R-:W-:Y:S02]  /*242a0*/  ISETP.LT.AND P2, PT, R23, c[0x0][0x178], !P2 ;  /* 0x00005e0017007a0c */ /* 0x000fe40005741270 */
[----:B------:R-:W-:-:S09]  /*242b0*/  ISETP.LT.AND P6, PT, R10, c[0x0][0x178], !P0 ;  /* 0x00005e000a007a0c */ /* 0x000fd200047c1270 */
[----:B---3--:R0:W-:Y:S04]  /*242c0*/  @P4 STG.E.U16 [R14.64], R0 ;  /* 0x000000000e004986 */ /* 0x0081e8000c101506 */
[----:B0-----:R-:W3:Y:S01]  /*242d0*/  LDL.LU.64 R14, [R1+0xe98] ;  /* 0x000e9800010e7983 */ /* 0x001ee20000300a00 */
[----:B------:R-:W-:Y:S01]  /*242e0*/  IMAD.WIDE R28, R12, 0x2, R4 ;  /* 0x000000020c1c7825 */ /* 0x000fe200078e0204 */
[----:B------:R-:W-:Y:S02]  /*242f0*/  ISETP.LT.AND P4, PT, R18, c[0x0][0x178], !P0 ;  /* 0x00005e0012007a0c */ /* 0x000fe40004781270 */
[----:B------:R-:W-:Y:S01]  /*24300*/  IADD3 R16, R19, 0xd, RZ ;  /* 0x0000000d13107810 */ /* 0x000fe20007ffe0ff */
[----:B------:R-:W4:Y:S03]  /*24310*/  LDL.LU R22, [R1+0xa4] ;  /* 0x0000a40001167983 */ /* 0x000f260000300800 */
[----:B------:R-:W-:Y:S01]  /*24320*/  ISETP.GE.AND P1, PT, R16, c[0x0][0x17c], PT ;  /* 0x00005f0010007a0c */ /* 0x000fe20003f26270 */
[----:B---3--:R0:W-:Y:S01]  /*24330*/  @P5 STG.E.U16 [R8.64], R15 ;  /* 0x0000000f08005986 */ /* 0x0081e2000c101506 */
[----:B------:R-:W-:-:S03]  /*24340*/  ISETP.LT.AND P5, PT, R14, c[0x0][0x178], !P0 ;  /* 0x00005e000e007a0c */ /* 0x000fc600047a1270 */
[----:B------:R1:W-:Y:S04]  /*24350*/  @P2 STG.E.U16 [R26.64], R13 ;  /* 0x0000000d1a002986 */ /* 0x0003e8000c101506 */
[----:B------:R3:W-:Y:S01]  /*24360*/  @P6 STG.E.U16 [R28.64], R20 ;  /* 0x000000141c006986 */ /* 0x0007e2000c101506 */
[----:B------:R-:W-:Y:S02]  /*24370*/  ISETP.LT.AND P6, PT, R23, c[0x0][0x178], !P0 ;  /* 0x00005e0017007a0c */ /* 0x000fe400047c1270 */
[----:B------:R-:W-:Y:S01]  /*24380*/  ISETP.LT.AND P0, PT, R10, c[0x0][0x178], !P3 ;  /* 0x00005e000a007a0c */ /* 0x000fe20005f01270 */
[----:B0-----:R-:W-:Y:S01]  /*24390*/  IMAD.WIDE R8, R12, 0x2, R2 ;  /* 0x000000020c087825 */ /* 0x001fe200078e0202 */
[----:B------:R-:W-:-:S03]  /*243a0*/  PRMT R16, R15, 0x7632, R16 ;  /* 0x000076320f107816 */ /* 0x000fc60000000010 */
[----:B-1----:R-:W-:Y:S01]  /*243b0*/  IMAD.WIDE R26, R12, 0x2, R6 ;  /* 0x000000020c1a7825 */ /* 0x002fe200078e0206 */
[----:B------:R-:W-:Y:S02]  /*243c0*/  PRMT R13, R13, 0x7632, R13 ;  /* 0x000076320d0d7816 */ /* 0x000fe4000000000d */
[----:B---3--:R-:W-:Y:S01]  /*243d0*/  PRMT R20, R0, 0x7632, R20 ;  /* 0x0000763200147816 */ /* 0x008fe20000000014 */
[C---:B------:R-:W-:Y:S01]  /*243e0*/  IMAD.WIDE R28, R12.reuse, 0x2, R24 ;  /* 0x000000020c1c7825 */ /* 0x040fe200078e0218 */
[----:B------:R-:W-:-:S04]  /*243f0*/  IADD3 R12, R12, c[0x0][0x198], RZ ;  /* 0x000066000c0c7a10 */ /* 0x000fc80007ffe0ff */
[----:B------:R2:W-:Y:S04]  /*24400*/  @P4 STG.E.U16 [R28.64], R20 ;  /* 0x000000141c004986 */ /* 0x0005e8000c101506 */
[----:B------:R0:W-:Y:S04]  /*24410*/  @P5 STG.E.U16 [R26.64], R16 ;  /* 0x000000101a005986 */ /* 0x0001e8000c101506 */
[----:B------:R1:W-:Y:S01]  /*24420*/  @P6 STG.E.U16 [R8.64], R13 ;  /* 0x0000000d08006986 */ /* 0x0003e2000c101506 */
[----:B--2---:R-:W-:Y:S02]  /*24430*/  PRMT R20, R11, 0x7632, R20 ;  /* 0x000076320b147816 */ /* 0x004fe40000000014 */
[----:B0-----:R-:W-:Y:S01]  /*24440*/  IADD3 R16, R19, 0xf, RZ ;  /* 0x0000000f13107810 */ /* 0x001fe20007ffe0ff */
[----:B-1----:R-:W-:-:S05]  /*24450*/  IMAD.WIDE R8, R12, 0x2, R4 ;  /* 0x000000020c087825 */ /* 0x002fca00078e0204 */
[----:B------:R0:W-:Y:S01]  /*24460*/  @P0 STG.E.U16 [R8.64], R11 ;  /* 0x0000000b08000986 */ /* 0x0001e2000c101506 */
[----:B------:R-:W-:-:S03]  /*24470*/  ISETP.GE.AND P0, PT, R16, c[0x0][0x17c], PT ;  /* 0x00005f0010007a0c */ /* 0x000fc60003f06270 */
[----:B0-----:R-:W2:Y:S04]  /*24480*/  LDL.LU R11, [R1+0xc4] ;  /* 0x0000c400010b7983 */ /* 0x001ea80000300800 */
[----:B------:R-:W3:Y:S04]  /*24490*/  LDL.LU R15, [R1+0x14] ;  /* 0x00001400010f7983 */ /* 0x000ee80000300800 */
[----:B------:R-:W2:Y:S01]  /*244a0*/  LDL.LU R16, [R1+0x24] ;  /* 0x0000240001107983 */ /* 0x000ea20000300800 */
[----:B------:R-:W-:Y:S02]  /*244b0*/  ISETP.LT.AND P4, PT, R18, c[0x0][0x178], !P3 ;  /* 0x00005e0012007a0c */ /* 0x000fe40005f81270 */
[----:B------:R-:W-:-:S02]  /*244c0*/  IADD3 R0, R19, 0xe, RZ ;  /* 0x0000000e13007810 */ /* 0x000fc40007ffe0ff */
[----:B------:R-:W-:Y:S02]  /*244d0*/  ISETP.LT.AND P5, PT, R14, c[0x0][0x178], !P3 ;  /* 0x00005e000e007a0c */ /* 0x000fe40005fa1270 */
[----:B------:R-:W-:Y:S02]  /*244e0*/  ISETP.LT.AND P3, PT, R23, c[0x0][0x178], !P3 ;  /* 0x00005e0017007a0c */ /* 0x000fe40005f61270 */
[----:B------:R-:W-:Y:S02]  /*244f0*/  ISETP.LT.AND P6, PT, R10, c[0x0][0x178], !P1 ;  /* 0x00005e000a007a0c */ /* 0x000fe40004fc1270 */
[----:B------:R-:W-:Y:S02]  /*24500*/  ISETP.GE.AND P2, PT, R0, c[0x0][0x17c], PT ;  /* 0x00005f0000007a0c */ /* 0x000fe40003f46270 */
[C---:B------:R-:W-:Y:S01]  /*24510*/  IADD3 R0, R12.reuse, c[0x0][0x198], RZ ;  /* 0x000066000c007a10 */ /* 0x040fe20007ffe0ff */
[----:B------:R-:W-:-:S04]  /*24520*/  IMAD.WIDE R26, R12, 0x2, R24 ;  /* 0x000000020c1a7825 */ /* 0x000fc800078e0218 */
[C---:B------:R-:W-:Y:S01]  /*24530*/  IMAD.WIDE R8, R12.reuse, 0x2, R6 ;  /* 0x000000020c087825 */ /* 0x040fe200078e0206 */
[----:B----4-:R0:W-:Y:S03]  /*24540*/  @P4 STG.E.U16 [R26.64], R22 ;  /* 0x000000161a004986 */ /* 0x0101e6000c101506 */
[----:B------:R-:W-:-:S04]  /*24550*/  IMAD.WIDE R12, R12, 0x2, R2 ;  /* 0x000000020c0c7825 */ /* 0x000fc800078e0202 */
[----:B------:R-:W-:Y:S01]  /*24560*/  IMAD.WIDE R28, R0, 0x2, R4 ;  /* 0x00000002001c7825 */ /* 0x000fe200078e0204 */
[----:B------:R-:W-:-:S03]  /*24570*/  ISETP.LT.AND P4, PT, R18, c[0x0][0x178], !P1 ;  /* 0x00005e0012007a0c */ /* 0x000fc60004f81270 */
[----:B0-----:R-:W-:Y:S01]  /*24580*/  IMAD.WIDE R26, R0, 0x2, R2 ;  /* 0x00000002001a7825 */ /* 0x001fe200078e0202 */
[----:B--2---:R0:W-:Y:S01]  /*24590*/  @P5 STG.E.U16 [R8.64], R16 ;  /* 0x0000001008005986 */ /* 0x0041e2000c101506 */
[----:B------:R-:W-:-:S03]  /*245a0*/  ISETP.LT.AND P5, PT, R14, c[0x0][0x178], !P1 ;  /* 0x00005e000e007a0c */ /* 0x000fc60004fa1270 */
[----:B------:R1:W-:Y:S04]  /*245b0*/  @P3 STG.E.U16 [R12.64], R17 ;  /* 0x000000110c003986 */ /* 0x0003e8000c101506 */
[----:B------:R2:W-:Y:S01]  /*245c0*/  @P6 STG.E.U16 [R28.64], R20 ;  /* 0x000000141c006986 */ /* 0x0005e2000c101506 */
[----:B------:R-:W-:Y:S02]  /*245d0*/  ISETP.LT.AND P6, PT, R23, c[0x0][0x178], !P1 ;  /* 0x00005e0017007a0c */ /* 0x000fe40004fc1270 */
[----:B------:R-:W-:Y:S01]  /*245e0*/  ISETP.LT.AND P1, PT, R10, c[0x0][0x178], !P2 ;  /* 0x00005e000a007a0c */ /* 0x000fe20005721270 */
[----:B0-----:R-:W-:-:S04]  /*245f0*/  IMAD.WIDE R8, R0, 0x2, R24 ;  /* 0x0000000200087825 */ /* 0x001fc800078e0218 */
[----:B-1----:R-:W-:Y:S01]  /*24600*/  IMAD.WIDE R12, R0, 0x2, R6 ;  /* 0x00000002000c7825 */ /* 0x002fe200078e0206 */
[----:B--2---:R-:W-:Y:S02]  /*24610*/  PRMT R29, R22, 0x7632, R29 ;  /* 0x00007632161d7816 */ /* 0x004fe4000000001d */
[----:B------:R-:W-:Y:S01]  /*24620*/  PRMT R28, R16, 0x7632, R28 ;  /* 0x00007632101c7816 */ /* 0x000fe2000000001c */
[----:B------:R-:W2:Y:S01]  /*24630*/  LDL.LU R22, [R1+0xe94] ;  /* 0x000e940001167983 */ /* 0x000ea20000300800 */
[----:B------:R-:W-:Y:S02]  /*24640*/  PRMT R20, R17, 0x7632, R20 ;  /* 0x0000763211147816 */ /* 0x000fe40000000014 */
[----:B------:R-:W-:Y:S01]  /*24650*/  IADD3 R16, R0, c[0x0][0x198], RZ ;  /* 0x0000660000107a10 */ /* 0x000fe20007ffe0ff */
[----:B------:R-:W4:Y:S04]  /*24660*/  LDL.LU R10, [R1+0xe90] ;  /* 0x000e9000010a7983 */ /* 0x000f280000300800 */
[----:B------:R0:W-:Y:S04]  /*24670*/  @P4 STG.E.U16 [R8.64], R29 ;  /* 0x0000001d08004986 */ /* 0x0001e8000c101506 */
[----:B------:R1:W-:Y:S04]  /*24680*/  @P5 STG.E.U16 [R12.64], R28 ;  /* 0x0000001c0c005986 */ /* 0x0003e8000c101506 */
[----:B------:R3:W-:Y:S04]  /*24690*/  @P6 STG.E.U16 [R26.64], R20 ;  /* 0x000000141a006986 */ /* 0x0007e8000c101506 */
[----:B0-----:R-:W2:Y:S01]  /*246a0*/  LDL.LU R29, [R1+0xe34] ;  /* 0x000e3400011d7983 */ /* 0x001ea20000300800 */
[----:B------:R-:W-:Y:S01]  /*246b0*/  IMAD.WIDE R8, R16, 0x2, R4 ;  /* 0x0000000210087825 */ /* 0x000fe200078e0204 */
[----:B-1----:R-:W-:-:S02]  /*246c0*/  PRMT R28, R11, 0x7632, R28 ;  /* 0x000076320b1c7816 */ /* 0x002fc4000000001c */
[----:B---3--:R-:W-:Y:S02]  /*246d0*/  IADD3 R20, R19, 0x11, RZ ;  /* 0x0000001113147810 */ /* 0x008fe40007ffe0ff */
[----:B------:R0:W-:Y:S02]  /*246e0*/  @P1 STG.E.U16 [R8.64], R11 ;  /* 0x0000000b08001986 */ /* 0x0001e4000c101506 */
[----:B------:R-:W-:Y:S02]  /*246f0*/  ISETP.GE.AND P1, PT, R20, c[0x0][0x17c], PT ;  /* 0x00005f0014007a0c */ /* 0x000fe40003f26270 */
[----:B0-----:R-:W3:Y:S04]  /*24700*/  LDL.LU R11, [R1+0x78] ;  /* 0x00007800010b7983 */ /* 0x001ee80000300800 */
[----:B------:R-:W3:Y:S01]  /*24710*/  LDL.LU R20, [R1+0x94] ;  /* 0x0000940001147983 */ /* 0x000ee20000300800 */
[----:B------:R-:W-:-:S02]  /*24720*/  ISETP.LT.AND P4, PT, R18, c[0x0][0x178], !P2 ;  /* 0x00005e0012007a0c */ /* 0x000fc40005781270 */
[----:B------:R-:W-:Y:S02]  /*24730*/  ISETP.LT.AND P5, PT, R14, c[0x0][0x178], !P2 ;  /* 0x00005e000e007a0c */ /* 0x000fe400057a1270 */
[----:B------:R-:W-:Y:S01]  /*24740*/  ISETP.LT.AND P2, PT, R23, c[0x0][0x178], !P2 ;  /* 0x00005e0017007a0c */ /* 0x000fe20005741270 */
[C---:B------:R-:W-:Y:S01]  /*24750*/  IMAD.WIDE R8, R16.reuse, 0x2, R24 ;  /* 0x0000000210087825 */ /* 0x040fe200078e0218 */
[----:B------:R-:W-:Y:S02]  /*24760*/  IADD3 R17, R19, 0x10, RZ ;  /* 0x0000001013117810 */ /* 0x000fe40007ffe0ff */
[C---:B------:R-:W-:Y:S01]  /*24770*/  IADD3 R0, R16.reuse, c[0x0][0x198], RZ ;  /* 0x0000660010007a10 */ /* 0x040fe20007ffe0ff */
[----:B------:R-:W-:Y:S01]  /*24780*/  IMAD.WIDE R12, R16, 0x2, R6 ;  /* 0x00000002100c7825 */ /* 0x000fe200078e0206 */
[----:B------:R-:W-:-:S03]  /*24790*/  ISETP.GE.AND P3, PT, R17, c[0x0][0x17c], PT ;  /* 0x00005f0011007a0c */ /* 0x000fc60003f66270 */
[----:B------:R-:W-:-:S04]  /*247a0*/  IMAD.WIDE R16, R16, 0x2, R2 ;  /* 0x0000000210107825 */ /* 0x000fc800078e0202 */
[----:B------:R-:W-:Y:S01]  /*247b0*/  IMAD.WIDE R26, R0, 0x2, R4 ;  /* 0x00000002001a7825 */ /* 0x000fe200078e0204 */
[----:B--2---:R-:W-:Y:S01]  /*247c0*/  ISETP.LT.AND P6, PT, R29, c[0x0][0x178], !P0 ;  /* 0x00005e001d007a0c */ /* 0x004fe200047c1270 */
[----:B---3--:R0:W-:Y:S01]  /*247d0*/  @P4 STG.E.U16 [R8.64], R20 ;  /* 0x0000001408004986 */ /* 0x0081e2000c101506 */
[----:B------:R-:W-:-:S03]  /*247e0*/  ISETP.LT.AND P4, PT, R18, c[0x0][0x178], !P0 ;  /* 0x00005e0012007a0c */ /* 0x000fc60004781270 */
[----:B------:R-:W-:Y:S01]  /*247f0*/  @P5 STG.E.U16 [R12.64], R15 ;  /* 0x0000000f0c005986 */ /* 0x000fe2000c101506 */
[----:B------:R-:W-:-:S03]  /*24800*/  ISETP.LT.AND P5, PT, R14, c[0x0][0x178], !P0 ;  /* 0x00005e000e007a0c */ /* 0x000fc600047a1270 */
[----:B------:R1:W-:Y:S01]  /*24810*/  @P2 STG.E.U16 [R16.64], R21 ;  /* 0x0000001510002986 */ /* 0x0003e2000c101506 */
[----:B------:R-:W-:-:S03]  /*24820*/  ISETP.LT.AND P2, PT, R29, c[0x0][0x178], !P3 ;  /* 0x00005e001d007a0c */ /* 0x000fc60005f41270 */
[----:B------:R2:W-:Y:S01]  /*24830*/  @P6 STG.E.U16 [R26.64], R28 ;  /* 0x0000001c1a006986 */ /* 0x0005e2000c101506 */
[----:B------:R-:W-:Y:S01]  /*24840*/  ISETP.LT.AND P6, PT, R23, c[0x0][0x178], !P0 ;  /* 0x00005e0017007a0c */ /* 0x000fe200047c1270 */
[C---:B0-----:R-:W-:Y:S01]  /*24850*/  IMAD.WIDE R8, R0.reuse, 0x2, R24 ;  /* 0x0000000200087825 */ /* 0x041fe200078e0218 */
[----:B-1----:R-:W-:Y:S02]  /*24860*/  IADD3 R16, R0, c[0x0][0x198], RZ ;  /* 0x0000660000107a10 */ /* 0x002fe40007ffe0ff */
[----:B--2---:R-:W-:Y:S01]  /*24870*/  PRMT R28, R20, 0x7632, R28 ;  /* 0x00007632141c7816 */ /* 0x004fe2000000001c */
[C---:B------:R-:W-:Y:S01]  /*24880*/  IMAD.WIDE R12, R0.reuse, 0x2, R6 ;  /* 0x00000002000c7825 */ /* 0x040fe200078e0206 */
[----:B------:R-:W-:Y:S02]  /*24890*/  IADD3 R27, R19, 0x12, RZ ;  /* 0x00000012131b7810 */ /* 0x000fe40007ffe0ff */
[----:B------:R-:W-:Y:S01]  /*248a0*/  PRMT R17, R15, 0x7632, R17 ;  /* 0x000076320f117816 */ /* 0x000fe20000000011 */
[----:B------:R0:W-:Y:S01]  /*248b0*/  @P4 STG.E.U16 [R8.64], R28 ;  /* 0x0000001c08004986 */ /* 0x0001e2000c101506 */
[----:B------:R-:W-:Y:S01]  /*248c0*/  PRMT R26, R21, 0x7632, R26 ;  /* 0x00007632151a7816 */ /* 0x000fe2000000001a */
[----:B------:R-:W-:Y:S01]  /*248d0*/  IMAD.WIDE R20, R0, 0x2, R2 ;  /* 0x0000000200147825 */ /* 0x000fe200078e0202 */
[----:B------:R-:W-:Y:S01]  /*248e0*/  ISETP.GE.AND P0, PT, R27, c[0x0][0x17c], PT ;  /* 0x00005f001b007a0c */ /* 0x000fe20003f06270 */
[----:B------:R-:W-:Y:S01]  /*248f0*/  @P5 STG.E.U16 [R12.64], R17 ;  /* 0x000000110c005986 */ /* 0x000fe2000c101506 */
[----:B------:R-:W-:-:S02]  /*24900*/  IADD3 R27, R19, 0x13, RZ ;  /* 0x00000013131b7810 */ /* 0x000fc40007ffe0ff */
[----:B------:R-:W-:Y:S01]  /*24910*/  PRMT R0, R11, 0x7632, R0 ;  /* 0x000076320b007816 */ /* 0x000fe20000000000 */
[----:B------:R-:W-:Y:S01]  /*24920*/  @P6 STG.E.U16 [R20.64], R26 ;  /* 0x0000001a14006986 */ /* 0x000fe2000c101506 */
[----:B0-----:R-:W-:-:S03]  /*24930*/  IMAD.WIDE R8, R16, 0x2, R4 ;  /* 0x0000000210087825 */ /* 0x001fc600078e0204 */
[----:B------:R-:W2:Y:S04]  /*24940*/  LDL.LU R28, [R1+0x48] ;  /* 0x00004800011c7983 */ /* 0x000ea80000300800 */
[----:B------:R0:W-:Y:S01]  /*24950*/  @P2 STG.E.U16 [R8.64], R11 ;  /* 0x0000000b08002986 */ /* 0x0001e2000c101506 */
[----:B------:R-:W-:-:S03]  /*24960*/  ISETP.GE.AND P2, PT, R27, c[0x0][0x17c], PT ;  /* 0x00005f001b007a0c */ /* 0x000fc60003f46270 */
[----:B0-----:R-:W3:Y:S04]  /*24970*/  LDL.LU R11, [R1+0x88] ;  /* 0x00008800010b7983 */ /* 0x001ee80000300800 */
[----:B------:R-:W2:Y:S04]  /*24980*/  LDL.LU R15, [R1+0x38] ;  /* 0x00003800010f7983 */ /* 0x000ea80000300800 */
[----:B------:R-:W2:Y:S01]  /*24990*/  LDL.LU R27, [R1+0x68] ;  /* 0x00006800011b7983 */ /* 0x000ea20000300800 */
[----:B------:R-:W-:Y:S02]  /*249a0*/  ISETP.LT.AND P4, PT, R18, c[0x0][0x178], !P3 ;  /* 0x00005e0012007a0c */ /* 0x000fe40005f81270 */
[----:B------:R-:W-:Y:S01]  /*249b0*/  ISETP.LT.AND P5, PT, R14, c[0x0][0x178], !P3 ;  /* 0x00005e000e007a0c */ /* 0x000fe20005fa1270 */
[----:B------:R-:W-:Y:S01]  /*249c0*/  IMAD.WIDE R8, R16, 0x2, R24 ;  /* 0x0000000210087825 */ /* 0x000fe200078e0218 */
[----:B------:R-:W-:-:S02]  /*249d0*/  ISETP.LT.AND P3, PT, R23, c[0x0][0x178], !P3 ;  /* 0x00005e0017007a0c */ /* 0x000fc40005f61270 */
[----:B------:R-:W-:Y:S01]  /*249e0*/  ISETP.LT.AND P6, PT, R29, c[0x0][0x178], !P1 ;  /* 0x00005e001d007a0c */ /* 0x000fe20004fc1270 */
[C---:B------:R-:W-:Y:S01]  /*249f0*/  IMAD.WIDE R12, R16.reuse, 0x2, R6 ;  /* 0x00000002100c7825 */ /* 0x040fe200078e0206 */
[----:B------:R-:W-:-:S03]  /*24a00*/  IADD3 R26, R16, c[0x0][0x198], RZ ;  /* 0x00006600101a7a10 */ /* 0x000fc60007ffe0ff */
[----:B------:R-:W-:-:S04]  /*24a10*/  IMAD.WIDE R16, R16, 0x2, R2 ;  /* 0x0000000210107825 */ /* 0x000fc800078e0202 */
[----:B------:R-:W-:Y:S01]  /*24a20*/  IMAD.WIDE R20, R26, 0x2, R4 ;  /* 0x000000021a147825 */ /* 0x000fe200078e0204 */
[----:B--2---:R0:W-:Y:S01]  /*24a30*/  @P4 STG.E.U16 [R8.64], R27 ;  /* 0x0000001b08004986 */ /* 0x0041e2000c101506 */
[----:B------:R-:W-:-:S03]  /*24a40*/  ISETP.LT.AND P4, PT, R18, c[0x0][0x178], !P1 ;  /* 0x00005e0012007a0c */ /* 0x000fc60004f81270 */
[----:B------:R1:W-:Y:S01]  /*24a50*/  @P5 STG.E.U16 [R12.64], R28 ;  /* 0x0000001c0c005986 */ /* 0x0003e2000c101506 */
[----:B------:R-:W-:-:S03]  /*24a60*/  ISETP.LT.AND P5, PT, R14, c[0x0][0x178], !P1 ;  /* 0x00005e000e007a0c */ /* 0x000fc60004fa1270 */
[----:B----4-:R2:W-:Y:S04]  /*24a70*/  @P3 STG.E.U16 [R16.64], R10 ;  /* 0x0000000a10003986 */ /* 0x0105e8000c101506 */
[----:B------:R4:W-:Y:S01]  /*24a80*/  @P6 STG.E.U16 [R20.64], R0 ;  /* 0x0000000014006986 */ /* 0x0009e2000c101506 */
[----:B0-----:R-:W-:-:S04]  /*24a90*/  IMAD.WIDE R8, R26, 0x2, R24 ;  /* 0x000000021a087825 */ /* 0x001fc800078e0218 */
[----:B-1----:R-:W-:Y:S01]  /*24aa0*/  IMAD.WIDE R12, R26, 0x2, R6 ;  /* 0x000000021a0c7825 */ /* 0x002fe200078e0206 */
[----:B--2---:R-:W-:Y:S02]  /*24ab0*/  PRMT R10, R28, 0x7632, R10 ;  /* 0x000076321c0a7816 */ /* 0x004fe4000000000a */
[----:B----4-:R-:W-:Y:S02]  /*24ac0*/  PRMT R0, R27, 0x7632, R0 ;  /* 0x000076321b007816 */ /* 0x010fe40000000000 */
[----:B------:R-:W-:-:S03]  /*24ad0*/  PRMT R20, R10, 0x7632, R20 ;  /* 0x000076320a147816 */ /* 0x000fc60000000014 */
[----:B------:R-:W-:Y:S04]  /*24ae0*/  @P4 STG.E.U16 [R8.64], R0 ;  /* 0x0000000008004986 */ /* 0x000fe8000c101506 */
[----:B------:R0:W-:Y:S01]  /*24af0*/  @P5 STG.E.U16 [R12.64], R10 ;  /* 0x0000000a0c005986 */ /* 0x0001e2000c101506 */
[----:B------:R-:W-:-:S03]  /*24b00*/  ISETP.LT.AND P5, PT, R14, c[0x0][0x178], !P0 ;  /* 0x00005e000e007a0c */ /* 0x000fc600047a1270 */
[----:B0-----:R-:W2:Y:S04]  /*24b10*/  LDL.LU R10, [R1+0x58] ;  /* 0x00005800010a7983 */ /* 0x001ea80000300800 */
[----:B------:R-:W4:Y:S01]  /*24b20*/  LDL.LU R14, [R1+0xe8c] ;  /* 0x000e8c00010e7983 */ /* 0x000f220000300800 */
[----:B------:R-:W-:Y:S02]  /*24b30*/  ISETP.LT.AND P6, PT, R23, c[0x0][0x178], !P1 ;  /* 0x00005e0017007a0c */ /* 0x000fe40004fc1270 */
[----:B------:R-:W-:Y:S01]  /*24b40*/  ISETP.LT.AND P1, PT, R29, c[0x0][0x178], !P0 ;  /* 0x00005e001d007a0c */ /* 0x000fe20004721270 */
[C---:B------:R-:W-:Y:S01]  /*24b50*/  IMAD.WIDE R16, R26.reuse, 0x2, R2 ;  /* 0x000000021a107825 */ /* 0x040fe200078e0202 */
[----:B------:R-:W-:Y:S02]  /*24b60*/  IADD3 R26, R26, c[0x0][0x198], RZ ;  /* 0x000066001a1a7a10 */ /* 0x000fe40007ffe0ff */
[----:B------:R-:W-:-:S02]  /*24b70*/  ISETP.LT.AND P4, PT, R18, c[0x0][0x178], !P0 ;  /* 0x00005e0012007a0c */ /* 0x000fc40004781270 */
[----:B------:R-:W-:Y:S01]  /*24b80*/  ISETP.LT.AND P0, PT, R23, c[0x0][0x178], !P0 ;  /* 0x00005e0017007a0c */ /* 0x000fe20004701270 */
[----:B------:R-:W-:-:S04]  /*24b90*/  IMAD.WIDE R8, R26, 0x2, R4 ;  /* 0x000000021a087825 */ /* 0x000fc800078e0204 */
[----:B------:R0:W-:Y:S01]  /*24ba0*/  @P6 STG.E.U16 [R16.64], R20 ;  /* 0x0000001410006986 */ /* 0x0001e2000c101506 */
[----:B------:R-:W-:-:S03]  /*24bb0*/  IMAD.WIDE R12, R26, 0x2, R6 ;  /* 0x000000021a0c7825 */ /* 0x000fc600078e0206 */
[----:B---3--:R1:W-:Y:S01]  /*24bc0*/  @P1 STG.E.U16 [R8.64], R11 ;  /* 0x0000000b08001986 */ /* 0x0083e2000c101506 */
[----:B------:R-:W-:Y:S01]  /*24bd0*/  PRMT R0, R11, 0x7632, R0 ;  /* 0x000076320b007816 */ /* 0x000fe20000000000 */
[C---:B0-----:R-:W-:Y:S01]  /*24be0*/  IMAD.WIDE R16, R26.reuse, 0x2, R24 ;  /* 0x000000021a107825 */ /* 0x041fe200078e0218 */
[----:B-1----:R-:W-:-:S03]  /*24bf0*/  IADD3 R8, R26, c[0x0][0x198], RZ ;  /* 0x000066001a087a10 */ /* 0x002fc60007ffe0ff */
[----:B------:R-:W-:Y:S01]  /*24c00*/  IMAD.WIDE R26, R26, 0x2, R2 ;  /* 0x000000021a1a7825 */ /* 0x000fe200078e0202 */
[----:B------:R-:W3:Y:S04]  /*24c10*/  LDL.LU R11, [R1+0xb8] ;  /* 0x0000b800010b7983 */ /* 0x000ee80000300800 */
[----:B------:R-:W3:Y:S04]  /*24c20*/  LDL.LU R28, [R1+0xa8] ;  /* 0x0000a800011c7983 */ /* 0x000ee80000300800 */
[----:B--2---:R-:W-:Y:S04]  /*24c30*/  @P4 STG.E.U16 [R16.64], R10 ;  /* 0x0000000a10004986 */ /* 0x004fe8000c101506 */
[----:B------:R-:W-:Y:S04]  /*24c40*/  @P5 STG.E.U16 [R12.64], R15 ;  /* 0x0000000f0c005986 */ /* 0x000fe8000c101506 */
[----:B----4-:R0:W-:Y:S04]  /*24c50*/  @P0 STG.E.U16 [R26.64], R14 ;  /* 0x0000000e1a000986 */ /* 0x0101e8000c101506 */
[----:B0-----:R-:W2:Y:S01]  /*24c60*/  LDL.LU R26, [R1+0xe44] ;  /* 0x000e4400011a7983 */ /* 0x001ea20000300800 */
[----:B------:R-:W-:-:S02]  /*24c70*/  ISETP.LT.AND P6, PT, R29, c[0x0][0x178], !P2 ;  /* 0x00005e001d007a0c */ /* 0x000fc400057c1270 */
[----:B------:R-:W-:Y:S02]  /*24c80*/  IADD3 R21, R19, 0x14, RZ ;  /* 0x0000001413157810 */ /* 0x000fe40007ffe0ff */
[----:B------:R-:W-:Y:S02]  /*24c90*/  ISETP.LT.AND P0, PT, R18, c[0x0][0x178], !P2 ;  /* 0x00005e0012007a0c */ /* 0x000fe40005701270 */
[----:B------:R-:W-:Y:S01]  /*24ca0*/  ISETP.GE.AND P3, PT, R21, c[0x0][0x17c], PT ;  /* 0x00005f0015007a0c */ /* 0x000fe20003f66270 */
[----:B------:R-:W-:Y:S01]  /*24cb0*/  IMAD.WIDE R20, R8, 0x2, R4 ;  /* 0x0000000208147825 */ /* 0x000fe200078e0204 */
[----:B------:R-:W-:Y:S02]  /*24cc0*/  IADD3 R9, R19, 0x15, RZ ;  /* 0x0000001513097810 */ /* 0x000fe40007ffe0ff */
[----:B------:R-:W-:Y:S01]  /*24cd0*/  ISETP.LT.AND P5, PT, R18, c[0x0][0x178], !P3 ;  /* 0x00005e0012007a0c */ /* 0x000fe20005fa1270 */
[C---:B------:R-:W-:Y:S02]  /*24ce0*/  IMAD.WIDE R16, R8.reuse, 0x2, R24 ;  /* 0x0000000208107825 */ /* 0x040fe400078e0218 */
[----:B------:R0:W-:Y:S01]  /*24cf0*/  @P6 STG.E.U16 [R20.64], R0 ;  /* 0x0000000014006986 */ /* 0x0001e2000c101506 */
[----:B------:R-:W-:Y:S01]  /*24d00*/  ISETP.LT.AND P6, PT, R29, c[0x0][0x178], !P3 ;  /* 0x00005e001d007a0c */ /* 0x000fe20005fc1270 */
[----:B------:R-:W-:Y:S01]  /*24d10*/  IMAD.WIDE R12, R8, 0x2, R6 ;  /* 0x00000002080c7825 */ /* 0x000fe200078e0206 */
[----:B------:R-:W-:-:S02]  /*24d20*/  ISETP.GE.AND P1, PT, R9, c[0x0][0x17c], PT ;  /* 0x00005f0009007a0c */ /* 0x000fc40003f26270 */
[----:B------:R-:W-:Y:S02]  /*24d30*/  PRMT R14, R14, 0x7632, R14 ;  /* 0x000076320e0e7816 */ /* 0x000fe4000000000e */
[----:B0-----:R-:W-:Y:S02]  /*24d40*/  PRMT R21, R10, 0x7632, R21 ;  /* 0x000076320a157816 */ /* 0x001fe40000000015 */
[----:B------:R-:W-:Y:S02]  /*24d50*/  PRMT R0, R15, 0x7632, R0 ;  /* 0x000076320f007816 */ /* 0x000fe40000000000 */
[C---:B------:R-:W-:Y:S01]  /*24d60*/  IADD3 R20, R8.reuse, c[0x0][0x198], RZ ;  /* 0x0000660008147a10 */ /* 0x040fe20007ffe0ff */
[----:B------:R-:W-:Y:S01]  /*24d70*/  IMAD.WIDE R8, R8, 0x2, R2 ;  /* 0x0000000208087825 */ /* 0x000fe200078e0202 */
[----:B------:R0:W-:Y:S04]  /*24d80*/  @P0 STG.E.U16 [R16.64], R21 ;  /* 0x0000001510000986 */ /* 0x0001e8000c101506 */
[----:B------:R-:W4:Y:S01]  /*24d90*/  LDL.LU R15, [R1+0x28] ;  /* 0x00002800010f7983 */ /* 0x000f220000300800 */
[----:B0-----:R-:W-:Y:S01]  /*24da0*/  IMAD.WIDE R16, R20, 0x2, R4 ;  /* 0x0000000214107825 */ /* 0x001fe200078e0204 */
[----:B--2---:R-:W-:-:S02]  /*24db0*/  ISETP.LT.AND P4, PT, R26, c[0x0][0x178], !P2 ;  /* 0x00005e001a007a0c */ /* 0x004fc40005781270 */
[----:B------:R-:W-:-:S11]  /*24dc0*/  ISETP.LT.AND P2, PT, R23, c[0x0][0x178], !P2 ;  /* 0x00005e0017007a0c */ /* 0x000fd60005741270 */
[----:B------:R-:W-:Y:S04]  /*24dd0*/  @P4 STG.E.U16 [R12.64], R0 ;  /* 0x000000000c004986 */ /* 0x000fe8000c101506 */
[----:B------:R0:W-:Y:S04]  /*24de0*/  @P2 STG.E.U16 [R8.64], R14 ;  /* 0x0000000e08002986 */ /* 0x0001e8000c101506 */
[----:B---3--:R-:W-:Y:S01]  /*24df0*/  @P6 STG.E.U16 [R16.64], R11 ;  /* 0x0000000b10006986 */ /* 0x008fe2000c101506 */
[----:B0-----:R-:W-:-:S05]  /*24e00*/  IMAD.WIDE R8, R20, 0x2, R24 ;  /* 0x0000000214087825 */ /* 0x001fca00078e0218 */
[----:B------:R0:W-:Y:S01]  /*24e10*/  @P5 STG.E.U16 [R8.64], R28 ;  /* 0x0000001c08005986 */ /* 0x0001e2000c101506 */
[----:B------:R-:W-:-:S03]  /*24e20*/  ISETP.LT.AND P5, PT, R18, c[0x0][0x178], !P1 ;  /* 0x00005e0012007a0c */ /* 0x000fc60004fa1270 */
[----:B------:R-:W2:Y:S01]  /*24e30*/  LDL.LU R18, [R1+0xe88] ;  /* 0x000e880001127983 */ /* 0x000ea20000300800 */
[----:B------:R-:W-:Y:S02]  /*24e40*/  ISETP.LT.AND P4, PT, R26, c[0x0][0x178], !P3 ;  /* 0x00005e001a007a0c */ /* 0x000fe40005f81270 */
[----:B------:R-:W-:Y:S02]  /*24e50*/  ISETP.LT.AND P3, PT, R23, c[0x0][0x178], !P3 ;  /* 0x00005e0017007a0c */ /* 0x000fe40005f61270 */
[C---:B------:R-:W-:Y:S02]  /*24e60*/  IADD3 R0, R19.reuse, 0x17, RZ ;  /* 0x0000001713007810 */ /* 0x040fe40007ffe0ff */
[----:B------:R-:W-:Y:S01]  /*24e70*/  IADD3 R10, R19, 0x16, RZ ;  /* 0x00000016130a7810 */ /* 0x000fe20007ffe0ff */
[----:B0-----:R-:W-:Y:S01]  /*24e80*/  IMAD.WIDE R8, R20, 0x2, R6 ;  /* 0x0000000214087825 */ /* 0x001fe200078e0206 */
[----:B------:R-:W-:Y:S02]  /*24e90*/  ISETP.GE.AND P2, PT, R0, c[0x0][0x17c], PT ;  /* 0x00005f0000007a0c */ /* 0x000fe40003f46270 */
[C---:B------:R-:W-:Y:S01]  /*24ea0*/  IADD3 R0, R20.reuse, c[0x0][0x198], RZ ;  /* 0x0000660014007a10 */ /* 0x040fe20007ffe0ff */
[----:B------:R-:W-:Y:S01]  /*24eb0*/  IMAD.WIDE R20, R20, 0x2, R2 ;  /* 0x0000000214147825 */ /* 0x000fe200078e0202 */
[----:B------:R-:W-:-:S02]  /*24ec0*/  ISETP.GE.AND P0, PT, R10, c[0x0][0x17c], PT ;  /* 0x00005f000a007a0c */ /* 0x000fc40003f06270 */
[----:B------:R-:W-:Y:S01]  /*24ed0*/  PRMT R10, R11, 0x7632, R10 ;  /* 0x000076320b0a7816 */ /* 0x000fe2000000000a */
[----:B----4-:R-:W-:Y:S01]  /*24ee0*/  @P4 STG.E.U16 [R8.64], R15 ;  /* 0x0000000f08004986 */ /* 0x010fe2000c101506 */
[----:B------:R-:W-:-:S03]  /*24ef0*/  PRMT R14, R28, 0x7632, R14 ;  /* 0x000076321c0e7816 */ /* 0x000fc6000000000e */
[----:B------:R-:W3:Y:S04]  /*24f00*/  LDL.LU R11, [R1+0xc8] ;  /* 0x0000c800010b7983 */ /* 0x000ee80000300800 */
[----:B------:R-:W4:Y:S04]  /*24f10*/  LDL.LU R27, [R1+0x98] ;  /* 0x00009800011b7983 */ /* 0x000f280000300800 */
[----:B------:R-:W3:Y:S04]  /*24f20*/  LDL.LU R28, [R1+0x18] ;  /* 0x00001800011c7983 */ /* 0x000ee80000300800 */
[----:B--2---:R0:W-:Y:S04]  /*24f30*/  @P3 STG.E.U16 [R20.64], R18 ;  /* 0x0000001214003986 */ /* 0x0041e8000c101506 */
[----:B0-----:R-:W2:Y:S01]  /*24f40*/  LDL.LU R21, [R1+0xe3c] ;  /* 0x000e3c0001157983 */ /* 0x001ea20000300800 */
[----:B------:R-:W-:Y:S01]  /*24f50*/  ISETP.LT.AND P6, PT, R29, c[0x0][0x178], !P1 ;  /* 0x00005e001d007a0c */ /* 0x000fe20004fc1270 */
[----:B------:R-:W-:Y:S01]  /*24f60*/  IMAD.WIDE R12, R0, 0x2, R4 ;  /* 0x00000002000c7825 */ /* 0x000fe200078e0204 */
[----:B------:R-:W-:-:S02]  /*24f70*/  ISETP.LT.AND P3, PT, R26, c[0x0][0x178], !P1 ;  /* 0x00005e001a007a0c */ /* 0x000fc40004f61270 */
[----:B------:R-:W-:Y:S01]  /*24f80*/  ISETP.LT.AND P1, PT, R23, c[0x0][0x178], !P1 ;  /* 0x00005e0017007a0c */ /* 0x000fe20004f21270 */
[----:B------:R-:W-:Y:S01]  /*24f90*/  IMAD.WIDE R16, R0, 0x2, R24 ;  /* 0x0000000200107825 */ /* 0x000fe200078e0218 */
[----:B------:R-:W-:Y:S02]  /*24fa0*/  ISETP.LT.AND P4, PT, R26, c[0x0][0x178], !P0 ;  /* 0x00005e001a007a0c */ /* 0x000fe40004781270 */
[----:B------:R-:W-:Y:S01]  /*24fb0*/  PRMT R18, R18, 0x7632, R18 ;  /* 0x0000763212127816 */ /* 0x000fe20000000012 */
[----:B------:R-:W-:-:S04]  /*24fc0*/  IMAD.WIDE R8, R0, 0x2, R6 ;  /* 0x0000000200087825 */ /* 0x000fc800078e0206 */
[----:B------:R0:W-:Y:S01]  /*24fd0*/  @P6 STG.E.U16 [R12.64], R10 ;  /* 0x0000000a0c006986 */ /* 0x0001e2000c101506 */
[----:B------:R-:W-:-:S03]  /*24fe0*/  ISETP.LT.AND P6, PT, R29, c[0x0][0x178], !P0 ;  /* 0x00005e001d007a0c */ /* 0x000fc600047c1270 */
[----:B------:R1:W-:Y:S01]  /*24ff0*/  @P5 STG.E.U16 [R16.64], R14 ;  /* 0x0000000e10005986 */ /* 0x0003e2000c101506 */
[C---:B0-----:R-:W-:Y:S01]  /*25000*/  IADD3 R10, R0.reuse, c[0x0][0x198], RZ ;  /* 0x00006600000a7a10 */ /* 0x041fe20007ffe0ff */
[----:B------:R-:W-:Y:S01]  /*25010*/  IMAD.WIDE R12, R0, 0x2, R2 ;  /* 0x00000002000c7825 */ /* 0x000fe200078e0202 */
[----:B-1----:R-:W-:Y:S02]  /*25020*/  PRMT R14, R15, 0x7632, R14 ;  /* 0x000076320f0e7816 */ /* 0x002fe4000000000e */
[----:B------:R-:W-:Y:S01]  /*25030*/  IADD3 R16, R19, 0x18, RZ ;  /* 0x0000001813107810 */ /* 0x000fe20007ffe0ff */
[----:B------:R-:W2:Y:S04]  /*25040*/  LDL.LU R15, [R1+0xe84] ;  /* 0x000e8400010f7983 */ /* 0x000ea80000300800 */
[----:B------:R0:W-:Y:S01]  /*25050*/  @P3 STG.E.U16 [R8.64], R14 ;  /* 0x0000000e08003986 */ /* 0x0001e2000c101506 */
[----:B------:R-:W-:Y:S01]  /*25060*/  ISETP.GE.AND P3, PT, R16, c[0x0][0x17c], PT ;  /* 0x00005f0010007a0c */ /* 0x000fe20003f66270 */
[----:B------:R-:W-:-:S02]  /*25070*/  IMAD.WIDE R16, R10, 0x2, R6 ;  /* 0x000000020a107825 */ /* 0x000fc400078e0206 */
[----:B------:R1:W-:Y:S02]  /*25080*/  @P1 STG.E.U16 [R12.64], R18 ;  /* 0x000000120c001986 */ /* 0x0003e4000c101506 */
[----:B0-----:R-:W-:-:S04]  /*25090*/  IMAD.WIDE R8, R10, 0x2, R4 ;  /* 0x000000020a087825 */ /* 0x001fc800078e0204 */
[C---:B-1----:R-:W-:Y:S01]  /*250a0*/  IMAD.WIDE R12, R10.reuse, 0x2, R24 ;  /* 0x000000020a0c7825 */ /* 0x042fe200078e0218 */
[----:B---3--:R0:W-:Y:S01]  /*250b0*/  @P6 STG.E.U16 [R8.64], R11 ;  /* 0x0000000b08006986 */ /* 0x0081e2000c101506 */
[----:B------:R-:W-:Y:S02]  /*250c0*/  IADD3 R0, R19, 0x19, RZ ;  /* 0x0000001913007810 */ /* 0x000fe40007ffe0ff */
[----:B------:R-:W-:Y:S02]  /*250d0*/  IADD3 R14, R10, c[0x0][0x198], RZ ;  /* 0x000066000a0e7a10 */ /* 0x000fe40007ffe0ff */
[----:B------:R-:W-:Y:S02]  /*250e0*/  ISETP.LT.AND P6, PT, R26, c[0x0][0x178], !P2 ;  /* 0x00005e001a007a0c */ /* 0x000fe400057c1270 */
[----:B------:R-:W-:Y:S02]  /*250f0*/  ISETP.GE.AND P1, PT, R0, c[0x0][0x17c], PT ;  /* 0x00005f0000007a0c */ /* 0x000fe40003f26270 */
[----:B------:R-:W-:Y:S01]  /*25100*/  PRMT R0, R11, 0x7632, R0 ;  /* 0x000076320b007816 */ /* 0x000fe20000000000 */
[----:B0-----:R-:W-:Y:S01]  /*25110*/  IMAD.WIDE R8, R10, 0x2, R2 ;  /* 0x000000020a087825 */ /* 0x001fe200078e0202 */
[----:B------:R-:W-:Y:S01]  /*25120*/  IADD3 R10, R19, 0x1a, RZ ;  /* 0x0000001a130a7810 */ /* 0x000fe20007ffe0ff */
[----:B------:R-:W3:Y:S01]  /*25130*/  LDL.LU R11, [R1+0xe80] ;  /* 0x000e8000010b7983 */ /* 0x000ee20000300800 */
[----:B----4-:R-:W-:-:S02]  /*25140*/  PRMT R18, R27, 0x7632, R18 ;  /* 0x000076321b127816 */ /* 0x010fc40000000012 */
[----:B--2---:R-:W-:Y:S02]  /*25150*/  ISETP.LT.AND P5, PT, R21, c[0x0][0x178], !P0 ;  /* 0x00005e0015007a0c */ /* 0x004fe400047a1270 */
[----:B------:R-:W-:-:S11]  /*25160*/  ISETP.LT.AND P0, PT, R23, c[0x0][0x178], !P0 ;  /* 0x00005e0017007a0c */ /* 0x000fd60004701270 */
[----:B------:R0:W-:Y:S01]  /*25170*/  @P5 STG.E.U16 [R12.64], R27 ;  /* 0x0000001b0c005986 */ /* 0x0001e2000c101506 */
[----:B------:R-:W-:-:S03]  /*25180*/  ISETP.LT.AND P5, PT, R29, c[0x0][0x178], !P2 ;  /* 0x00005e001d007a0c */ /* 0x000fc600057a1270 */
[----:B------:R1:W-:Y:S01]  /*25190*/  @P4 STG.E.U16 [R16.64], R28 ;  /* 0x0000001c10004986 */ /* 0x0003e2000c101506 */
[----:B------:R-:W-:Y:S02]  /*251a0*/  ISETP.LT.AND P4, PT, R21, c[0x0][0x178], !P2 ;  /* 0x00005e0015007a0c */ /* 0x000fe40005781270 */
[----:B------:R-:W-:Y:S01]  /*251b0*/  ISETP.LT.AND P2, PT, R23, c[0x0][0x178], !P2 ;  /* 0x00005e0017007a0c */ /* 0x000fe20005741270 */
[----:B------:R2:W-:Y:S01]  /*251c0*/  @P0 STG.E.U16 [R8.64], R22 ;  /* 0x0000001608000986 */ /* 0x0005e2000c101506 */
[----:B0-----:R-:W-:Y:S01]  /*251d0*/  IMAD.WIDE R12, R14, 0x2, R4 ;  /* 0x000000020e0c7825 */ /* 0x001fe200078e0204 */
[----:B------:R-:W-:-:S03]  /*251e0*/  ISETP.GE.AND P0, PT, R10, c[0x0][0x17c], PT ;  /* 0x00005f000a007a0c */ /* 0x000fc60003f06270 */
[----:B-1----:R-:W-:Y:S01]  /*251f0*/  IMAD.WIDE R16, R14, 0x2, R24 ;  /* 0x000000020e107825 */ /* 0x002fe200078e0218 */
[----:B------:R0:W-:Y:S01]  /*25200*/  @P5 STG.E.U16 [R12.64], R0 ;  /* 0x000000000c005986 */ /* 0x0001e2000c101506 */
[----:B------:R-:W-:Y:S02]  /*25210*/  PRMT R10, R28, 0x7632, R10 ;  /* 0x000076321c0a7816 */ /* 0x000fe4000000000a */
[----:B--2---:R-:W-:Y:S01]  /*25220*/  IMAD.WIDE R8, R14, 0x2, R6 ;  /* 0x000000020e087825 */ /* 0x004fe200078e0206 */
[----:B------:R1:W-:Y:S01]  /*25230*/  @P4 STG.E.U16 [R16.64], R18 ;  /* 0x0000001210004986 */ /* 0x0003e2000c101506 */
[----:B------:R-:W-:-:S03]  /*25240*/  PRMT R22, R22, 0x7632, R22 ;  /* 0x0000763216167816 */ /* 0x000fc60000000016 */
[----:B------:R-:W-:Y:S01]  /*25250*/  @P6 STG.E.U16 [R8.64], R10 ;  /* 0x0000000a08006986 */ /* 0x000fe2000c101506 */
[----:B0-----:R-:W-:-:S03]  /*25260*/  IMAD.WIDE R12, R14, 0x2, R2 ;  /* 0x000000020e0c7825 */ /* 0x001fc600078e0202 */
[----:B-1----:R-:W2:Y:S04]  /*25270*/  LDL.LU R18, [R1+0x6c] ;  /* 0x00006c0001127983 */ /* 0x002ea80000300800 */
[----:B------:R-:W4:Y:S04]  /*25280*/  LDL.LU R16, [R1+0x4c] ;  /* 0x00004c0001107983 */ /* 0x000f280000300800 */
[----:B------:R-:W2:Y:S04]  /*25290*/  LDL.LU R17, [R1+0x8c] ;  /* 0x00008c0001117983 */ /* 0x000ea80000300800 */
[----:B------:R-:W2:Y:S04]  /*252a0*/  LDL.LU R28, [R1+0x5c] ;  /* 0x00005c00011c7983 */ /* 0x000ea80000300800 */
[----:B------:R-:W2:Y:S04]  /*252b0*/  LDL.LU R27, [R1+0x3c] ;  /* 0x00003c00011b7983 */ /* 0x000ea80000300800 */
[----:B------:R0:W-:Y:S04]  /*252c0*/  @P2 STG.E.U16 [R12.64], R22 ;  /* 0x000000160c002986 */ /* 0x0001e8000c101506 */
[----:B0-----:R-:W2:Y:S01]  /*252d0*/  LDL.LU R22, [R1+0x7c] ;  /* 0x00007c0001167983 */ /* 0x001ea20000300800 */
[----:B------:R-:W-:-:S02]  /*252e0*/  ISETP.LT.AND P4, PT, R29, c[0x0][0x178], !P3 ;  /* 0x00005e001d007a0c */ /* 0x000fc40005f81270 */
[----:B------:R-:W-:Y:S02]  /*252f0*/  ISETP.LT.AND P5, PT, R21, c[0x0][0x178], !P3 ;  /* 0x00005e0015007a0c */ /* 0x000fe40005fa1270 */
[----:B------:R-:W-:Y:S02]  /*25300*/  IADD3 R0, R14, c[0x0][0x198], RZ ;  /* 0x000066000e007a10 */ /* 0x000fe40007ffe0ff */
[----:B------:R-:W-:Y:S02]  /*25310*/  ISETP.LT.AND P6, PT, R26, c[0x0][0x178], !P3 ;  /* 0x00005e001a007a0c */ /* 0x000fe40005fc1270 */
[----:B------:R-:W-:Y:S01]  /*25320*/  ISETP.LT.AND P3, PT, R23, c[0x0][0x178], !P3 ;  /* 0x00005e0017007a0c */ /* 0x000fe20005f61270 */
[----:B------:R-:W-:-:S04]  /*25330*/  IMAD.WIDE R8, R0, 0x2, R4 ;  /* 0x0000000200087825 */ /* 0x000fc800078e0204 */
[----:B------:R-:W-:Y:S01]  /*25340*/  IMAD.WIDE R12, R0, 0x2, R24 ;  /* 0x00000002000c7825 */ /* 0x000fe200078e0218 */
[----:B------:R-:W-:-:S04]  /*25350*/  IADD3 R10, R19, 0x1b, RZ ;  /* 0x0000001b130a7810 */ /* 0x000fc80007ffe0ff */
[----:B------:R-:W-:Y:S02]  /*25360*/  ISETP.GE.AND P2, PT, R10, c[0x0][0x17c], PT ;  /* 0x00005f000a007a0c */ /* 0x000fe40003f46270 */
[----:B------:R-:W-:Y:S01]  /*25370*/  IADD3 R10, R19, 0x1c, RZ ;  /* 0x0000001c130a7810 */ /* 0x000fe20007ffe0ff */
[----:B--2---:R0:W-:Y:S04]  /*25380*/  @P4 STG.E.U16 [R8.64], R22 ;  /* 0x0000001608004986 */ /* 0x0041e8000c101506 */
[----:B------:R1:W-:Y:S01]  /*25390*/  @P5 STG.E.U16 [R12.64], R18 ;  /* 0x000000120c005986 */ /* 0x0003e2000c101506 */
[----:B------:R-:W-:Y:S01]  /*253a0*/  ISETP.LT.AND P5, PT, R29, c[0x0][0x178], !P1 ;  /* 0x00005e001d007a0c */ /* 0x000fe20004fa1270 */
[----:B0-----:R-:W-:-:S04]  /*253b0*/  IMAD.WIDE R8, R0, 0x2, R6 ;  /* 0x0000000200087825 */ /* 0x001fc800078e0206 */
[C---:B-1----:R-:W-:Y:S01]  /*253c0*/  IMAD.WIDE R12, R0.reuse, 0x2, R2 ;  /* 0x00000002000c7825 */ /* 0x042fe200078e0202 */
[----:B------:R-:W-:Y:S01]  /*253d0*/  IADD3 R0, R0, c[0x0][0x198], RZ ;  /* 0x0000660000007a10 */ /* 0x000fe20007ffe0ff */
[----:B----4-:R0:W-:Y:S01]  /*253e0*/  @P6 STG.E.U16 [R8.64], R16 ;  /* 0x0000001008006986 */ /* 0x0101e2000c101506 */
[----:B------:R-:W-:-:S03]  /*253f0*/  ISETP.LT.AND P6, PT, R21, c[0x0][0x178], !P1 ;  /* 0x00005e0015007a0c */ /* 0x000fc60004fc1270 */
[----:B---3--:R1:W-:Y:S01]  /*25400*/  @P3 STG.E.U16 [R12.64], R11 ;  /* 0x0000000b0c003986 */ /* 0x0083e2000c101506 */
[----:B------:R-:W-:Y:S02]  /*25410*/  ISETP.LT.AND P3, PT, R26, c[0x0][0x178], !P1 ;  /* 0x00005e001a007a0c */ /* 0x000fe40004f61270 */
[----:B------:R-:W-:Y:S01]  /*25420*/  PRMT R14, R22, 0x7632, R14 ;  /* 0x00007632160e7816 */ /* 0x000fe2000000000e */
[----:B0-----:R-:W-:Y:S01]  /*25430*/  IMAD.WIDE R8, R0, 0x2, R4 ;  /* 0x0000000200087825 */ /* 0x001fe200078e0204 */
[----:B------:R-:W-:Y:S02]  /*25440*/  ISETP.GE.AND P4, PT, R10, c[0x0][0x17c], PT ;  /* 0x00005f000a007a0c */ /* 0x000fe40003f86270 */
[----:B------:R-:W-:Y:S01]  /*25450*/  PRMT R10, R16, 0x7632, R10 ;  /* 0x00007632100a7816 */ /* 0x000fe2000000000a */
[----:B-1----:R-:W-:Y:S01]  /*25460*/  IMAD.WIDE R12, R0, 0x2, R24 ;  /* 0x00000002000c7825 */ /* 0x002fe200078e0218 */
[----:B------:R-:W-:Y:S01]  /*25470*/  PRMT R11, R18, 0x7632, R11 ;  /* 0x00007632120b7816 */ /* 0x000fe2000000000b */
[----:B------:R0:W-:Y:S01]  /*25480*/  @P5 STG.E.U16 [R8.64], R14 ;  /* 0x0000000e08005986 */ /* 0x0001e2000c101506 */
[----:B------:R-:W-:-:S02]  /*25490*/  ISETP.LT.AND P1, PT, R23, c[0x0][0x178], !P1 ;  /* 0x00005e0017007a0c */ /* 0x000fc40004f21270 */
[----:B------:R-:W-:Y:S01]  /*254a0*/  ISETP.LT.AND P5, PT, R29, c[0x0][0x178], !P0 ;  /* 0x00005e001d007a0c */ /* 0x000fe200047a1270 */
[----:B------:R1:W-:Y:S01]  /*254b0*/  @P6 STG.E.U16 [R12.64], R11 ;  /* 0x0000000b0c006986 */ /* 0x0003e2000c101506 */
[C---:B0-----:R-:W-:Y:S01]  /*254c0*/  IMAD.WIDE R8, R0.reuse, 0x2, R6 ;  /* 0x0000000200087825 */ /* 0x041fe200078e0206 */
[----:B------:R-:W-:Y:S02]  /*254d0*/  PRMT R14, R11, 0x7632, R14 ;  /* 0x000076320b0e7816 */ /* 0x000fe4000000000e */
[----:B-1----:R-:W-:Y:S02]  /*254e0*/  IADD3 R12, R0, c[0x0][0x198], RZ ;  /* 0x00006600000c7a10 */ /* 0x002fe40007ffe0ff */
[----:B------:R0:W-:Y:S01]  /*254f0*/  @P3 STG.E.U16 [R8.64], R10 ;  /* 0x0000000a08003986 */ /* 0x0001e2000c101506 */
[----:B------:R-:W-:Y:S02]  /*25500*/  ISETP.LT.AND P3, PT, R21, c[0x0][0x178], !P0 ;  /* 0x00005e0015007a0c */ /* 0x000fe40004761270 */
[----:B------:R-:W-:Y:S01]  /*25510*/  ISETP.LT.AND P6, PT, R26, c[0x0][0x178], !P0 ;  /* 0x00005e001a007a0c */ /* 0x000fe200047c1270 */
[----:B0-----:R-:W-:-:S04]  /*25520*/  IMAD.WIDE R8, R0, 0x2, R2 ;  /* 0x0000000200087825 */ /* 0x001fc800078e0202 */
[----:B------:R-:W-:Y:S01]  /*25530*/  IMAD.WIDE R10, R12, 0x2, R4 ;  /* 0x000000020c0a7825 */ /* 0x000fe200078e0204 */
[----:B------:R0:W-:Y:S01]  /*25540*/  @P1 STG.E.U16 [R8.64], R14 ;  /* 0x0000000e08001986 */ /* 0x0001e2000c101506 */
[----:B------:R-:W-:-:S03]  /*25550*/  ISETP.LT.AND P0, PT, R23, c[0x0][0x178], !P0 ;  /* 0x00005e0017007a0c */ /* 0x000fc60004701270 */
[----:B------:R1:W-:Y:S01]  /*25560*/  @P5 STG.E.U16 [R10.64], R17 ;  /* 0x000000110a005986 */ /* 0x0003e2000c101506 */
[----:B------:R-:W-:Y:S02]  /*25570*/  ISETP.LT.AND P5, PT, R29, c[0x0][0x178], !P2 ;  /* 0x00005e001d007a0c */ /* 0x000fe400057a1270 */
[----:B------:R-:W-:Y:S01]  /*25580*/  IADD3 R0, R19, 0x1d, RZ ;  /* 0x0000001d13007810 */ /* 0x000fe20007ffe0ff */
[----:B0-----:R-:W-:-:S04]  /*25590*/  IMAD.WIDE R8, R12, 0x2, R24 ;  /* 0x000000020c087825 */ /* 0x001fc800078e0218 */
[----:B-1----:R-:W-:Y:S01]  /*255a0*/  IMAD.WIDE R10, R12, 0x2, R6 ;  /* 0x000000020c0a7825 */ /* 0x002fe200078e0206 */
[----:B------:R0:W-:Y:S01]  /*255b0*/  @P3 STG.E.U16 [R8.64], R28 ;  /* 0x0000001c08003986 */ /* 0x0001e2000c101506 */
[----:B------:R-:W-:Y:S02]  /*255c0*/  ISETP.GE.AND P1, PT, R0, c[0x0][0x17c], PT ;  /* 0x00005f0000007a0c */ /* 0x000fe40003f26270 */
[----:B------:R-:W-:Y:S01]  /*255d0*/  PRMT R0, R17, 0x7632, R0 ;  /* 0x0000763211007816 */ /* 0x000fe20000000000 */
[----:B------:R1:W-:Y:S01]  /*255e0*/  @P6 STG.E.U16 [R10.64], R27 ;  /* 0x0000001b0a006986 */ /* 0x0003e2000c101506 */
[----:B------:R-:W-:Y:S02]  /*255f0*/  PRMT R13, R28, 0x7632, R13 ;  /* 0x000076321c0d7816 */ /* 0x000fe4000000000d */
[C---:B0-----:R-:W-:Y:S01]  /*25600*/  IADD3 R9, R12.reuse, c[0x0][0x198], RZ ;  /* 0x000066000c097a10 */ /* 0x041fe20007ffe0ff */
[----:B------:R-:W2:Y:S01]  /*25610*/  LDL.LU R28, [R1+0xbc] ;  /* 0x0000bc00011c7983 */ /* 0x000ea20000300800 */
[----:B-1----:R-:W-:-:S03]  /*25620*/  IMAD.WIDE R10, R12, 0x2, R2 ;  /* 0x000000020c0a7825 */ /* 0x002fc600078e0202 */
[----:B------:R-:W3:Y:S01]  /*25630*/  LDL.LU R22, [R1+0xac] ;  /* 0x0000ac0001167983 */ /* 0x000ee20000300800 */
[----:B------:R-:W-:-:S03]  /*25640*/  IMAD.WIDE R16, R9, 0x2, R4 ;  /* 0x0000000209107825 */ /* 0x000fc600078e0204 */
[----:B------:R-:W-:Y:S04]  /*25650*/  @P0 STG.E.U16 [R10.64], R15 ;  /* 0x0000000f0a000986 */ /* 0x000fe8000c101506 */
[----:B------:R0:W-:Y:S04]  /*25660*/  @P5 STG.E.U16 [R16.64], R0 ;  /* 0x0000000010005986 */ /* 0x0001e8000c101506 */
[----:B------:R-:W4:Y:S01]  /*25670*/  LDL.LU R18, [R1+0x2c] ;  /* 0x00002c0001127983 */ /* 0x000f220000300800 */
[----:B0-----:R-:W-:-:S04]  /*25680*/  IADD3 R0, R19, 0x1e, RZ ;  /* 0x0000001e13007810 */ /* 0x001fc80007ffe0ff */
[----:B------:R-:W-:Y:S02]  /*25690*/  ISETP.GE.AND P0, PT, R0, c[0x0][0x17c], PT ;  /* 0x00005f0000007a0c */ /* 0x000fe40003f06270 */
[----:B------:R-:W-:Y:S02]  /*256a0*/  IADD3 R0, R19, 0x1f, RZ ;  /* 0x0000001f13007810 */ /* 0x000fe40007ffe0ff */
[----:B------:R-:W4:Y:S01]  /*256b0*/  LDL.LU R19, [R1+0xe7c] ;  /* 0x000e7c0001137983 */ /* 0x000f220000300800 */
[----:B------:R-:W-:-:S03]  /*256c0*/  PRMT R8, R27, 0x7632, R8 ;  /* 0x000076321b087816 */ /* 0x000fc60000000008 */
[----:B------:R-:W4:Y:S01]  /*256d0*/  LDL.LU R27, [R1+0xcc] ;  /* 0x0000cc00011b7983 */ /* 0x000f220000300800 */
[----:B------:R-:W-:Y:S02]  /*256e0*/  ISETP.LT.AND P6, PT, R21, c[0x0][0x178], !P2 ;  /* 0x00005e0015007a0c */ /* 0x000fe400057c1270 */
[----:B------:R-:W-:Y:S02]  /*256f0*/  ISETP.LT.AND P3, PT, R26, c[0x0][0x178], !P2 ;  /* 0x00005e001a007a0c */ /* 0x000fe40005761270 */
[----:B------:R-:W-:Y:S01]  /*25700*/  ISETP.LT.AND P2, PT, R23, c[0x0][0x178], !P2 ;  /* 0x00005e0017007a0c */ /* 0x000fe20005741270 */
[----:B------:R-:W-:Y:S01]  /*25710*/  IMAD.WIDE R10, R9, 0x2, R24 ;  /* 0x00000002090a7825 */ /* 0x000fe200078e0218 */
[----:B------:R-:W-:Y:S02]  /*25720*/  PRMT R12, R15, 0x7632, R12 ;  /* 0x000076320f0c7816 */ /* 0x000fe4000000000c */
[----:B------:R-:W-:Y:S01]  /*25730*/  ISETP.LT.AND P5, PT, R29, c[0x0][0x178], !P4 ;  /* 0x00005e001d007a0c */ /* 0x000fe200067a1270 */
[----:B------:R-:W-:-:S04]  /*25740*/  IMAD.WIDE R14, R9, 0x2, R6 ;  /* 0x00000002090e7825 */ /* 0x000fc800078e0206 */
[C---:B------:R-:W-:Y:S01]  /*25750*/  IMAD.WIDE R16, R9.reuse, 0x2, R2 ;  /* 0x0000000209107825 */ /* 0x040fe200078e0202 */
[----:B------:R-:W-:Y:S01]  /*25760*/  IADD3 R9, R9, c[0x0][0x198], RZ ;  /* 0x0000660009097a10 */ /* 0x000fe20007ffe0ff */
[----:B------:R0:W-:Y:S04]  /*25770*/  @P6 STG.E.U16 [R10.64], R13 ;  /* 0x0000000d0a006986 */ /* 0x0001e8000c101506 */
[----:B------:R-:W-:Y:S04]  /*25780*/  @P3 STG.E.U16 [R14.64], R8 ;  /* 0x000000080e003986 */ /* 0x000fe8000c101506 */
[----:B------:R1:W-:Y:S01]  /*25790*/  @P2 STG.E.U16 [R16.64], R12 ;  /* 0x0000000c10002986 */ /* 0x0003e2000c101506 */
[----:B------:R-:W-:Y:S01]  /*257a0*/  ISETP.LT.AND P2, PT, R21, c[0x0][0x178], !P4 ;  /* 0x00005e0015007a0c */ /* 0x000fe20006741270 */
[----:B0-----:R-:W-:Y:S01]  /*257b0*/  IMAD.WIDE R10, R9, 0x2, R4 ;  /* 0x00000002090a7825 */ /* 0x001fe200078e0204 */
[----:B------:R-:W-:-:S02]  /*257c0*/  ISETP.LT.AND P3, PT, R26, c[0x0][0x178], !P4 ;  /* 0x00005e001a007a0c */ /* 0x000fc40006761270 */
[----:B------:R-:W-:Y:S02]  /*257d0*/  ISETP.LT.AND P4, PT, R23, c[0x0][0x178], !P4 ;  /* 0x00005e0017007a0c */ /* 0x000fe40006781270 */
[----:B------:R-:W-:Y:S01]  /*257e0*/  ISETP.LT.AND P6, PT, R29, c[0x0][0x178], !P1 ;  /* 0x00005e001d007a0c */ /* 0x000fe20004fc1270 */
[C---:B-1----:R-:W-:Y:S01]  /*257f0*/  IMAD.WIDE R12, R9.reuse, 0x2, R6 ;  /* 0x00000002090c7825 */ /* 0x042fe200078e0206 */
[----:B--2---:R0:W-:Y:S01]  /*25800*/  @P5 STG.E.U16 [R10.64], R28 ;  /* 0x0000001c0a005986 */ /* 0x0041e2000c101506 */
[----:B------:R-:W-:Y:S02]  /*25810*/  ISETP.GE.AND P5, PT, R0, c[0x0][0x17c], PT ;  /* 0x00005f0000007a0c */ /* 0x000fe40003fa6270 */
[C---:B------:R-:W-:Y:S02]  /*25820*/  IADD3 R0, R9.reuse, c[0x0][0x198], RZ ;  /* 0x0000660009007a10 */ /* 0x040fe40007ffe0ff */
[----:B------:R-:W-:Y:S01]  /*25830*/  PRMT R16, R28, 0x7632, R16 ;  /* 0x000076321c107816 */ /* 0x000fe20000000010 */
[C---:B0-----:R-:W-:Y:S01]  /*25840*/  IMAD.WIDE R10, R9.reuse, 0x2, R24 ;  /* 0x00000002090a7825 */ /* 0x041fe200078e0218 */
[----:B------:R-:W-:Y:S01]  /*25850*/  IADD3 R17, R0, c[0x0][0x198], RZ ;  /* 0x0000660000117a10 */ /* 0x000fe20007ffe0ff */
[----:B------:R-:W2:Y:S02]  /*25860*/  LDL.LU R28, [R1+0x9c] ;  /* 0x00009c00011c7983 */ /* 0x000ea40000300800 */
[----:B------:R-:W-:-:S02]  /*25870*/  IMAD.WIDE R8, R9, 0x2, R2 ;  /* 0x0000000209087825 */ /* 0x000fc400078e0202 */
[----:B---3--:R-:W-:Y:S01]  /*25880*/  @P2 STG.E.U16 [R10.64], R22 ;  /* 0x000000160a002986 */ /* 0x008fe2000c101506 */
[----:B------:R-:W-:Y:S01]  /*25890*/  ISETP.LT.AND P2, PT, R21, c[0x0][0x178], !P1 ;  /* 0x00005e0015007a0c */ /* 0x000fe20004f41270 */
[----:B------:R-:W-:Y:S02]  /*258a0*/  IMAD.WIDE R14, R0, 0x2, R4 ;  /* 0x00000002000e7825 */ /* 0x000fe400078e0204 */
[----:B----4-:R0:W-:Y:S01]  /*258b0*/  @P3 STG.E.U16 [R12.64], R18 ;  /* 0x000000120c003986 */ /* 0x0101e2000c101506 */
[----:B------:R-:W-:-:S03]  /*258c0*/  ISETP.LT.AND P3, PT, R29, c[0x0][0x178], !P0 ;  /* 0x00005e001d007a0c */ /* 0x000fc60004761270 */
[----:B------:R1:W-:Y:S04]  /*258d0*/  @P4 STG.E.U16 [R8.64], R19 ;  /* 0x0000001308004986 */ /* 0x0003e8000c101506 */
[----:B------:R3:W-:Y:S01]  /*258e0*/  @P6 STG.E.U16 [R14.64], R16 ;  /* 0x000000100e006986 */ /* 0x0007e2000c101506 */
[----:B------:R-:W-:Y:S02]  /*258f0*/  ISETP.LT.AND P6, PT, R26, c[0x0][0x178], !P1 ;  /* 0x00005e001a007a0c */ /* 0x000fe40004fc1270 */
[----:B------:R-:W-:Y:S02]  /*25900*/  ISETP.LT.AND P1, PT, R23, c[0x0][0x178], !P1 ;  /* 0x00005e0017007a0c */ /* 0x000fe40004f21270 */
[----:B0-----:R-:W-:Y:S01]  /*25910*/  PRMT R13, R22, 0x7632, R13 ;  /* 0x00007632160d7816 */ /* 0x001fe2000000000d */
[----:B-1----:R-:W-:Y:S01]  /*25920*/  IMAD.WIDE R8, R0, 0x2, R24 ;  /* 0x0000000200087825 */ /* 0x002fe200078e0218 */
[----:B------:R-:W-:-:S02]  /*25930*/  PRMT R20, R18, 0x7632, R20 ;  /* 0x0000763212147816 */ /* 0x000fc40000000014 */
[----:B------:R-:W-:Y:S01]  /*25940*/  PRMT R19, R19, 0x7632, R19 ;  /* 0x0000763213137816 */ /* 0x000fe20000000013 */
[C---:B------:R-:W-:Y:S01]  /*25950*/  IMAD.WIDE R10, R0.reuse, 0x2, R6 ;  /* 0x00000002000a7825 */ /* 0x040fe200078e0206 */
[----:B------:R0:W-:Y:S03]  /*25960*/  @P2 STG.E.U16 [R8.64], R13 ;  /* 0x0000000d08002986 */ /* 0x0001e6000c101506 */
[----:B---3--:R-:W-:Y:S01]  /*25970*/  IMAD.WIDE R14, R17, 0x2, R4 ;  /* 0x00000002110e7825 */ /* 0x008fe200078e0204 */
[----:B------:R-:W-:Y:S01]  /*25980*/  @P6 STG.E.U16 [R10.64], R20 ;  /* 0x000000140a006986 */ /* 0x000fe2000c101506 */
[----:B------:R-:W-:Y:S02]  /*25990*/  ISETP.LT.AND P4, PT, R29, c[0x0][0x178], !P5 ;  /* 0x00005e001d007a0c */ /* 0x000fe40006f81270 */
[----:B0-----:R-:W-:Y:S01]  /*259a0*/  IMAD.WIDE R12, R0, 0x2, R2 ;  /* 0x00000002000c7825 */ /* 0x001fe200078e0202 */
[----:B------:R-:W3:Y:S01]  /*259b0*/  LDL.LU R29, [R1+0x1c] ;  /* 0x00001c00011d7983 */ /* 0x000ee20000300800 */
[----:B------:R-:W-:-:S03]  /*259c0*/  ISETP.LT.AND P2, PT, R21, c[0x0][0x178], !P0 ;  /* 0x00005e0015007a0c */ /* 0x000fc60004741270 */
[----:B------:R0:W-:Y:S01]  /*259d0*/  @P1 STG.E.U16 [R12.64], R19 ;  /* 0x000000130c001986 */ /* 0x0001e2000c101506 */
[----:B------:R-:W-:Y:S02]  /*259e0*/  ISETP.LT.AND P6, PT, R21, c[0x0][0x178], !P5 ;  /* 0x00005e0015007a0c */ /* 0x000fe40006fc1270 */
[C---:B------:R-:W-:Y:S01]  /*259f0*/  ISETP.LT.AND P1, PT, R26.reuse, c[0x0][0x178], !P5 ;  /* 0x00005e001a007a0c */ /* 0x040fe20006f21270 */
[----:B------:R1:W-:Y:S01]  /*25a00*/  @P3 STG.E.U16 [R14.64], R27 ;  /* 0x0000001b0e003986 */ /* 0x0003e2000c101506 */
[----:B------:R-:W-:Y:S02]  /*25a10*/  ISETP.LT.AND P3, PT, R26, c[0x0][0x178], !P0 ;  /* 0x00005e001a007a0c */ /* 0x000fe40004761270 */
[C---:B------:R-:W-:Y:S02]  /*25a20*/  ISETP.LT.AND P0, PT, R23.reuse, c[0x0][0x178], !P0 ;  /* 0x00005e0017007a0c */ /* 0x040fe40004701270 */
[----:B------:R-:W-:Y:S02]  /*25a30*/  ISETP.LT.AND P5, PT, R23, c[0x0][0x178], !P5 ;  /* 0x00005e0017007a0c */ /* 0x000fe40006fa1270 */
[----:B------:R-:W4:Y:S01]  /*25a40*/  LDL.LU R23, [R1+0xe78] ;  /* 0x000e780001177983 */ /* 0x000f220000300800 */
[C---:B------:R-:W-:Y:S01]  /*25a50*/  IADD3 R21, R17.reuse, c[0x0][0x198], RZ ;  /* 0x0000660011157a10 */ /* 0x040fe20007ffe0ff */
[----:B0-----:R-:W-:Y:S01]  /*25a60*/  IMAD.WIDE R18, R17, 0x2, R24 ;  /* 0x0000000211127825 */ /* 0x001fe200078e0218 */
[----:B------:R-:W-:-:S03]  /*25a70*/  PRMT R0, R27, 0x7632, R0 ;  /* 0x000076321b007816 */ /* 0x000fc60000000000 */
[----:B------:R-:W-:-:S04]  /*25a80*/  IMAD.WIDE R8, R17, 0x2, R6 ;  /* 0x0000000211087825 */ /* 0x000fc800078e0206 */
[----:B------:R-:W-:-:S04]  /*25a90*/  IMAD.WIDE R10, R17, 0x2, R2 ;  /* 0x00000002110a7825 */ /* 0x000fc800078e0202 */
[----:B------:R-:W-:-:S04]  /*25aa0*/  IMAD.WIDE R4, R21, 0x2, R4 ;  /* 0x0000000215047825 */ /* 0x000fc800078e0204 */
[----:B------:R-:W-:-:S04]  /*25ab0*/  IMAD.WIDE R24, R21, 0x2, R24 ;  /* 0x0000000215187825 */ /* 0x000fc800078e0218 */
[----:B------:R-:W-:-:S04]  /*25ac0*/  IMAD.WIDE R6, R21, 0x2, R6 ;  /* 0x0000000215067825 */ /* 0x000fc800078e0206 */
[----:B------:R-:W-:Y:S01]  /*25ad0*/  IMAD.WIDE R2, R21, 0x2, R2 ;  /* 0x0000000215027825 */ /* 0x000fe200078e0202 */
[----:B--2---:R-:W-:Y:S01]  /*25ae0*/  PRMT R12, R28, 0x7632, R12 ;  /* 0x000076321c0c7816 */ /* 0x004fe2000000000c */
[----:B------:R1:W-:Y:S01]  /*25af0*/  @P2 STG.E.U16 [R18.64], R28 ;  /* 0x0000001c12002986 */ /* 0x0003e2000c101506 */
[----:B---3--:R-:W-:-:S03]  /*25b00*/  PRMT R13, R29, 0x7632, R13 ;  /* 0x000076321d0d7816 */ /* 0x008fc6000000000d */
[----:B------:R1:W-:Y:S04]  /*25b10*/  @P3 STG.E.U16 [R8.64], R29 ;  /* 0x0000001d08003986 */ /* 0x0003e8000c101506 */
[----:B----4-:R1:W-:Y:S04]  /*25b20*/  @P0 STG.E.U16 [R10.64], R23 ;  /* 0x000000170a000986 */ /* 0x0103e8000c101506 */
[----:B------:R1:W-:Y:S04]  /*25b30*/  @P4 STG.E.U16 [R4.64], R0 ;  /* 0x0000000004004986 */ /* 0x0003e8000c101506 */
[----:B------:R1:W-:Y:S04]  /*25b40*/  @P6 STG.E.U16 [R24.64], R12 ;  /* 0x0000000c18006986 */ /* 0x0003e8000c101506 */
[----:B------:R1:W-:Y:S01]  /*25b50*/  @P1 STG.E.U16 [R6.64], R13 ;  /* 0x0000000d06001986 */ /* 0x0003e2000c101506 */
[----:B------:R-:W-:Y:S05]  /*25b60*/  @!P5 EXIT ;  /* 0x000000000000d94d */ /* 0x000fea0003800000 */
[----:B-1----:R-:W-:-:S05]  /*25b70*/  PRMT R23, R23, 0x7632, R23 ;  /* 0x0000763217177816 */ /* 0x002fca0000000017 */
[----:B------:R-:W-:Y:S01]  /*25b80*/  STG.E.U16 [R2.64], R23 ;  /* 0x0000001702007986 */ /* 0x000fe2000c101506 */
[----:B------:R-:W-:Y:S05]  /*25b90*/  EXIT ;  /* 0x000000000000794d */ /* 0x000fea0003800000 */
.L_x_3:
[----:B------:R-:W-:-:S00]  /*25ba0*/  BRA `(.L_x_3) ;  /* 0xfffffff000007947 */ /* 0x000fc0000383ffff */
[----:B------:R-:W-:-:S00]  /*25bb0*/  NOP ;  /* 0x0000000000007918 */ /* 0x000fc00000000000 */
        /* <DEDUP_REMOVED lines=12> */
.L_x_4:


//--------------------- .nv.shared.matmul_kernel  --------------------------
	.section	.nv.shared.matmul_kernel,"aw",@nobits
	.sectionflags	@""
	.align	16
